def matmul_kernel(
    a_ptr,
    b_ptr,
    c_ptr,
    M,
    N,
    K,
    stride_am,
    stride_ak,
    stride_bk,
    stride_bn,
    stride_cm,
    stride_cn,
    BLOCK_M: tl.constexpr,
    BLOCK_N: tl.constexpr,
    BLOCK_K: tl.constexpr,
    GROUP_M: tl.constexpr,
):
    pid = tl.program_id(axis=0)
    num_pid_m = tl.cdiv(M, BLOCK_M)
    num_pid_n = tl.cdiv(N, BLOCK_N)
    num_pid_in_group = GROUP_M * num_pid_n
    group_id = pid // num_pid_in_group
    first_pid_m = group_id * GROUP_M
    group_size_m = min(num_pid_m - first_pid_m, GROUP_M)
    pid_m = first_pid_m + ((pid % num_pid_in_group) % group_size_m)
    pid_n = (pid % num_pid_in_group) // group_size_m

    offs_am = (pid_m * BLOCK_M + tl.arange(0, BLOCK_M)) % M
    offs_bn = (pid_n * BLOCK_N + tl.arange(0, BLOCK_N)) % N
    offs_k = tl.arange(0, BLOCK_K)
    a_ptrs = a_ptr + offs_am[:, None] * stride_am + offs_k[None, :] * stride_ak
    b_ptrs = b_ptr + offs_k[:, None] * stride_bk + offs_bn[None, :] * stride_bn

    acc = tl.zeros((BLOCK_M, BLOCK_N), dtype=tl.float32)
    for kk in range(0, tl.cdiv(K, BLOCK_K)):
        a = tl.load(a_ptrs, mask=offs_k[None, :] < K - kk * BLOCK_K, other=0.0)
        b = tl.load(b_ptrs, mask=offs_k[:, None] < K - kk * BLOCK_K, other=0.0)
        acc = tl.dot(a, b, acc)
        a_ptrs += BLOCK_K * stride_ak
        b_ptrs += BLOCK_K * stride_bk

    c = acc.to(c_ptr.dtype.element_ty)
    offs_cm = pid_m * BLOCK_M + tl.arange(0, BLOCK_M)
    offs_cn = pid_n * BLOCK_N + tl.arange(0, BLOCK_N)
    c_ptrs = c_ptr + offs_cm[:, None] * stride_cm + offs_cn[None, :] * stride_cn
    mask = (offs_cm[:, None] < M) & (offs_cn[None, :] < N)
    tl.store(c_ptrs, c, mask=mask)

# config = {"BLOCK_K": 16, "BLOCK_M": 256, "BLOCK_N": 128, "GROUP_M": 8, "arch": "sm_80", "dtype": "fp16", "num_ctas": 1, "num_stages": 3, "num_warps": 4}
# arch = sm_80


// ===== COMPILED SASS (sm_80) =====

	.target	sm_80

	.elftype	@"ET_EXEC"


//--------------------- .note.nv.tkinfo           --------------------------
	.section	.note.nv.tkinfo,"",@"SHT_NOTE"
	.sectionflags	@"SHF_NOTE_NV_TKINFO"
	.tkinfo
        /*0018*/ 	.word	0x00000002
        /*0030*/ 	.string	""
        /*0030*/ 	.string	"ptxas"
        /*0030*/ 	.string	"Cuda compilation tools, release 13.0, V13.0.88"
        /*0030*/ 	.string	"Build cuda_13.0.r13.0/compiler.36424714_0"
        /*0030*/ 	.string	"-v  -suppress-debug-info  -lineinfo  -arch sm_80 "



//--------------------- .note.nv.cuinfo           --------------------------
	.section	.note.nv.cuinfo,"",@"SHT_NOTE"
	.sectionflags	@"SHF_NOTE_NV_CUINFO"
        /*0018*/ 	.short	0x0002
        /*001a*/ 	.short	0x0050
        /*001c*/ 	.short	0x0082
	.zero		2


//--------------------- .nv.info                  --------------------------
	.section	.nv.info,"",@"SHT_CUDA_INFO"
	.align	4


	//----- nvinfo : EIATTR_REGCOUNT
	.align		4
        /*0000*/ 	.byte	0x04, 0x2f
        /*0002*/ 	.short	(.L_1 - .L_0)
	.align		4
.L_0:
        /*0004*/ 	.word	index@(matmul_kernel)
        /*0008*/ 	.word	0x00000020


	//----- nvinfo : EIATTR_FRAME_SIZE
	.align		4
.L_1:
        /*000c*/ 	.byte	0x04, 0x11
        /*000e*/ 	.short	(.L_3 - .L_2)
	.align		4
.L_2:
        /*0010*/ 	.word	index@(matmul_kernel)
        /*0014*/ 	.word	0x00000a60


	//----- nvinfo : EIATTR_MIN_STACK_SIZE
	.align		4
.L_3:
        /*0018*/ 	.byte	0x04, 0x12
        /*001a*/ 	.short	(.L_5 - .L_4)
	.align		4
.L_4:
        /*001c*/ 	.word	index@(matmul_kernel)
        /*0020*/ 	.word	0x00000a60
.L_5:


//--------------------- .nv.info.matmul_kernel    --------------------------
	.section	.nv.info.matmul_kernel,"",@"SHT_CUDA_INFO"
	.sectionflags	@""
	.align	4


	//----- nvinfo : EIATTR_CUDA_API_VERSION
	.align		4
        /*0000*/ 	.byte	0x04, 0x37
        /*0002*/ 	.short	(.L_7 - .L_6)
.L_6:
        /*0004*/ 	.word	0x00000082


	//----- nvinfo : EIATTR_SW2861232_WAR
	.align		4
.L_7:
        /*0008*/ 	.byte	0x01, 0x35
	.zero		2


	//----- nvinfo : EIATTR_PARAM_CBANK
	.align		4
        /*000c*/ 	.byte	0x04, 0x0a
        /*000e*/ 	.short	(.L_9 - .L_8)
	.align		4
.L_8:
        /*0010*/ 	.word	index@(.nv.constant0.matmul_kernel)
        /*0014*/ 	.short	0x0160
        /*0016*/ 	.short	0x0050


	//----- nvinfo : EIATTR_CBANK_PARAM_SIZE
	.align		4
.L_9:
        /*0018*/ 	.byte	0x03, 0x19
        /*001a*/ 	.short	0x0050


	//----- nvinfo : EIATTR_KPARAM_INFO
	.align		4
        /*001c*/ 	.byte	0x04, 0x17
        /*001e*/ 	.short	(.L_11 - .L_10)
.L_10:
        /*0020*/ 	.word	0x00000000
        /*0024*/ 	.short	0x000d
        /*0026*/ 	.short	0x0048
        /*0028*/ 	.byte	0x00, 0xf4, 0x21, 0x00


	//----- nvinfo : EIATTR_KPARAM_INFO
	.align		4
.L_11:
        /*002c*/ 	.byte	0x04, 0x17
        /*002e*/ 	.short	(.L_13 - .L_12)
.L_12:
        /*0030*/ 	.word	0x00000000
        /*0034*/ 	.short	0x000c
        /*0036*/ 	.short	0x0040
        /*0038*/ 	.byte	0x00, 0xf4, 0x21, 0x00


	//----- nvinfo : EIATTR_KPARAM_INFO
	.align		4
.L_13:
        /*003c*/ 	.byte	0x04, 0x17
        /*003e*/ 	.short	(.L_15 - .L_14)
.L_14:
        /*0040*/ 	.word	0x00000000
        /*0044*/ 	.short	0x000b
        /*0046*/ 	.short	0x0038
        /*0048*/ 	.byte	0x00, 0xf0, 0x11, 0x00


	//----- nvinfo : EIATTR_KPARAM_INFO
	.align		4
.L_15:
        /*004c*/ 	.byte	0x04, 0x17
        /*004e*/ 	.short	(.L_17 - .L_16)
.L_16:
        /*0050*/ 	.word	0x00000000
        /*0054*/ 	.short	0x000a
        /*0056*/ 	.short	0x0034
        /*0058*/ 	.byte	0x00, 0xf0, 0x11, 0x00


	//----- nvinfo : EIATTR_KPARAM_INFO
	.align		4
.L_17:
        /*005c*/ 	.byte	0x04, 0x17
        /*005e*/ 	.short	(.L_19 - .L_18)
.L_18:
        /*0060*/ 	.word	0x00000000
        /*0064*/ 	.short	0x0009
        /*0066*/ 	.short	0x0030
        /*0068*/ 	.byte	0x00, 0xf0, 0x11, 0x00


	//----- nvinfo : EIATTR_KPARAM_INFO
	.align		4
.L_19:
        /*006c*/ 	.byte	0x04, 0x17
        /*006e*/ 	.short	(.L_21 - .L_20)
.L_20:
        /*0070*/ 	.word	0x00000000
        /*0074*/ 	.short	0x0008
        /*0076*/ 	.short	0x002c
        /*0078*/ 	.byte	0x00, 0xf0, 0x11, 0x00


	//----- nvinfo : EIATTR_KPARAM_INFO
	.align		4
.L_21:
        /*007c*/ 	.byte	0x04, 0x17
        /*007e*/ 	.short	(.L_23 - .L_22)
.L_22:
        /*0080*/ 	.word	0x00000000
        /*0084*/ 	.short	0x0007
        /*0086*/ 	.short	0x0028
        /*0088*/ 	.byte	0x00, 0xf0, 0x11, 0x00


	//----- nvinfo : EIATTR_KPARAM_INFO
	.align		4
.L_23:
        /*008c*/ 	.byte	0x04, 0x17
        /*008e*/ 	.short	(.L_25 - .L_24)
.L_24:
        /*0090*/ 	.word	0x00000000
        /*0094*/ 	.short	0x0006
        /*0096*/ 	.short	0x0024
        /*0098*/ 	.byte	0x00, 0xf0, 0x11, 0x00


	//----- nvinfo : EIATTR_KPARAM_INFO
	.align		4
.L_25:
        /*009c*/ 	.byte	0x04, 0x17
        /*009e*/ 	.short	(.L_27 - .L_26)
.L_26:
        /*00a0*/ 	.word	0x00000000
        /*00a4*/ 	.short	0x0005
        /*00a6*/ 	.short	0x0020
        /*00a8*/ 	.byte	0x00, 0xf0, 0x11, 0x00


	//----- nvinfo : EIATTR_KPARAM_INFO
	.align		4
.L_27:
        /*00ac*/ 	.byte	0x04, 0x17
        /*00ae*/ 	.short	(.L_29 - .L_28)
.L_28:
        /*00b0*/ 	.word	0x00000000
        /*00b4*/ 	.short	0x0004
        /*00b6*/ 	.short	0x001c
        /*00b8*/ 	.byte	0x00, 0xf0, 0x11, 0x00


	//----- nvinfo : EIATTR_KPARAM_INFO
	.align		4
.L_29:
        /*00bc*/ 	.byte	0x04, 0x17
        /*00be*/ 	.short	(.L_31 - .L_30)
.L_30:
        /*00c0*/ 	.word	0x00000000
        /*00c4*/ 	.short	0x0003
        /*00c6*/ 	.short	0x0018
        /*00c8*/ 	.byte	0x00, 0xf0, 0x11, 0x00


	//----- nvinfo : EIATTR_KPARAM_INFO
	.align		4
.L_31:
        /*00cc*/ 	.byte	0x04, 0x17
        /*00ce*/ 	.short	(.L_33 - .L_32)
.L_32:
        /*00d0*/ 	.word	0x00000000
        /*00d4*/ 	.short	0x0002
        /*00d6*/ 	.short	0x0010
        /*00d8*/ 	.byte	0x00, 0xf4, 0x21, 0x00


	//----- nvinfo : EIATTR_KPARAM_INFO
	.align		4
.L_33:
        /*00dc*/ 	.byte	0x04, 0x17
        /*00de*/ 	.short	(.L_35 - .L_34)
.L_34:
        /*00e0*/ 	.word	0x00000000
        /*00e4*/ 	.short	0x0001
        /*00e6*/ 	.short	0x0008
        /*00e8*/ 	.byte	0x00, 0xf4, 0x21, 0x00


	//----- nvinfo : EIATTR_KPARAM_INFO
	.align		4
.L_35:
        /*00ec*/ 	.byte	0x04, 0x17
        /*00ee*/ 	.short	(.L_37 - .L_36)
.L_36:
        /*00f0*/ 	.word	0x00000000
        /*00f4*/ 	.short	0x0000
        /*00f6*/ 	.short	0x0000
        /*00f8*/ 	.byte	0x00, 0xf4, 0x21, 0x00


	//----- nvinfo : EIATTR_MAXREG_COUNT
	.align		4
.L_37:
        /*00fc*/ 	.byte	0x03, 0x1b
        /*00fe*/ 	.short	0x00ff


	//----- nvinfo : EIATTR_NUM_BARRIERS
	.align		4
        /*0100*/ 	.byte	0x02, 0x4c
        /*0102*/ 	.byte	0x01
	.zero		1


	//----- nvinfo : EIATTR_ANNOTATIONS
	.align		4
        /*0104*/ 	.byte	0x04, 0x55
        /*0106*/ 	.short	(.L_39 - .L_38)


	//   ....[0]....
.L_38:
        /*0108*/ 	.word	0x00000001
        /*010c*/ 	.byte	0x30, 0x05, 0x00, 0x00, 0x01, 0x00, 0x00, 0x00, 0x40, 0x05, 0x00, 0x00, 0x01, 0x00, 0x00, 0x00
        /* <DEDUP_REMOVED lines=1057> */
        /*432c*/ 	.byte	0xe0, 0x20, 0x01, 0x00


	//----- nvinfo : EIATTR_MERCURY_ISA_VERSION
	.align		4
.L_39:
        /*4330*/ 	.byte	0x03, 0x5f
        /*4332*/ 	.short	0x0000


	//----- nvinfo : EIATTR_EXIT_INSTR_OFFSETS
	.align		4
        /*4334*/ 	.byte	0x04, 0x1c
        /*4336*/ 	.short	(.L_41 - .L_40)


	//   ....[0]....
.L_40:
        /*4338*/ 	.word	0x00012220


	//   ....[1]....
        /*433c*/ 	.word	0x00012250


	//----- nvinfo : EIATTR_REQNTID
	.align		4
.L_41:
        /*4340*/ 	.byte	0x04, 0x10
        /*4342*/ 	.short	(.L_43 - .L_42)
.L_42:
        /*4344*/ 	.word	0x00000080
        /*4348*/ 	.word	0x00000001
        /*434c*/ 	.word	0x00000001
.L_43:


//--------------------- .nv.callgraph             --------------------------
	.section	.nv.callgraph,"",@"SHT_CUDA_CALLGRAPH"
	.align	4
	.sectionentsize	8
	.align		4
        /*0000*/ 	.word	0x00000000
	.align		4
        /*0004*/ 	.word	0xffffffff
	.align		4
        /*0008*/ 	.word	0x00000000
	.align		4
        /*000c*/ 	.word	0xfffffffe
	.align		4
        /*0010*/ 	.word	0x00000000
	.align		4
        /*0014*/ 	.word	0xfffffffd
	.align		4
        /*0018*/ 	.word	0x00000000
	.align		4
        /*001c*/ 	.word	0xfffffffc


//--------------------- .nv.rel.action            --------------------------
	.section	.nv.rel.action,"",@"SHT_CUDA_RELOCINFO"
	.align	8
	.sectionentsize	8
        /*0000*/ 	.byte	0x73, 0x00, 0x00, 0x00, 0x00, 0x00, 0x00, 0x00, 0x00, 0x00, 0x00, 0x11, 0x25, 0x00, 0x05, 0x36


//--------------------- .nv.constant0.matmul_kernel --------------------------
	.section	.nv.constant0.matmul_kernel,"a",@progbits
	.sectionflags	@""
	.align	4
.nv.constant0.matmul_kernel:
	.zero		432


//--------------------- .text.matmul_kernel       --------------------------
	.section	.text.matmul_kernel,"ax",@progbits
	.sectioninfo	@"SHI_REGISTERS=32"
	.align	128
        .global         matmul_kernel
        .type           matmul_kernel,@function
        .size           matmul_kernel,(.L_x_5 - matmul_kernel)
        .other          matmul_kernel,@"STO_CUDA_ENTRY STV_DEFAULT"
matmul_kernel:
.text.matmul_kernel:
[----:B------:R-:W-:-:S03]  /*0000*/  IMAD.MOV.U32 R1, RZ, RZ, c[0x0][0x28] ;  /* 0x00000a00ff017624 */ /* 0x000fc600078e00ff */
[----:B------:R-:W-:Y:S01]  /*0010*/  IMAD.MOV.U32 R0, RZ, RZ, c[0x0][0x17c] ;  /* 0x00005f00ff007624 */ /* 0x000fe200078e00ff */
[----:B------:R-:W0:Y:S01]  /*0020*/  S2R R12, SR_TID.X ;  /* 0x00000000000c7919 */ /* 0x000e220000002100 */
[----:B------:R-:W-:Y:S01]  /*0030*/  IADD3 R1, R1, -0xa60, RZ ;  /* 0xfffff5a001017810 */ /* 0x000fe20007ffe0ff */
[----:B------:R-:W-:Y:S02]  /*0040*/  ULDC.64 UR4, c[0x0][0x118] ;  /* 0x0000460000047ab9 */ /* 0x000fe40000000a00 */
[----:B------:R-:W-:-:S04]  /*0050*/  IADD3 R0, R0, 0x7f, RZ ;  /* 0x0000007f00007810 */ /* 0x000fc80007ffe0ff */
[----:B------:R-:W-:-:S04]  /*0060*/  SHF.R.S32.HI R3, RZ, 0x1f, R0 ;  /* 0x0000001fff037819 */ /* 0x000fc80000011400 */
[----:B------:R-:W-:-:S04]  /*0070*/  LEA.HI R3, R3, R0, RZ, 0x7 ;  /* 0x0000000003037211 */ /* 0x000fc800078f38ff */
[----:B------:R-:W-:Y:S02]  /*0080*/  SHF.R.S32.HI R0, RZ, 0x7, R3 ;  /* 0x00000007ff007819 */ /* 0x000fe40000011403 */
[----:B------:R-:W1:Y:S03]  /*0090*/  S2R R3, SR_CTAID.X ;  /* 0x0000000000037919 */ /* 0x000e660000002500 */
[----:B------:R-:W-:Y:S01]  /*00a0*/  IMAD.SHL.U32 R0, R0, 0x8, RZ ;  /* 0x0000000800007824 */ /* 0x000fe200078e00ff */
[----:B0-----:R-:W-:-:S04]  /*00b0*/  LOP3.LUT R14, R12, 0x7f, RZ, 0xc0, !PT ;  /* 0x0000007f0c0e7812 */ /* 0x001fc800078ec0ff */
[-C--:B------:R-:W-:Y:S02]  /*00c0*/  IABS R7, R0.reuse ;  /* 0x0000000000077213 */ /* 0x080fe40000000000 */
[----:B------:R-:W-:Y:S02]  /*00d0*/  IABS R10, R0 ;  /* 0x00000000000a7213 */ /* 0x000fe40000000000 */
[----:B------:R-:W0:Y:S01]  /*00e0*/  I2F.RP R2, R7 ;  /* 0x0000000700027306 */ /* 0x000e220000209400 */
[----:B-1----:R-:W-:-:S07]  /*00f0*/  IABS R8, R3 ;  /* 0x0000000300087213 */ /* 0x002fce0000000000 */
[----:B0-----:R-:W0:Y:S02]  /*0100*/  MUFU.RCP R2, R2 ;  /* 0x0000000200027308 */ /* 0x001e240000001000 */
[----:B0-----:R-:W-:Y:S01]  /*0110*/  IADD3 R4, R2, 0xffffffe, RZ ;  /* 0x0ffffffe02047810 */ /* 0x001fe20007ffe0ff */
[----:B------:R-:W-:-:S05]  /*0120*/  IMAD.MOV R2, RZ, RZ, -R10 ;  /* 0x000000ffff027224 */ /* 0x000fca00078e0a0a */
[----:B------:R0:W1:Y:S02]  /*0130*/  F2I.FTZ.U32.TRUNC.NTZ R5, R4 ;  /* 0x0000000400057305 */ /* 0x000064000021f000 */
[----:B0-----:R-:W-:Y:S02]  /*0140*/  IMAD.MOV.U32 R4, RZ, RZ, RZ ;  /* 0x000000ffff047224 */ /* 0x001fe400078e00ff */
[----:B-1----:R-:W-:-:S04]  /*0150*/  IMAD.MOV R6, RZ, RZ, -R5 ;  /* 0x000000ffff067224 */ /* 0x002fc800078e0a05 */
[----:B------:R-:W-:Y:S02]  /*0160*/  IMAD R9, R6, R7, RZ ;  /* 0x0000000706097224 */ /* 0x000fe400078e02ff */
[----:B------:R-:W-:Y:S02]  /*0170*/  IMAD.MOV.U32 R6, RZ, RZ, R8 ;  /* 0x000000ffff067224 */ /* 0x000fe400078e0008 */
[----:B------:R-:W-:-:S06]  /*0180*/  IMAD.HI.U32 R5, R5, R9, R4 ;  /* 0x0000000905057227 */ /* 0x000fcc00078e0004 */
[----:B------:R-:W-:-:S04]  /*0190*/  IMAD.HI.U32 R5, R5, R6, RZ ;  /* 0x0000000605057227 */ /* 0x000fc800078e00ff */
[----:B------:R-:W-:-:S05]  /*01a0*/  IMAD R2, R5, R2, R6 ;  /* 0x0000000205027224 */ /* 0x000fca00078e0206 */
[----:B------:R-:W-:-:S13]  /*01b0*/  ISETP.GT.U32.AND P1, PT, R7, R2, PT ;  /* 0x000000020700720c */ /* 0x000fda0003f24070 */
[----:B------:R-:W-:Y:S01]  /*01c0*/  @!P1 IMAD.IADD R2, R2, 0x1, -R7 ;  /* 0x0000000102029824 */ /* 0x000fe200078e0a07 */
[----:B------:R-:W-:Y:S02]  /*01d0*/  @!P1 IADD3 R5, R5, 0x1, RZ ;  /* 0x0000000105059810 */ /* 0x000fe40007ffe0ff */
[----:B------:R-:W-:Y:S02]  /*01e0*/  ISETP.NE.AND P1, PT, R0, RZ, PT ;  /* 0x000000ff0000720c */ /* 0x000fe40003f25270 */
[----:B------:R-:W-:Y:S02]  /*01f0*/  ISETP.GE.U32.AND P0, PT, R2, R7, PT ;  /* 0x000000070200720c */ /* 0x000fe40003f06070 */
[----:B------:R-:W-:-:S04]  /*0200*/  LOP3.LUT R2, R3, R0, RZ, 0x3c, !PT ;  /* 0x0000000003027212 */ /* 0x000fc800078e3cff */
[----:B------:R-:W-:Y:S01]  /*0210*/  ISETP.GE.AND P2, PT, R2, RZ, PT ;  /* 0x000000ff0200720c */ /* 0x000fe20003f46270 */
[----:B------:R-:W-:-:S05]  /*0220*/  IMAD.MOV.U32 R2, RZ, RZ, c[0x0][0x178] ;  /* 0x00005e00ff027624 */ /* 0x000fca00078e00ff */
[----:B------:R-:W-:Y:S02]  /*0230*/  IADD3 R2, R2, 0xff, RZ ;  /* 0x000000ff02027810 */ /* 0x000fe40007ffe0ff */
[----:B------:R-:W-:-:S05]  /*0240*/  @P0 IADD3 R5, R5, 0x1, RZ ;  /* 0x0000000105050810 */ /* 0x000fca0007ffe0ff */
[----:B------:R-:W-:Y:S01]  /*0250*/  IMAD.MOV.U32 R4, RZ, RZ, R5 ;  /* 0x000000ffff047224 */ /* 0x000fe200078e0005 */
[----:B------:R-:W-:-:S03]  /*0260*/  SHF.R.S32.HI R5, RZ, 0x1f, R2 ;  /* 0x0000001fff057819 */ /* 0x000fc60000011402 */
[----:B------:R-:W-:Y:S01]  /*0270*/  @!P2 IMAD.MOV R4, RZ, RZ, -R4 ;  /* 0x000000ffff04a224 */ /* 0x000fe200078e0a04 */
[----:B------:R-:W-:Y:S02]  /*0280*/  @!P1 LOP3.LUT R4, RZ, R0, RZ, 0x33, !PT ;  /* 0x00000000ff049212 */ /* 0x000fe400078e33ff */
[----:B------:R-:W-:-:S03]  /*0290*/  LEA.HI R5, R5, R2, RZ, 0x8 ;  /* 0x0000000205057211 */ /* 0x000fc600078f40ff */
[----:B------:R-:W-:Y:S02]  /*02a0*/  IMAD.SHL.U32 R2, R4, 0x8, RZ ;  /* 0x0000000804027824 */ /* 0x000fe400078e00ff */
[----:B------:R-:W-:-:S03]  /*02b0*/  IMAD.MOV R4, RZ, RZ, -R4 ;  /* 0x000000ffff047224 */ /* 0x000fc600078e0a04 */
[----:B------:R-:W-:Y:S01]  /*02c0*/  LEA.HI.SX32 R5, R5, -R2, 0x18 ;  /* 0x8000000205057211 */ /* 0x000fe200078fc2ff */
[----:B------:R-:W-:Y:S02]  /*02d0*/  IMAD R13, R0, R4, R3 ;  /* 0x00000004000d7224 */ /* 0x000fe400078e0203 */
[----:B------:R-:W-:Y:S01]  /*02e0*/  IMAD.MOV.U32 R4, RZ, RZ, RZ ;  /* 0x000000ffff047224 */ /* 0x000fe200078e00ff */
[----:B------:R-:W-:Y:S02]  /*02f0*/  IMNMX R6, R5, 0x8, PT ;  /* 0x0000000805067817 */ /* 0x000fe40003800200 */
[----:B------:R-:W-:Y:S02]  /*0300*/  IABS R11, R13 ;  /* 0x0000000d000b7213 */ /* 0x000fe40000000000 */
[----:B------:R-:W-:-:S04]  /*0310*/  IABS R9, R6 ;  /* 0x0000000600097213 */ /* 0x000fc80000000000 */
[----:B------:R-:W0:Y:S08]  /*0320*/  I2F.RP R7, R9 ;  /* 0x0000000900077306 */ /* 0x000e300000209400 */
[----:B0-----:R-:W0:Y:S02]  /*0330*/  MUFU.RCP R7, R7 ;  /* 0x0000000700077308 */ /* 0x001e240000001000 */
[----:B0-----:R-:W-:-:S06]  /*0340*/  IADD3 R5, R7, 0xffffffe, RZ ;  /* 0x0ffffffe07057810 */ /* 0x001fcc0007ffe0ff */
[----:B------:R-:W0:Y:S02]  /*0350*/  F2I.FTZ.U32.TRUNC.NTZ R5, R5 ;  /* 0x0000000500057305 */ /* 0x000e24000021f000 */
[----:B0-----:R-:W-:-:S04]  /*0360*/  IMAD.MOV R8, RZ, RZ, -R5 ;  /* 0x000000ffff087224 */ /* 0x001fc800078e0a05 */
[----:B------:R-:W-:-:S04]  /*0370*/  IMAD.MOV.U32 R0, RZ, RZ, R8 ;  /* 0x000000ffff007224 */ /* 0x000fc800078e0008 */
[----:B------:R-:W-:Y:S01]  /*0380*/  IMAD R3, R0, R9, RZ ;  /* 0x0000000900037224 */ /* 0x000fe200078e02ff */
[----:B------:R-:W-:-:S03]  /*0390*/  IABS R0, R6 ;  /* 0x0000000600007213 */ /* 0x000fc60000000000 */
[----:B------:R-:W-:-:S04]  /*03a0*/  IMAD.HI.U32 R4, R5, R3, R4 ;  /* 0x0000000305047227 */ /* 0x000fc800078e0004 */
[----:B------:R-:W-:Y:S02]  /*03b0*/  IMAD.MOV R0, RZ, RZ, -R0 ;  /* 0x000000ffff007224 */ /* 0x000fe400078e0a00 */
        /* <DEDUP_REMOVED lines=9> */
[----:B------:R-:W-:-:S06]  /*0450*/  IMAD.MOV.U32 R0, RZ, RZ, c[0x0][0x180] ;  /* 0x00006000ff007624 */ /* 0x000fcc00078e00ff */
[----:B------:R-:W-:-:S05]  /*0460*/  @P0 IADD3 R4, R4, 0x1, RZ ;  /* 0x0000000104040810 */ /* 0x000fca0007ffe0ff */
[----:B------:R-:W-:Y:S02]  /*0470*/  IMAD.MOV.U32 R29, RZ, RZ, R4 ;  /* 0x000000ffff1d7224 */ /* 0x000fe400078e0004 */
[----:B------:R-:W-:Y:S02]  /*0480*/  IMAD.MOV.U32 R4, RZ, RZ, c[0x0][0x180] ;  /* 0x00006000ff047624 */ /* 0x000fe400078e00ff */
[----:B------:R-:W-:Y:S01]  /*0490*/  @!P2 IMAD.MOV R29, RZ, RZ, -R29 ;  /* 0x000000ffff1da224 */ /* 0x000fe200078e0a1d */
[----:B------:R-:W-:Y:S02]  /*04a0*/  @!P1 LOP3.LUT R29, RZ, R6, RZ, 0x33, !PT ;  /* 0x00000006ff1d9212 */ /* 0x000fe400078e33ff */
[----:B------:R-:W-:-:S03]  /*04b0*/  IADD3 R4, R4, 0xf, RZ ;  /* 0x0000000f04047810 */ /* 0x000fc60007ffe0ff */
[----:B------:R-:W-:Y:S01]  /*04c0*/  IMAD.MOV R3, RZ, RZ, -R29 ;  /* 0x000000ffff037224 */ /* 0x000fe200078e0a1d */
[----:B------:R-:W-:Y:S01]  /*04d0*/  ISETP.GT.AND P0, PT, R4, 0xf, PT ;  /* 0x0000000f0400780c */ /* 0x000fe20003f04270 */
[----:B------:R-:W-:Y:S02]  /*04e0*/  IMAD.SHL.U32 R29, R29, 0x80, RZ ;  /* 0x000000801d1d7824 */ /* 0x000fe400078e00ff */
[----:B------:R-:W-:-:S04]  /*04f0*/  IMAD R3, R6, R3, R13 ;  /* 0x0000000306037224 */ /* 0x000fc800078e020d */
[----:B------:R-:W-:-:S04]  /*0500*/  IMAD.IADD R3, R2, 0x1, R3 ;  /* 0x0000000102037824 */ /* 0x000fc800078e0203 */
[----:B------:R-:W-:-:S05]  /*0510*/  IMAD R28, R3, 0x100, R14 ;  /* 0x00000100031c7824 */ /* 0x000fca00078e020e */
[----:B------:R-:W-:Y:S01]  /*0520*/  IADD3 R2, R28, 0x80, RZ ;  /* 0x000000801c027810 */ /* 0x000fe20007ffe0ff */
[----:B------:R0:W-:Y:S04]  /*0530*/  STL [R1+0x468], R28 ;  /* 0x0004681c01007387 */ /* 0x0001e80000100800 */
[----:B------:R0:W-:Y:S01]  /*0540*/  STL [R1+0x46c], R2 ;  /* 0x00046c0201007387 */ /* 0x0001e20000100800 */
[----:B------:R-:W-:Y:S05]  /*0550*/  @P0 BRA `(.L_x_0) ;  /* 0x0000077000000947 */ /* 0x000fea0003800000 */
[----:B------:R-:W-:Y:S01]  /*0560*/  IMAD.SHL.U32 R0, R12, 0x20, RZ ;  /* 0x000000200c007824 */ /* 0x000fe200078e00ff */
[----:B------:R-:W-:Y:S01]  /*0570*/  CS2R R20, SRZ ;  /* 0x0000000000147805 */ /* 0x000fe2000001ff00 */
[----:B------:R-:W-:Y:S01]  /*0580*/  CS2R R22, SRZ ;  /* 0x0000000000167805 */ /* 0x000fe2000001ff00 */
[----:B------:R-:W-:Y:S01]  /*0590*/  CS2R R8, SRZ ;  /* 0x0000000000087805 */ /* 0x000fe2000001ff00 */
[----:B------:R-:W-:Y:S01]  /*05a0*/  CS2R R10, SRZ ;  /* 0x00000000000a7805 */ /* 0x000fe2000001ff00 */
[----:B------:R1:W-:Y:S01]  /*05b0*/  STL [R1+0x620], R0 ;  /* 0x0006200001007387 */ /* 0x0003e20000100800 */
[----:B------:R-:W-:Y:S01]  /*05c0*/  CS2R R4, SRZ ;  /* 0x0000000000047805 */ /* 0x000fe2000001ff00 */
[----:B------:R-:W-:Y:S01]  /*05d0*/  CS2R R6, SRZ ;  /* 0x0000000000067805 */ /* 0x000fe2000001ff00 */
[----:B------:R-:W-:Y:S01]  /*05e0*/  CS2R R12, SRZ ;  /* 0x00000000000c7805 */ /* 0x000fe2000001ff00 */
[----:B------:R1:W-:Y:S01]  /*05f0*/  STL [R1], RZ ;  /* 0x000000ff01007387 */ /* 0x0003e20000100800 */
[----:B------:R-:W-:Y:S01]  /*0600*/  CS2R R14, SRZ ;  /* 0x00000000000e7805 */ /* 0x000fe2000001ff00 */
[----:B------:R-:W-:Y:S01]  /*0610*/  CS2R R16, SRZ ;  /* 0x0000000000107805 */ /* 0x000fe2000001ff00 */
[----:B------:R-:W-:Y:S01]  /*0620*/  CS2R R18, SRZ ;  /* 0x0000000000127805 */ /* 0x000fe2000001ff00 */
[----:B------:R1:W-:Y:S01]  /*0630*/  STL [R1+0x4], RZ ;  /* 0x000004ff01007387 */ /* 0x0003e20000100800 */
[----:B------:R-:W-:Y:S01]  /*0640*/  CS2R R24, SRZ ;  /* 0x0000000000187805 */ /* 0x000fe2000001ff00 */
[----:B------:R-:W-:-:S02]  /*0650*/  CS2R R26, SRZ ;  /* 0x00000000001a7805 */ /* 0x000fc4000001ff00 */
[----:B------:R1:W-:Y:S04]  /*0660*/  STL [R1+0x8], RZ ;  /* 0x000008ff01007387 */ /* 0x0003e80000100800 */
        /* <DEDUP_REMOVED lines=100> */
[----:B------:R1:W-:Y:S01]  /*0cb0*/  STL [R1+0x48c], RZ ;  /* 0x00048cff01007387 */ /* 0x0003e20000100800 */
[----:B------:R-:W-:Y:S05]  /*0cc0*/  BRA `(.L_x_1) ;  /* 0x0000a90000007947 */ /* 0x000fea0003800000 */
.L_x_0:
[----:B------:R-:W-:Y:S01]  /*0cd0*/  IMAD.MOV.U32 R27, RZ, RZ, R2 ;  /* 0x000000ffff1b7224 */ /* 0x000fe200078e0002 */
[----:B0-----:R-:W-:Y:S01]  /*0ce0*/  IABS R2, c[0x0][0x178] ;  /* 0x00005e0000027a13 */ /* 0x001fe20000000000 */
[----:B------:R-:W0:Y:S01]  /*0cf0*/  S2R R26, SR_TID.X ;  /* 0x00000000001a7919 */ /* 0x000e220000002100 */
[----:B------:R-:W-:-:S02]  /*0d00*/  IABS R3, c[0x0][0x17c] ;  /* 0x00005f0000037a13 */ /* 0x000fc40000000000 */
[----:B------:R-:W1:Y:S01]  /*0d10*/  I2F.RP R8, R2 ;  /* 0x0000000200087306 */ /* 0x000e620000209400 */
[----:B------:R-:W-:Y:S01]  /*0d20*/  IABS R10, R27 ;  /* 0x0000001b000a7213 */ /* 0x000fe20000000000 */
[----:B------:R2:W-:Y:S01]  /*0d30*/  STL [R1+0x640], R0 ;  /* 0x0006400001007387 */ /* 0x0005e20000100800 */
[----:B------:R-:W-:Y:S02]  /*0d40*/  IABS R11, R28 ;  /* 0x0000001c000b7213 */ /* 0x000fe40000000000 */
[----:B------:R-:W-:Y:S02]  /*0d50*/  ISETP.GE.AND P5, PT, R28, RZ, PT ;  /* 0x000000ff1c00720c */ /* 0x000fe40003fa6270 */
[----:B------:R-:W-:Y:S01]  /*0d60*/  ISETP.GE.AND P2, PT, R27, RZ, PT ;  /* 0x000000ff1b00720c */ /* 0x000fe20003f46270 */
[----:B------:R-:W3:Y:S08]  /*0d70*/  I2F.RP R6, R3 ;  /* 0x0000000300067306 */ /* 0x000ef00000209400 */
[----:B-1----:R-:W1:Y:S01]  /*0d80*/  MUFU.RCP R8, R8 ;  /* 0x0000000800087308 */ /* 0x002e620000001000 */
[----:B0-----:R-:W-:-:S07]  /*0d90*/  SHF.R.U32.HI R12, RZ, 0x4, R26 ;  /* 0x00000004ff0c7819 */ /* 0x001fce000001161a */
[----:B---3--:R-:W0:Y:S01]  /*0da0*/  MUFU.RCP R6, R6 ;  /* 0x0000000600067308 */ /* 0x008e220000001000 */
[----:B------:R-:W-:-:S04]  /*0db0*/  SGXT.U32 R12, R12, 0x3 ;  /* 0x000000030c0c781a */ /* 0x000fc80000000000 */
[----:B------:R-:W-:Y:S02]  /*0dc0*/  LOP3.LUT R12, R29, R12, RZ, 0xfc, !PT ;  /* 0x0000000c1d0c7212 */ /* 0x000fe400078efcff */
[----:B-1----:R-:W-:Y:S02]  /*0dd0*/  IADD3 R7, R8, 0xffffffe, RZ ;  /* 0x0ffffffe08077810 */ /* 0x002fe40007ffe0ff */
[C---:B------:R-:W-:Y:S02]  /*0de0*/  LOP3.LUT R27, R12.reuse, 0x58, RZ, 0xfc, !PT ;  /* 0x000000580c1b7812 */ /* 0x040fe400078efcff */
[C---:B------:R-:W-:Y:S02]  /*0df0*/  LOP3.LUT R28, R12.reuse, 0x50, RZ, 0xfc, !PT ;  /* 0x000000500c1c7812 */ /* 0x040fe400078efcff */
[----:B------:R-:W1:Y:S01]  /*0e00*/  F2I.FTZ.U32.TRUNC.NTZ R7, R7 ;  /* 0x0000000700077305 */ /* 0x000e62000021f000 */
[----:B------:R-:W-:Y:S02]  /*0e10*/  LOP3.LUT R22, R12, 0x48, RZ, 0xfc, !PT ;  /* 0x000000480c167812 */ /* 0x000fe400078efcff */
[----:B0-----:R-:W-:Y:S01]  /*0e20*/  IADD3 R5, R6, 0xffffffe, RZ ;  /* 0x0ffffffe06057810 */ /* 0x001fe20007ffe0ff */
[----:B------:R-:W-:Y:S01]  /*0e30*/  IMAD.MOV.U32 R6, RZ, RZ, RZ ;  /* 0x000000ffff067224 */ /* 0x000fe200078e00ff */
[----:B------:R-:W-:-:S04]  /*0e40*/  LOP3.LUT R21, R12, 0x40, RZ, 0xfc, !PT ;  /* 0x000000400c157812 */ /* 0x000fc800078efcff */
[----:B------:R-:W0:Y:S01]  /*0e50*/  F2I.FTZ.U32.TRUNC.NTZ R5, R5 ;  /* 0x0000000500057305 */ /* 0x000e22000021f000 */
[----:B-1----:R-:W-:-:S04]  /*0e60*/  IMAD.MOV R9, RZ, RZ, -R7 ;  /* 0x000000ffff097224 */ /* 0x002fc800078e0a07 */
[----:B------:R-:W-:-:S04]  /*0e70*/  IMAD R9, R9, R2, RZ ;  /* 0x0000000209097224 */ /* 0x000fc800078e02ff */
[----:B------:R-:W-:-:S04]  /*0e80*/  IMAD.HI.U32 R8, R7, R9, R6 ;  /* 0x0000000907087227 */ /* 0x000fc800078e0006 */
[----:B------:R-:W-:Y:S02]  /*0e90*/  IMAD.MOV.U32 R9, RZ, RZ, R10 ;  /* 0x000000ffff097224 */ /* 0x000fe400078e000a */
[----:B------:R-:W-:Y:S01]  /*0ea0*/  IMAD.MOV.U32 R7, RZ, RZ, R11 ;  /* 0x000000ffff077224 */ /* 0x000fe200078e000b */
[----:B------:R-:W-:Y:S01]  /*0eb0*/  SHF.R.S32.HI R11, RZ, 0x1f, R4 ;  /* 0x0000001fff0b7819 */ /* 0x000fe20000011404 */
[----:B------:R-:W-:-:S03]  /*0ec0*/  IMAD.HI.U32 R6, R8, R9, RZ ;  /* 0x0000000908067227 */ /* 0x000fc600078e00ff */
[----:B--2---:R-:W-:Y:S01]  /*0ed0*/  LEA.HI R0, R11, R4, RZ, 0x4 ;  /* 0x000000040b007211 */ /* 0x004fe200078f20ff */
[----:B------:R-:W-:-:S04]  /*0ee0*/  IMAD.HI.U32 R8, R8, R7, RZ ;  /* 0x0000000708087227 */ /* 0x000fc800078e00ff */
[----:B------:R-:W-:Y:S01]  /*0ef0*/  IMAD.MOV R6, RZ, RZ, -R6 ;  /* 0x000000ffff067224 */ /* 0x000fe200078e0a06 */
[----:B------:R-:W-:Y:S01]  /*0f00*/  STL [R1+0x410], R0 ;  /* 0x0004100001007387 */ /* 0x000fe20000100800 */
[----:B------:R-:W-:Y:S02]  /*0f10*/  IMAD.MOV R8, RZ, RZ, -R8 ;  /* 0x000000ffff087224 */ /* 0x000fe400078e0a08 */
[C---:B------:R-:W-:Y:S02]  /*0f20*/  IMAD R9, R2.reuse, R6, R9 ;  /* 0x0000000602097224 */ /* 0x040fe400078e0209 */
[----:B------:R-:W-:Y:S01]  /*0f30*/  IMAD R7, R2, R8, R7 ;  /* 0x0000000802077224 */ /* 0x000fe200078e0207 */
[----:B------:R-:W-:Y:S01]  /*0f40*/  LEA.HI R8, R26, R29, RZ, 0x1c ;  /* 0x0000001d1a087211 */ /* 0x000fe200078fe0ff */
[----:B0-----:R-:W-:Y:S01]  /*0f50*/  IMAD.MOV R10, RZ, RZ, -R5 ;  /* 0x000000ffff0a7224 */ /* 0x001fe200078e0a05 */
[C---:B------:R-:W-:Y:S01]  /*0f60*/  ISETP.GT.U32.AND P0, PT, R2.reuse, R9, PT ;  /* 0x000000090200720c */ /* 0x040fe20003f04070 */
[----:B------:R-:W-:Y:S01]  /*0f70*/  IMAD.MOV.U32 R4, RZ, RZ, RZ ;  /* 0x000000ffff047224 */ /* 0x000fe200078e00ff */
[----:B------:R-:W-:Y:S01]  /*0f80*/  ISETP.GT.U32.AND P1, PT, R2, R7, PT ;  /* 0x000000070200720c */ /* 0x000fe20003f24070 */
[----:B------:R-:W-:Y:S01]  /*0f90*/  IMAD R11, R10, R3, RZ ;  /* 0x000000030a0b7224 */ /* 0x000fe200078e02ff */
[----:B------:R-:W-:-:S02]  /*0fa0*/  IADD3 R6, R8, 0x78, RZ ;  /* 0x0000007808067810 */ /* 0x000fc40007ffe0ff */
[----:B------:R-:W-:Y:S01]  /*0fb0*/  IADD3 R8, R8, 0x38, RZ ;  /* 0x0000003808087810 */ /* 0x000fe20007ffe0ff */
[----:B------:R-:W-:Y:S01]  /*0fc0*/  IMAD.HI.U32 R11, R5, R11, R4 ;  /* 0x0000000b050b7227 */ /* 0x000fe200078e0004 */
[----:B------:R-:W-:Y:S02]  /*0fd0*/  IABS R14, R6 ;  /* 0x00000006000e7213 */ /* 0x000fe40000000000 */
[----:B------:R-:W-:Y:S01]  /*0fe0*/  ISETP.GE.AND P3, PT, R6, RZ, PT ;  /* 0x000000ff0600720c */ /* 0x000fe20003f66270 */
[C---:B------:R-:W-:Y:S01]  /*0ff0*/  IMAD.SHL.U32 R4, R26.reuse, 0x100, RZ ;  /* 0x000001001a047824 */ /* 0x040fe200078e00ff */
[C---:B------:R-:W-:Y:S01]  /*1000*/  LOP3.LUT R6, R26.reuse, 0x7, RZ, 0xc0, !PT ;  /* 0x000000071a067812 */ /* 0x040fe200078ec0ff */
[--C-:B------:R-:W-:Y:S01]  /*1010*/  @!P0 IMAD.IADD R9, R9, 0x1, -R2.reuse ;  /* 0x0000000109098824 */ /* 0x100fe200078e0a02 */
[----:B------:R-:W-:Y:S01]  /*1020*/  LOP3.LUT R5, R26, 0x40, RZ, 0xc0, !PT ;  /* 0x000000401a057812 */ /* 0x000fe200078ec0ff */
[----:B------:R-:W-:Y:S01]  /*1030*/  @!P1 IMAD.IADD R7, R7, 0x1, -R2 ;  /* 0x0000000107079824 */ /* 0x000fe200078e0a02 */
[----:B------:R-:W-:Y:S01]  /*1040*/  LOP3.LUT R13, R4, 0x1000, RZ, 0xc0, !PT ;  /* 0x00001000040d7812 */ /* 0x000fe200078ec0ff */
[----:B------:R-:W-:Y:S01]  /*1050*/  IMAD.HI.U32 R4, R11, R14, RZ ;  /* 0x0000000e0b047227 */ /* 0x000fe200078e00ff */
[----:B------:R-:W-:-:S02]  /*1060*/  ISETP.GT.U32.AND P0, PT, R2, R9, PT ;  /* 0x000000090200720c */ /* 0x000fc40003f04070 */
[----:B------:R-:W-:Y:S01]  /*1070*/  ISETP.GT.U32.AND P1, PT, R2, R7, PT ;  /* 0x000000070200720c */ /* 0x000fe20003f24070 */
[C---:B------:R-:W-:Y:S01]  /*1080*/  IMAD.SHL.U32 R10, R6.reuse, 0x10, RZ ;  /* 0x00000010060a7824 */ /* 0x040fe200078e00ff */
[----:B------:R-:W-:Y:S01]  /*1090*/  SHF.R.U32.HI R5, RZ, 0x1, R5 ;  /* 0x00000001ff057819 */ /* 0x000fe20000011605 */
[----:B------:R-:W-:Y:S01]  /*10a0*/  IMAD.MOV R4, RZ, RZ, -R4 ;  /* 0x000000ffff047224 */ /* 0x000fe200078e0a04 */
[----:B------:R-:W-:Y:S01]  /*10b0*/  IABS R16, R8 ;  /* 0x0000000800107213 */ /* 0x000fe20000000000 */
[----:B------:R-:W-:Y:S01]  /*10c0*/  IMAD R6, R6, 0x200, R13 ;  /* 0x0000020006067824 */ /* 0x000fe200078e020d */
[----:B------:R-:W-:Y:S01]  /*10d0*/  LOP3.LUT R10, R10, R5, RZ, 0x3c, !PT ;  /* 0x000000050a0a7212 */ /* 0x000fe200078e3cff */
[----:B------:R-:W-:Y:S01]  /*10e0*/  IMAD R5, R3, R4, R14 ;  /* 0x0000000403057224 */ /* 0x000fe200078e020e */
[----:B------:R-:W-:Y:S02]  /*10f0*/  LOP3.LUT R4, R12, 0x70, RZ, 0xfc, !PT ;  /* 0x000000700c047812 */ /* 0x000fe400078efcff */
[----:B------:R-:W-:Y:S01]  /*1100*/  ISETP.GE.AND P6, PT, R8, RZ, PT ;  /* 0x000000ff0800720c */ /* 0x000fe20003fc6270 */
[--C-:B------:R-:W-:Y:S01]  /*1110*/  @!P0 IMAD.IADD R9, R9, 0x1, -R2.reuse ;  /* 0x0000000109098824 */ /* 0x100fe200078e0a02 */
[----:B------:R-:W-:Y:S01]  /*1120*/  ISETP.GE.AND P4, PT, R4, RZ, PT ;  /* 0x000000ff0400720c */ /* 0x000fe20003f86270 */
[----:B------:R-:W-:Y:S01]  /*1130*/  @!P1 IMAD.IADD R7, R7, 0x1, -R2 ;  /* 0x0000000107079824 */ /* 0x000fe200078e0a02 */
[----:B------:R-:W-:Y:S01]  /*1140*/  IABS R14, R4 ;  /* 0x00000004000e7213 */ /* 0x000fe20000000000 */
[----:B------:R-:W-:Y:S01]  /*1150*/  IMAD.HI.U32 R8, R11, R16, RZ ;  /* 0x000000100b087227 */ /* 0x000fe200078e00ff */
[C---:B------:R-:W-:Y:S01]  /*1160*/  LOP3.LUT R2, R12.reuse, 0x68, RZ, 0xfc, !PT ;  /* 0x000000680c027812 */ /* 0x040fe200078efcff */
[----:B------:R0:W-:Y:S01]  /*1170*/  STL [R1+0x648], R6 ;  /* 0x0006480601007387 */ /* 0x0001e20000100800 */
[----:B------:R-:W-:-:S02]  /*1180*/  LOP3.LUT R4, R12, 0x60, RZ, 0xfc, !PT ;  /* 0x000000600c047812 */ /* 0x000fc400078efcff */
[----:B------:R-:W-:Y:S01]  /*1190*/  ISETP.GE.AND P1, PT, R2, RZ, PT ;  /* 0x000000ff0200720c */ /* 0x000fe20003f26270 */
[----:B------:R1:W-:Y:S01]  /*11a0*/  STL [R1+0x644], R29 ;  /* 0x0006441d01007387 */ /* 0x0003e20000100800 */
[----:B------:R-:W-:Y:S01]  /*11b0*/  IABS R15, R2 ;  /* 0x00000002000f7213 */ /* 0x000fe20000000000 */
[----:B------:R-:W-:Y:S01]  /*11c0*/  IMAD.HI.U32 R2, R11, R14, RZ ;  /* 0x0000000e0b027227 */ /* 0x000fe200078e00ff */
[----:B------:R-:W-:Y:S01]  /*11d0*/  IABS R17, R4 ;  /* 0x0000000400117213 */ /* 0x000fe20000000000 */
[----:B------:R2:W-:Y:S01]  /*11e0*/  STL [R1+0x64c], R10 ;  /* 0x00064c0a01007387 */ /* 0x0005e20000100800 */
[----:B------:R-:W-:Y:S01]  /*11f0*/  ISETP.GE.AND P0, PT, R4, RZ, PT ;  /* 0x000000ff0400720c */ /* 0x000fe20003f06270 */
[----:B------:R-:W-:Y:S01]  /*1200*/  IMAD.MOV R13, RZ, RZ, -R2 ;  /* 0x000000ffff0d7224 */ /* 0x000fe200078e0a02 */
[C---:B0-----:R-:W-:Y:S01]  /*1210*/  LOP3.LUT R6, R12.reuse, 0x18, RZ, 0xfc, !PT ;  /* 0x000000180c067812 */ /* 0x041fe200078efcff */
[----:B------:R-:W-:Y:S02]  /*1220*/  IMAD.MOV.U32 R2, RZ, RZ, R17 ;  /* 0x000000ffff027224 */ /* 0x000fe400078e0011 */
[----:B------:R-:W-:Y:S01]  /*1230*/  IMAD.MOV.U32 R17, RZ, RZ, R7 ;  /* 0x000000ffff117224 */ /* 0x000fe200078e0007 */
[----:B-1----:R-:W-:Y:S01]  /*1240*/  LOP3.LUT R29, R12, 0x10, RZ, 0xfc, !PT ;  /* 0x000000100c1d7812 */ /* 0x002fe200078efcff */
[----:B------:R-:W-:-:S02]  /*1250*/  IMAD.MOV R4, RZ, RZ, -R8 ;  /* 0x000000ffff047224 */ /* 0x000fc400078e0a08 */
[----:B------:R-:W-:Y:S01]  /*1260*/  @!P5 IMAD.MOV R17, RZ, RZ, -R17 ;  /* 0x000000ffff11d224 */ /* 0x000fe200078e0a11 */
[C---:B------:R-:W-:Y:S01]  /*1270*/  ISETP.GT.U32.AND P5, PT, R3.reuse, R5, PT ;  /* 0x000000050300720c */ /* 0x040fe20003fa4070 */
[----:B------:R-:W-:Y:S01]  /*1280*/  IMAD.MOV.U32 R8, RZ, RZ, R15 ;  /* 0x000000ffff087224 */ /* 0x000fe200078e000f */
[----:B--2---:R-:W-:Y:S01]  /*1290*/  LOP3.LUT R10, R12, 0x20, RZ, 0xfc, !PT ;  /* 0x000000200c0a7812 */ /* 0x004fe200078efcff */
[----:B------:R-:W-:Y:S02]  /*12a0*/  IMAD.MOV.U32 R15, RZ, RZ, R9 ;  /* 0x000000ffff0f7224 */ /* 0x000fe400078e0009 */
[----:B------:R-:W-:Y:S02]  /*12b0*/  IMAD R9, R3, R13, R14 ;  /* 0x0000000d03097224 */ /* 0x000fe400078e020e */
[----:B------:R-:W-:-:S04]  /*12c0*/  IMAD.HI.U32 R14, R11, R2, RZ ;  /* 0x000000020b0e7227 */ /* 0x000fc800078e00ff */
[----:B------:R-:W-:Y:S01]  /*12d0*/  @!P2 IMAD.MOV R15, RZ, RZ, -R15 ;  /* 0x000000ffff0fa224 */ /* 0x000fe200078e0a0f */
[----:B------:R-:W-:Y:S01]  /*12e0*/  ISETP.NE.AND P2, PT, RZ, c[0x0][0x178], PT ;  /* 0x00005e00ff007a0c */ /* 0x000fe20003f45270 */
[----:B------:R-:W-:Y:S01]  /*12f0*/  IMAD.MOV R7, RZ, RZ, -R14 ;  /* 0x000000ffff077224 */ /* 0x000fe200078e0a0e */
[----:B------:R-:W-:Y:S01]  /*1300*/  LOP3.LUT R14, RZ, c[0x0][0x178], RZ, 0x33, !PT ;  /* 0x00005e00ff0e7a12 */ /* 0x000fe200078e33ff */
[----:B------:R-:W-:Y:S02]  /*1310*/  @!P5 IMAD.IADD R5, R5, 0x1, -R3 ;  /* 0x000000010505d824 */ /* 0x000fe400078e0a03 */
[C---:B------:R-:W-:Y:S01]  /*1320*/  IMAD R7, R3.reuse, R7, R2 ;  /* 0x0000000703077224 */ /* 0x040fe200078e0202 */
[C---:B------:R-:W-:Y:S01]  /*1330*/  SEL R2, R14.reuse, R15, !P2 ;  /* 0x0000000f0e027207 */ /* 0x040fe20005000000 */
[----:B------:R-:W-:Y:S01]  /*1340*/  IMAD R4, R3, R4, R16 ;  /* 0x0000000403047224 */ /* 0x000fe200078e0210 */
[----:B------:R-:W-:Y:S01]  /*1350*/  SEL R0, R14, R17, !P2 ;  /* 0x000000110e007207 */ /* 0x000fe20005000000 */
[----:B------:R-:W-:Y:S01]  /*1360*/  IMAD.HI.U32 R13, R11, R8, RZ ;  /* 0x000000080b0d7227 */ /* 0x000fe200078e00ff */
[----:B------:R-:W-:-:S02]  /*1370*/  ISETP.GT.U32.AND P2, PT, R3, R5, PT ;  /* 0x000000050300720c */ /* 0x000fc40003f44070 */
[C---:B------:R-:W-:Y:S01]  /*1380*/  ISETP.GT.U32.AND P5, PT, R3.reuse, R4, PT ;  /* 0x000000040300720c */ /* 0x040fe20003fa4070 */
[----:B------:R-:W-:Y:S01]  /*1390*/  IMAD.MOV R13, RZ, RZ, -R13 ;  /* 0x000000ffff0d7224 */ /* 0x000fe200078e0a0d */
[----:B------:R-:W-:Y:S01]  /*13a0*/  IABS R15, R27 ;  /* 0x0000001b000f7213 */ /* 0x000fe20000000000 */
[----:B------:R0:W-:Y:S01]  /*13b0*/  STL [R1+0x650], R0 ;  /* 0x0006500001007387 */ /* 0x0001e20000100800 */
[----:B------:R-:W-:Y:S01]  /*13c0*/  IABS R14, R28 ;  /* 0x0000001c000e7213 */ /* 0x000fe20000000000 */
[----:B------:R-:W-:Y:S01]  /*13d0*/  IMAD R8, R3, R13, R8 ;  /* 0x0000000d03087224 */ /* 0x000fe200078e0208 */
[----:B------:R-:W-:Y:S01]  /*13e0*/  IABS R13, R22 ;  /* 0x00000016000d7213 */ /* 0x000fe20000000000 */
[----:B------:R-:W-:Y:S01]  /*13f0*/  IMAD.HI.U32 R23, R11, R15, RZ ;  /* 0x0000000f0b177227 */ /* 0x000fe200078e00ff */
[----:B------:R1:W-:Y:S01]  /*1400*/  STL [R1+0x418], R2 ;  /* 0x0004180201007387 */ /* 0x0003e20000100800 */
[----:B------:R-:W-:Y:S02]  /*1410*/  IABS R16, R21 ;  /* 0x0000001500107213 */ /* 0x000fe40000000000 */
[--C-:B------:R-:W-:Y:S01]  /*1420*/  @!P2 IMAD.IADD R5, R5, 0x1, -R3.reuse ;  /* 0x000000010505a824 */ /* 0x100fe200078e0a03 */
[C---:B------:R-:W-:Y:S01]  /*1430*/  ISETP.GT.U32.AND P2, PT, R3.reuse, R9, PT ;  /* 0x000000090300720c */ /* 0x040fe20003f44070 */
[----:B------:R-:W-:Y:S01]  /*1440*/  @!P5 IMAD.IADD R4, R4, 0x1, -R3 ;  /* 0x000000010404d824 */ /* 0x000fe200078e0a03 */
[----:B------:R-:W-:Y:S01]  /*1450*/  ISETP.GT.U32.AND P5, PT, R3, R8, PT ;  /* 0x000000080300720c */ /* 0x000fe20003fa4070 */
[----:B------:R-:W-:Y:S01]  /*1460*/  IMAD.HI.U32 R19, R11, R14, RZ ;  /* 0x0000000e0b137227 */ /* 0x000fe200078e00ff */
[----:B0-----:R-:W-:-:S02]  /*1470*/  LOP3.LUT R0, R12, 0x28, RZ, 0xfc, !PT ;  /* 0x000000280c007812 */ /* 0x001fc400078efcff */
[----:B-1----:R-:W-:Y:S01]  /*1480*/  LOP3.LUT R2, R12, 0x30, RZ, 0xfc, !PT ;  /* 0x000000300c027812 */ /* 0x002fe200078efcff */
[----:B------:R-:W-:Y:S02]  /*1490*/  IMAD.MOV R23, RZ, RZ, -R23 ;  /* 0x000000ffff177224 */ /* 0x000fe400078e0a17 */
[----:B------:R-:W-:Y:S01]  /*14a0*/  IMAD.MOV R19, RZ, RZ, -R19 ;  /* 0x000000ffff137224 */ /* 0x000fe200078e0a13 */
[----:B------:R-:W-:Y:S01]  /*14b0*/  IABS R20, R2 ;  /* 0x0000000200147213 */ /* 0x000fe20000000000 */
[----:B------:R-:W-:Y:S01]  /*14c0*/  IMAD R15, R3, R23, R15 ;  /* 0x00000017030f7224 */ /* 0x000fe200078e020f */
[----:B------:R-:W-:Y:S01]  /*14d0*/  IABS R23, R10 ;  /* 0x0000000a00177213 */ /* 0x000fe20000000000 */
[--C-:B------:R-:W-:Y:S01]  /*14e0*/  @!P2 IMAD.IADD R9, R9, 0x1, -R3.reuse ;  /* 0x000000010909a824 */ /* 0x100fe200078e0a03 */
[C---:B------:R-:W-:Y:S01]  /*14f0*/  ISETP.GT.U32.AND P2, PT, R3.reuse, R4, PT ;  /* 0x000000040300720c */ /* 0x040fe20003f44070 */
[----:B------:R-:W-:Y:S01]  /*1500*/  @!P5 IMAD.IADD R8, R8, 0x1, -R3 ;  /* 0x000000010808d824 */ /* 0x000fe200078e0a03 */
[----:B------:R-:W-:Y:S01]  /*1510*/  ISETP.GT.U32.AND P5, PT, R3, R7, PT ;  /* 0x000000070300720c */ /* 0x000fe20003fa4070 */
[----:B------:R-:W-:-:S02]  /*1520*/  @!P3 IMAD.MOV R5, RZ, RZ, -R5 ;  /* 0x000000ffff05b224 */ /* 0x000fc400078e0a05 */
[----:B------:R-:W-:Y:S01]  /*1530*/  IMAD.HI.U32 R18, R11, R13, RZ ;  /* 0x0000000d0b127227 */ /* 0x000fe200078e00ff */
[----:B------:R-:W-:-:S03]  /*1540*/  ISETP.GT.U32.AND P3, PT, R3, R8, PT ;  /* 0x000000080300720c */ /* 0x000fc60003f64070 */
[----:B------:R-:W-:Y:S02]  /*1550*/  IMAD R14, R3, R19, R14 ;  /* 0x00000013030e7224 */ /* 0x000fe400078e020e */
[----:B------:R-:W-:-:S04]  /*1560*/  IMAD.HI.U32 R17, R11, R16, RZ ;  /* 0x000000100b117227 */ /* 0x000fc800078e00ff */
[----:B------:R-:W-:Y:S01]  /*1570*/  @!P2 IMAD.IADD R4, R4, 0x1, -R3 ;  /* 0x000000010404a824 */ /* 0x000fe200078e0a03 */
[C---:B------:R-:W-:Y:S01]  /*1580*/  ISETP.GT.U32.AND P2, PT, R3.reuse, R9, PT ;  /* 0x000000090300720c */ /* 0x040fe20003f44070 */
[----:B------:R-:W-:Y:S02]  /*1590*/  IMAD.MOV R18, RZ, RZ, -R18 ;  /* 0x000000ffff127224 */ /* 0x000fe400078e0a12 */
[----:B------:R-:W-:Y:S01]  /*15a0*/  @!P6 IMAD.MOV R4, RZ, RZ, -R4 ;  /* 0x000000ffff04e224 */ /* 0x000fe200078e0a04 */
[----:B------:R-:W-:Y:S01]  /*15b0*/  ISETP.GT.U32.AND P6, PT, R3, R15, PT ;  /* 0x0000000f0300720c */ /* 0x000fe20003fc4070 */
[----:B------:R-:W-:Y:S02]  /*15c0*/  IMAD.MOV R17, RZ, RZ, -R17 ;  /* 0x000000ffff117224 */ /* 0x000fe400078e0a11 */
[----:B------:R-:W-:-:S04]  /*15d0*/  IMAD.HI.U32 R2, R11, R20, RZ ;  /* 0x000000140b027227 */ /* 0x000fc800078e00ff */
[----:B------:R-:W-:Y:S01]  /*15e0*/  IMAD R13, R3, R18, R13 ;  /* 0x00000012030d7224 */ /* 0x000fe200078e020d */
[----:B------:R-:W-:Y:S01]  /*15f0*/  IABS R18, R29 ;  /* 0x0000001d00127213 */ /* 0x000fe20000000000 */
[--C-:B------:R-:W-:Y:S01]  /*1600*/  @!P2 IMAD.IADD R9, R9, 0x1, -R3.reuse ;  /* 0x000000010909a824 */ /* 0x100fe200078e0a03 */
[C---:B------:R-:W-:Y:S01]  /*1610*/  ISETP.GT.U32.AND P2, PT, R3.reuse, R14, PT ;  /* 0x0000000e0300720c */ /* 0x040fe20003f44070 */
[C---:B------:R-:W-:Y:S01]  /*1620*/  IMAD R16, R3.reuse, R17, R16 ;  /* 0x0000001103107224 */ /* 0x040fe200078e0210 */
[----:B------:R-:W-:Y:S01]  /*1630*/  IABS R17, R6 ;  /* 0x0000000600117213 */ /* 0x000fe20000000000 */
[----:B------:R-:W-:Y:S02]  /*1640*/  IMAD.MOV R2, RZ, RZ, -R2 ;  /* 0x000000ffff027224 */ /* 0x000fe400078e0a02 */
[--C-:B------:R-:W-:Y:S01]  /*1650*/  @!P3 IMAD.IADD R8, R8, 0x1, -R3.reuse ;  /* 0x000000010808b824 */ /* 0x100fe200078e0a03 */
[----:B------:R-:W-:Y:S01]  /*1660*/  ISETP.GT.U32.AND P3, PT, R3, R13, PT ;  /* 0x0000000d0300720c */ /* 0x000fe20003f64070 */
[--C-:B------:R-:W-:Y:S01]  /*1670*/  @!P5 IMAD.IADD R7, R7, 0x1, -R3.reuse ;  /* 0x000000010707d824 */ /* 0x100fe200078e0a03 */
[C---:B------:R-:W-:Y:S01]  /*1680*/  ISETP.GT.U32.AND P5, PT, R3.reuse, R16, PT ;  /* 0x000000100300720c */ /* 0x040fe20003fa4070 */
[----:B------:R-:W-:Y:S01]  /*1690*/  IMAD R20, R3, R2, R20 ;  /* 0x0000000203147224 */ /* 0x000fe200078e0214 */
[----:B------:R-:W-:Y:S01]  /*16a0*/  IABS R2, R0 ;  /* 0x0000000000027213 */ /* 0x000fe20000000000 */
[--C-:B------:R-:W-:Y:S01]  /*16b0*/  @!P6 IMAD.IADD R15, R15, 0x1, -R3.reuse ;  /* 0x000000010f0fe824 */ /* 0x100fe200078e0a03 */
[----:B------:R-:W-:Y:S01]  /*16c0*/  ISETP.GT.U32.AND P6, PT, R3, R7, PT ;  /* 0x000000070300720c */ /* 0x000fe20003fc4070 */
[----:B------:R-:W-:-:S02]  /*16d0*/  @!P2 IMAD.IADD R14, R14, 0x1, -R3 ;  /* 0x000000010e0ea824 */ /* 0x000fc400078e0a03 */
[----:B------:R-:W-:Y:S01]  /*16e0*/  IMAD.HI.U32 R26, R11, R2, RZ ;  /* 0x000000020b1a7227 */ /* 0x000fe200078e00ff */
[----:B------:R-:W-:-:S03]  /*16f0*/  ISETP.GT.U32.AND P2, PT, R3, R15, PT ;  /* 0x0000000f0300720c */ /* 0x000fc60003f44070 */
[----:B------:R-:W-:Y:S02]  /*1700*/  IMAD.MOV R26, RZ, RZ, -R26 ;  /* 0x000000ffff1a7224 */ /* 0x000fe400078e0a1a */
[--C-:B------:R-:W-:Y:S01]  /*1710*/  @!P3 IMAD.IADD R13, R13, 0x1, -R3.reuse ;  /* 0x000000010d0db824 */ /* 0x100fe200078e0a03 */
[C---:B------:R-:W-:Y:S01]  /*1720*/  ISETP.GT.U32.AND P3, PT, R3.reuse, R14, PT ;  /* 0x0000000e0300720c */ /* 0x040fe20003f64070 */
[----:B------:R-:W-:Y:S02]  /*1730*/  @!P5 IMAD.IADD R16, R16, 0x1, -R3 ;  /* 0x000000011010d824 */ /* 0x000fe400078e0a03 */
[C---:B------:R-:W-:Y:S02]  /*1740*/  IMAD R2, R3.reuse, R26, R2 ;  /* 0x0000001a03027224 */ /* 0x040fe400078e0202 */
[----:B------:R-:W-:Y:S01]  /*1750*/  @!P4 IMAD.MOV R9, RZ, RZ, -R9 ;  /* 0x000000ffff09c224 */ /* 0x000fe200078e0a09 */
[----:B------:R-:W-:Y:S01]  /*1760*/  ISETP.GT.U32.AND P4, PT, R3, R13, PT ;  /* 0x0000000d0300720c */ /* 0x000fe20003f84070 */
[----:B------:R-:W-:Y:S01]  /*1770*/  IMAD.HI.U32 R24, R11, R23, RZ ;  /* 0x000000170b187227 */ /* 0x000fe200078e00ff */
[----:B------:R-:W-:-:S03]  /*1780*/  ISETP.GT.U32.AND P5, PT, R3, R16, PT ;  /* 0x000000100300720c */ /* 0x000fc60003fa4070 */
[----:B------:R-:W-:-:S04]  /*1790*/  IMAD.HI.U32 R25, R11, R17, RZ ;  /* 0x000000110b197227 */ /* 0x000fc800078e00ff */
[--C-:B------:R-:W-:Y:S01]  /*17a0*/  @!P2 IMAD.IADD R15, R15, 0x1, -R3.reuse ;  /* 0x000000010f0fa824 */ /* 0x100fe200078e0a03 */
[----:B------:R-:W-:Y:S01]  /*17b0*/  ISETP.GT.U32.AND P2, PT, R3, R2, PT ;  /* 0x000000020300720c */ /* 0x000fe20003f44070 */
[----:B------:R-:W-:Y:S02]  /*17c0*/  IMAD.MOV R24, RZ, RZ, -R24 ;  /* 0x000000ffff187224 */ /* 0x000fe400078e0a18 */
[----:B------:R-:W-:Y:S01]  /*17d0*/  @!P6 IMAD.IADD R7, R7, 0x1, -R3 ;  /* 0x000000010707e824 */ /* 0x000fe200078e0a03 */
[----:B------:R-:W-:Y:S01]  /*17e0*/  ISETP.GT.U32.AND P6, PT, R3, R20, PT ;  /* 0x000000140300720c */ /* 0x000fe20003fc4070 */
[----:B------:R-:W-:Y:S02]  /*17f0*/  IMAD.MOV R25, RZ, RZ, -R25 ;  /* 0x000000ffff197224 */ /* 0x000fe400078e0a19 */
[----:B------:R-:W-:-:S04]  /*1800*/  IMAD.HI.U32 R19, R11, R18, RZ ;  /* 0x000000120b137227 */ /* 0x000fc800078e00ff */
[C---:B------:R-:W-:Y:S01]  /*1810*/  IMAD R23, R3.reuse, R24, R23 ;  /* 0x0000001803177224 */ /* 0x040fe200078e0217 */
[----:B------:R-:W-:Y:S01]  /*1820*/  IABS R24, R12 ;  /* 0x0000000c00187213 */ /* 0x000fe20000000000 */
[C---:B------:R-:W-:Y:S02]  /*1830*/  IMAD R17, R3.reuse, R25, R17 ;  /* 0x0000001903117224 */ /* 0x040fe400078e0211 */
[----:B------:R-:W-:Y:S02]  /*1840*/  IMAD.MOV R19, RZ, RZ, -R19 ;  /* 0x000000ffff137224 */ /* 0x000fe400078e0a13 */
[--C-:B------:R-:W-:Y:S01]  /*1850*/  @!P3 IMAD.IADD R14, R14, 0x1, -R3.reuse ;  /* 0x000000010e0eb824 */ /* 0x100fe200078e0a03 */
[----:B------:R-:W-:Y:S01]  /*1860*/  ISETP.GT.U32.AND P3, PT, R3, R23, PT ;  /* 0x000000170300720c */ /* 0x000fe20003f64070 */
[--C-:B------:R-:W-:Y:S01]  /*1870*/  @!P4 IMAD.IADD R13, R13, 0x1, -R3.reuse ;  /* 0x000000010d0dc824 */ /* 0x100fe200078e0a03 */
[C---:B------:R-:W-:Y:S01]  /*1880*/  ISETP.GT.U32.AND P4, PT, R3.reuse, R17, PT ;  /* 0x000000110300720c */ /* 0x040fe20003f84070 */
[----:B------:R-:W-:Y:S01]  /*1890*/  IMAD R18, R3, R19, R18 ;  /* 0x0000001303127224 */ /* 0x000fe200078e0212 */
[----:B------:R-:W-:Y:S01]  /*18a0*/  LOP3.LUT R19, R12, 0x8, RZ, 0xfc, !PT ;  /* 0x000000080c137812 */ /* 0x000fe200078efcff */
[--C-:B------:R-:W-:Y:S01]  /*18b0*/  @!P5 IMAD.IADD R16, R16, 0x1, -R3.reuse ;  /* 0x000000011010d824 */ /* 0x100fe200078e0a03 */
[----:B------:R-:W-:Y:S01]  /*18c0*/  ISETP.GE.AND P5, PT, R27, RZ, PT ;  /* 0x000000ff1b00720c */ /* 0x000fe20003fa6270 */
[--C-:B------:R-:W-:Y:S01]  /*18d0*/  @!P2 IMAD.IADD R2, R2, 0x1, -R3.reuse ;  /* 0x000000010202a824 */ /* 0x100fe200078e0a03 */
[----:B------:R-:W-:Y:S01]  /*18e0*/  ISETP.GE.AND P2, PT, R28, RZ, PT ;  /* 0x000000ff1c00720c */ /* 0x000fe20003f46270 */
[--C-:B------:R-:W-:Y:S01]  /*18f0*/  @!P6 IMAD.IADD R20, R20, 0x1, -R3.reuse ;  /* 0x000000011414e824 */ /* 0x100fe200078e0a03 */
[----:B------:R-:W-:Y:S01]  /*1900*/  ISETP.GT.U32.AND P6, PT, R3, R18, PT ;  /* 0x000000120300720c */ /* 0x000fe20003fc4070 */
[----:B------:R-:W-:Y:S01]  /*1910*/  @!P1 IMAD.MOV R8, RZ, RZ, -R8 ;  /* 0x000000ffff089224 */ /* 0x000fe200078e0a08 */
[----:B------:R-:W-:Y:S01]  /*1920*/  LOP3.LUT R27, R12, 0x30, RZ, 0xfc, !PT ;  /* 0x000000300c1b7812 */ /* 0x000fe200078efcff */
[--C-:B------:R-:W-:Y:S01]  /*1930*/  @!P3 IMAD.IADD R23, R23, 0x1, -R3.reuse ;  /* 0x000000011717b824 */ /* 0x100fe200078e0a03 */
[----:B------:R-:W-:Y:S01]  /*1940*/  ISETP.GT.U32.AND P1, PT, R3, R20, PT ;  /* 0x000000140300720c */ /* 0x000fe20003f24070 */
[----:B------:R-:W-:Y:S01]  /*1950*/  @!P4 IMAD.IADD R17, R17, 0x1, -R3 ;  /* 0x000000011111c824 */ /* 0x000fe200078e0a03 */
[----:B------:R-:W-:Y:S01]  /*1960*/  IABS R25, R19 ;  /* 0x0000001300197213 */ /* 0x000fe20000000000 */
[----:B------:R-:W-:Y:S01]  /*1970*/  @!P0 IMAD.MOV R7, RZ, RZ, -R7 ;  /* 0x000000ffff078224 */ /* 0x000fe200078e0a07 */
[----:B------:R-:W-:Y:S01]  /*1980*/  ISETP.GE.AND P3, PT, R22, RZ, PT ;  /* 0x000000ff1600720c */ /* 0x000fe20003f66270 */
[----:B------:R-:W-:Y:S01]  /*1990*/  @!P5 IMAD.MOV R15, RZ, RZ, -R15 ;  /* 0x000000ffff0fd224 */ /* 0x000fe200078e0a0f */
[C---:B------:R-:W-:Y:S01]  /*19a0*/  ISETP.GT.U32.AND P5, PT, R3.reuse, R23, PT ;  /* 0x000000170300720c */ /* 0x040fe20003fa4070 */
[----:B------:R-:W-:Y:S01]  /*19b0*/  @!P2 IMAD.MOV R14, RZ, RZ, -R14 ;  /* 0x000000ffff0ea224 */ /* 0x000fe200078e0a0e */
[----:B------:R-:W-:Y:S01]  /*19c0*/  ISETP.GT.U32.AND P2, PT, R3, R17, PT ;  /* 0x000000110300720c */ /* 0x000fe20003f44070 */
[----:B------:R-:W-:Y:S01]  /*19d0*/  @!P6 IMAD.IADD R18, R18, 0x1, -R3 ;  /* 0x000000011212e824 */ /* 0x000fe200078e0a03 */
[----:B------:R-:W-:Y:S01]  /*19e0*/  ISETP.GE.AND P4, PT, R21, RZ, PT ;  /* 0x000000ff1500720c */ /* 0x000fe20003f86270 */
[----:B------:R-:W-:Y:S01]  /*19f0*/  IMAD.HI.U32 R26, R11, R25, RZ ;  /* 0x000000190b1a7227 */ /* 0x000fe200078e00ff */
[----:B------:R-:W-:-:S02]  /*1a00*/  ISETP.GT.U32.AND P0, PT, R3, R2, PT ;  /* 0x000000020300720c */ /* 0x000fc40003f04070 */
[----:B------:R-:W-:Y:S01]  /*1a10*/  ISETP.GT.U32.AND P6, PT, R3, R18, PT ;  /* 0x000000120300720c */ /* 0x000fe20003fc4070 */
[--C-:B------:R-:W-:Y:S01]  /*1a20*/  @!P1 IMAD.IADD R20, R20, 0x1, -R3.reuse ;  /* 0x0000000114149824 */ /* 0x100fe200078e0a03 */
[----:B------:R-:W-:Y:S01]  /*1a30*/  ISETP.GE.AND P1, PT, R27, RZ, PT ;  /* 0x000000ff1b00720c */ /* 0x000fe20003f26270 */
[----:B------:R-:W-:Y:S02]  /*1a40*/  IMAD.MOV R26, RZ, RZ, -R26 ;  /* 0x000000ffff1a7224 */ /* 0x000fe400078e0a1a */
[--C-:B------:R-:W-:Y:S01]  /*1a50*/  @!P5 IMAD.IADD R23, R23, 0x1, -R3.reuse ;  /* 0x000000011717d824 */ /* 0x100fe200078e0a03 */
[----:B------:R-:W-:Y:S01]  /*1a60*/  ISETP.GE.AND P5, PT, R0, RZ, PT ;  /* 0x000000ff0000720c */ /* 0x000fe20003fa6270 */
[----:B------:R-:W-:Y:S01]  /*1a70*/  @!P2 IMAD.IADD R17, R17, 0x1, -R3 ;  /* 0x000000011111a824 */ /* 0x000fe200078e0a03 */
[----:B------:R-:W2:Y:S01]  /*1a80*/  LDL.LU R0, [R1+0x650] ;  /* 0x0006500001007983 */ /* 0x000ea20000300800 */
[----:B------:R-:W-:Y:S01]  /*1a90*/  ISETP.GE.AND P2, PT, R10, RZ, PT ;  /* 0x000000ff0a00720c */ /* 0x000fe20003f46270 */
[----:B------:R-:W-:-:S02]  /*1aa0*/  IMAD R25, R3, R26, R25 ;  /* 0x0000001a03197224 */ /* 0x000fc400078e0219 */
[----:B------:R-:W3:Y:S01]  /*1ab0*/  LDL.LU R10, [R1+0x64c] ;  /* 0x00064c00010a7983 */ /* 0x000ee20000300800 */
[----:B------:R-:W-:Y:S01]  /*1ac0*/  @!P6 IMAD.IADD R18, R18, 0x1, -R3 ;  /* 0x000000011212e824 */ /* 0x000fe200078e0a03 */
[----:B------:R-:W-:Y:S01]  /*1ad0*/  ISETP.GE.AND P6, PT, R6, RZ, PT ;  /* 0x000000ff0600720c */ /* 0x000fe20003fc6270 */
[----:B------:R-:W-:Y:S01]  /*1ae0*/  @!P3 IMAD.MOV R13, RZ, RZ, -R13 ;  /* 0x000000ffff0db224 */ /* 0x000fe200078e0a0d */
[----:B------:R-:W4:Y:S01]  /*1af0*/  LDL.LU R6, [R1+0x648] ;  /* 0x0006480001067983 */ /* 0x000f220000300800 */
[----:B------:R-:W-:Y:S01]  /*1b00*/  ISETP.GT.U32.AND P3, PT, R3, R25, PT ;  /* 0x000000190300720c */ /* 0x000fe20003f64070 */
[----:B------:R-:W-:Y:S01]  /*1b10*/  @!P4 IMAD.MOV R16, RZ, RZ, -R16 ;  /* 0x000000ffff10c224 */ /* 0x000fe200078e0a10 */
[----:B------:R-:W-:Y:S01]  /*1b20*/  ISETP.GE.AND P4, PT, R12, RZ, PT ;  /* 0x000000ff0c00720c */ /* 0x000fe20003f86270 */
[----:B------:R-:W0:Y:S01]  /*1b30*/  S2R R27, SR_TID.X ;  /* 0x00000000001b7919 */ /* 0x000e220000002100 */
[----:B------:R-:W-:-:S04]  /*1b40*/  IMAD.HI.U32 R11, R11, R24, RZ ;  /* 0x000000180b0b7227 */ /* 0x000fc800078e00ff */
[----:B------:R-:W-:Y:S02]  /*1b50*/  IMAD.MOV R11, RZ, RZ, -R11 ;  /* 0x000000ffff0b7224 */ /* 0x000fe400078e0a0b */
[--C-:B------:R-:W-:Y:S02]  /*1b60*/  @!P0 IMAD.IADD R2, R2, 0x1, -R3.reuse ;  /* 0x0000000102028824 */ /* 0x100fe400078e0a03 */
[----:B------:R-:W-:Y:S02]  /*1b70*/  IMAD R11, R3, R11, R24 ;  /* 0x0000000b030b7224 */ /* 0x000fe400078e0218 */
[----:B------:R-:W-:Y:S01]  /*1b80*/  @!P3 IMAD.IADD R25, R25, 0x1, -R3 ;  /* 0x000000011919b824 */ /* 0x000fe200078e0a03 */
[--C-:B0-----:R-:W-:Y:S02]  /*1b90*/  SHF.R.S32.HI R21, RZ, 0x2, R27.reuse ;  /* 0x00000002ff157819 */ /* 0x101fe4000001141b */
[----:B------:R-:W-:Y:S02]  /*1ba0*/  SHF.R.S32.HI R28, RZ, 0x6, R27 ;  /* 0x00000006ff1c7819 */ /* 0x000fe4000001141b */
[----:B------:R-:W-:Y:S01]  /*1bb0*/  SGXT R21, R21, 0x1 ;  /* 0x000000011515781a */ /* 0x000fe20000000200 */
[----:B------:R-:W-:Y:S01]  /*1bc0*/  IMAD.SHL.U32 R22, R27, 0x20, RZ ;  /* 0x000000201b167824 */ /* 0x000fe200078e00ff */
[----:B------:R-:W-:-:S02]  /*1bd0*/  SGXT R28, R28, 0x1 ;  /* 0x000000011c1c781a */ /* 0x000fc40000000200 */
[----:B------:R-:W-:Y:S01]  /*1be0*/  LOP3.LUT R21, R21, 0x90, RZ, 0xc0, !PT ;  /* 0x0000009015157812 */ /* 0x000fe200078ec0ff */
[----:B------:R-:W-:Y:S01]  /*1bf0*/  IMAD.SHL.U32 R12, R27, 0x2, RZ ;  /* 0x000000021b0c7824 */ /* 0x000fe200078e00ff */
[----:B------:R0:W-:Y:S01]  /*1c00*/  STL [R1+0x620], R22 ;  /* 0x0006201601007387 */ /* 0x0001e20000100800 */
[----:B------:R-:W-:Y:S02]  /*1c10*/  LOP3.LUT R28, R28, 0x90, RZ, 0xc0, !PT ;  /* 0x000000901c1c7812 */ /* 0x000fe400078ec0ff */
[----:B------:R-:W-:Y:S02]  /*1c20*/  LOP3.LUT R21, R21, 0x260, R22, 0xf8, !PT ;  /* 0x0000026015157812 */ /* 0x000fe400078ef816 */
[--C-:B------:R-:W-:Y:S02]  /*1c30*/  LOP3.LUT R28, R28, 0x7e, R12.reuse, 0x78, !PT ;  /* 0x0000007e1c1c7812 */ /* 0x100fe400078e780c */
[----:B------:R-:W-:Y:S01]  /*1c40*/  ISETP.GT.U32.AND P0, PT, R3, R11, PT ;  /* 0x0000000b0300720c */ /* 0x000fe20003f04070 */
[----:B0-----:R-:W-:Y:S01]  /*1c50*/  IMAD.SHL.U32 R22, R27, 0x8, RZ ;  /* 0x000000081b167824 */ /* 0x001fe200078e00ff */
[----:B------:R-:W-:-:S02]  /*1c60*/  LOP3.LUT R21, R21, 0x10, R12, 0x78, !PT ;  /* 0x0000001015157812 */ /* 0x000fc400078e780c */
[----:B------:R-:W-:Y:S01]  /*1c70*/  ISETP.GE.AND P3, PT, R29, RZ, PT ;  /* 0x000000ff1d00720c */ /* 0x000fe20003f66270 */
[----:B------:R-:W-:-:S08]  /*1c80*/  @!P1 IMAD.MOV R20, RZ, RZ, -R20 ;  /* 0x000000ffff149224 */ /* 0x000fd000078e0a14 */
[----:B------:R-:W-:Y:S01]  /*1c90*/  @!P0 IMAD.IADD R11, R11, 0x1, -R3 ;  /* 0x000000010b0b8824 */ /* 0x000fe200078e0a03 */
[----:B---3--:R-:W-:Y:S02]  /*1ca0*/  LOP3.LUT R10, R10, 0x10, R12, 0x78, !PT ;  /* 0x000000100a0a7812 */ /* 0x008fe400078e780c */
[----:B------:R-:W-:-:S03]  /*1cb0*/  LOP3.LUT R12, R22, 0x100, RZ, 0xc0, !PT ;  /* 0x00000100160c7812 */ /* 0x000fc600078ec0ff */
[----:B----4-:R-:W-:Y:S02]  /*1cc0*/  IMAD.IADD R29, R6, 0x1, R10 ;  /* 0x00000001061d7824 */ /* 0x010fe400078e020a */
[----:B------:R-:W-:-:S05]  /*1cd0*/  IMAD.IADD R6, R12, 0x1, R21 ;  /* 0x000000010c067824 */ /* 0x000fca00078e0215 */
[----:B------:R0:W-:Y:S04]  /*1ce0*/  STL [R1+0x4b0], R6 ;  /* 0x0004b00601007387 */ /* 0x0001e80000100800 */
[----:B------:R1:W-:Y:S04]  /*1cf0*/  STL [R1+0x4ac], R29 ;  /* 0x0004ac1d01007387 */ /* 0x0003e80000100800 */
[----:B------:R-:W-:Y:S04]  /*1d00*/  STL [R1+0x400], RZ ;  /* 0x000400ff01007387 */ /* 0x000fe80000100800 */
        /* <DEDUP_REMOVED lines=223> */
[----:B------:R-:W-:Y:S01]  /*2b00*/  STL [R1+0x80], RZ ;  /* 0x000080ff01007387 */ /* 0x000fe20000100800 */
[----:B------:R-:W-:-:S03]  /*2b10*/  ISETP.GT.U32.AND P1, PT, R3, R11, PT ;  /* 0x0000000b0300720c */ /* 0x000fc60003f24070 */
        /* <DEDUP_REMOVED lines=13> */
[----:B------:R-:W-:-:S03]  /*2bf0*/  @!P1 IMAD.IADD R11, R11, 0x1, -R3 ;  /* 0x000000010b0b9824 */ /* 0x000fc600078e0a03 */
[----:B------:R-:W-:Y:S01]  /*2c00*/  STL [R1+0x58], RZ ;  /* 0x000058ff01007387 */ /* 0x000fe20000100800 */
[----:B------:R-:W-:-:S03]  /*2c10*/  ISETP.NE.AND P1, PT, RZ, c[0x0][0x17c], PT ;  /* 0x00005f00ff007a0c */ /* 0x000fc60003f25270 */
[----:B------:R-:W-:Y:S01]  /*2c20*/  STL [R1+0x5c], RZ ;  /* 0x00005cff01007387 */ /* 0x000fe20000100800 */
[----:B------:R-:W-:Y:S01]  /*2c30*/  LOP3.LUT R10, RZ, c[0x0][0x17c], RZ, 0x33, !PT ;  /* 0x00005f00ff0a7a12 */ /* 0x000fe200078e33ff */
[----:B------:R-:W-:Y:S02]  /*2c40*/  @!P6 IMAD.MOV R17, RZ, RZ, -R17 ;  /* 0x000000ffff11e224 */ /* 0x000fe400078e0a11 */
[----:B------:R-:W-:Y:S04]  /*2c50*/  STL [R1+0x40], RZ ;  /* 0x000040ff01007387 */ /* 0x000fe80000100800 */
[----:B------:R-:W-:Y:S04]  /*2c60*/  STL [R1+0x44], RZ ;  /* 0x000044ff01007387 */ /* 0x000fe80000100800 */
[----:B------:R-:W-:Y:S01]  /*2c70*/  STL [R1+0x48], RZ ;  /* 0x000048ff01007387 */ /* 0x000fe20000100800 */
[----:B------:R-:W-:-:S03]  /*2c80*/  SEL R21, R10, R5, !P1 ;  /* 0x000000050a157207 */ /* 0x000fc60004800000 */
[----:B------:R-:W-:Y:S01]  /*2c90*/  STL [R1+0x4c], RZ ;  /* 0x00004cff01007387 */ /* 0x000fe20000100800 */
[----:B------:R-:W-:-:S03]  /*2ca0*/  IMAD.MOV.U32 R12, RZ, RZ, R2 ;  /* 0x000000ffff0c7224 */ /* 0x000fc600078e0002 */
[----:B------:R-:W-:Y:S01]  /*2cb0*/  STL [R1+0x30], RZ ;  /* 0x000030ff01007387 */ /* 0x000fe20000100800 */
[----:B------:R-:W-:-:S03]  /*2cc0*/  SEL R5, R10, R17, !P1 ;  /* 0x000000110a057207 */ /* 0x000fc60004800000 */
[----:B------:R-:W-:Y:S04]  /*2cd0*/  STL [R1+0x34], RZ ;  /* 0x000034ff01007387 */ /* 0x000fe80000100800 */
[----:B------:R-:W-:Y:S04]  /*2ce0*/  STL [R1+0x38], RZ ;  /* 0x000038ff01007387 */ /* 0x000fe80000100800 */
[----:B------:R-:W-:Y:S01]  /*2cf0*/  STL [R1+0x3c], RZ ;  /* 0x00003cff01007387 */ /* 0x000fe20000100800 */
[----:B------:R-:W-:-:S03]  /*2d00*/  @!P5 IMAD.MOV R12, RZ, RZ, -R12 ;  /* 0x000000ffff0cd224 */ /* 0x000fc600078e0a0c */
[----:B------:R-:W3:Y:S01]  /*2d10*/  LDL.LU R17, [R1+0x410] ;  /* 0x0004100001117983 */ /* 0x000ee20000300800 */
[----:B------:R-:W-:Y:S01]  /*2d20*/  IMAD.MOV.U32 R2, RZ, RZ, R11 ;  /* 0x000000ffff027224 */ /* 0x000fe200078e000b */
[C---:B------:R-:W-:Y:S02]  /*2d30*/  SEL R11, R10.reuse, R9, !P1 ;  /* 0x000000090a0b7207 */ /* 0x040fe40004800000 */
[----:B------:R-:W-:Y:S01]  /*2d40*/  STL [R1+0x20], RZ ;  /* 0x000020ff01007387 */ /* 0x000fe20000100800 */
[C---:B------:R-:W-:Y:S02]  /*2d50*/  SEL R9, R10.reuse, R8, !P1 ;  /* 0x000000080a097207 */ /* 0x040fe40004800000 */
[C---:B------:R-:W-:Y:S01]  /*2d60*/  SEL R8, R10.reuse, R7, !P1 ;  /* 0x000000070a087207 */ /* 0x040fe20004800000 */
[----:B------:R-:W-:Y:S01]  /*2d70*/  STL [R1+0x24], RZ ;  /* 0x000024ff01007387 */ /* 0x000fe20000100800 */
[----:B------:R-:W-:-:S03]  /*2d80*/  SEL R7, R10, R12, !P1 ;  /* 0x0000000c0a077207 */ /* 0x000fc60004800000 */
[----:B------:R-:W-:Y:S04]  /*2d90*/  STL [R1+0x28], RZ ;  /* 0x000028ff01007387 */ /* 0x000fe80000100800 */
[----:B------:R-:W-:Y:S04]  /*2da0*/  STL [R1+0x2c], RZ ;  /* 0x00002cff01007387 */ /* 0x000fe80000100800 */
[----:B------:R-:W4:Y:S01]  /*2db0*/  LDL.LU R12, [R1+0x418] ;  /* 0x00041800010c7983 */ /* 0x000f220000300800 */
[----:B------:R-:W-:Y:S01]  /*2dc0*/  ISETP.GT.U32.AND P0, PT, R3, R25, PT ;  /* 0x000000190300720c */ /* 0x000fe20003f04070 */
[----:B0-----:R-:W-:-:S12]  /*2dd0*/  IMAD.MOV.U32 R6, RZ, RZ, R23 ;  /* 0x000000ffff067224 */ /* 0x001fd800078e0017 */
[----:B------:R-:W-:Y:S01]  /*2de0*/  @!P0 IMAD.IADD R25, R25, 0x1, -R3 ;  /* 0x0000000119198824 */ /* 0x000fe200078e0a03 */
[----:B------:R-:W-:-:S03]  /*2df0*/  ISETP.GE.AND P0, PT, R19, RZ, PT ;  /* 0x000000ff1300720c */ /* 0x000fc60003f06270 */
[----:B------:R-:W-:Y:S01]  /*2e00*/  IMAD.MOV.U32 R3, RZ, RZ, R25 ;  /* 0x000000ffff037224 */ /* 0x000fe200078e0019 */
[----:B------:R-:W-:Y:S01]  /*2e10*/  LOP3.LUT R22, R27, 0x7f, RZ, 0xc0, !PT ;  /* 0x0000007f1b167812 */ /* 0x000fe200078ec0ff */
[----:B------:R-:W-:Y:S02]  /*2e20*/  @!P2 IMAD.MOV R6, RZ, RZ, -R6 ;  /* 0x000000ffff06a224 */ /* 0x000fe400078e0a06 */
[----:B------:R-:W-:Y:S02]  /*2e30*/  @!P3 IMAD.MOV R18, RZ, RZ, -R18 ;  /* 0x000000ffff12b224 */ /* 0x000fe400078e0a12 */
[----:B------:R-:W-:-:S04]  /*2e40*/  @!P4 IMAD.MOV R2, RZ, RZ, -R2 ;  /* 0x000000ffff02c224 */ /* 0x000fc800078e0a02 */
[----:B------:R-:W-:Y:S01]  /*2e50*/  @!P0 IMAD.MOV R3, RZ, RZ, -R3 ;  /* 0x000000ffff038224 */ /* 0x000fe200078e0a03 */
[C---:B------:R-:W-:Y:S02]  /*2e60*/  SEL R19, R10.reuse, R4, !P1 ;  /* 0x000000040a137207 */ /* 0x040fe40004800000 */
[C---:B------:R-:W-:Y:S02]  /*2e70*/  SEL R15, R10.reuse, R15, !P1 ;  /* 0x0000000f0a0f7207 */ /* 0x040fe40004800000 */
[C---:B------:R-:W-:Y:S02]  /*2e80*/  SEL R14, R10.reuse, R14, !P1 ;  /* 0x0000000e0a0e7207 */ /* 0x040fe40004800000 */
[C---:B------:R-:W-:Y:S02]  /*2e90*/  SEL R13, R10.reuse, R13, !P1 ;  /* 0x0000000d0a0d7207 */ /* 0x040fe40004800000 */
[C---:B------:R-:W-:Y:S02]  /*2ea0*/  SEL R16, R10.reuse, R16, !P1 ;  /* 0x000000100a107207 */ /* 0x040fe40004800000 */
[----:B------:R-:W-:-:S02]  /*2eb0*/  SEL R20, R10, R20, !P1 ;  /* 0x000000140a147207 */ /* 0x000fc40004800000 */
[C---:B------:R-:W-:Y:S02]  /*2ec0*/  SEL R6, R10.reuse, R6, !P1 ;  /* 0x000000060a067207 */ /* 0x040fe40004800000 */
[C---:B------:R-:W-:Y:S02]  /*2ed0*/  SEL R4, R10.reuse, R18, !P1 ;  /* 0x000000120a047207 */ /* 0x040fe40004800000 */
[C---:B------:R-:W-:Y:S02]  /*2ee0*/  SEL R3, R10.reuse, R3, !P1 ;  /* 0x000000030a037207 */ /* 0x040fe40004800000 */
[----:B------:R-:W-:Y:S01]  /*2ef0*/  SEL R2, R10, R2, !P1 ;  /* 0x000000020a027207 */ /* 0x000fe20004800000 */
[----:B------:R-:W-:-:S05]  /*2f00*/  IMAD.SHL.U32 R10, R22, 0x2, RZ ;  /* 0x00000002160a7824 */ /* 0x000fca00078e00ff */
[C---:B------:R-:W-:Y:S02]  /*2f10*/  LOP3.LUT R22, R10.reuse, 0x10, RZ, 0x3c, !PT ;  /* 0x000000100a167812 */ /* 0x040fe400078e3cff */
[C---:B------:R-:W-:Y:S02]  /*2f20*/  LOP3.LUT R22, R10.reuse, 0x20, RZ, 0x3c, !PT ;  /* 0x000000200a167812 */ /* 0x040fe400078e3cff */
[C---:B------:R-:W-:Y:S02]  /*2f30*/  LOP3.LUT R22, R10.reuse, 0x30, RZ, 0x3c, !PT ;  /* 0x000000300a167812 */ /* 0x040fe400078e3cff */
[C---:B------:R-:W-:Y:S02]  /*2f40*/  LOP3.LUT R22, R10.reuse, 0x40, RZ, 0x3c, !PT ;  /* 0x000000400a167812 */ /* 0x040fe400078e3cff */
[C---:B------:R-:W-:Y:S02]  /*2f50*/  LOP3.LUT R22, R10.reuse, 0x50, RZ, 0x3c, !PT ;  /* 0x000000500a167812 */ /* 0x040fe400078e3cff */
[C---:B------:R-:W-:Y:S01]  /*2f60*/  LOP3.LUT R22, R10.reuse, 0x60, RZ, 0x3c, !PT ;  /* 0x000000600a167812 */ /* 0x040fe200078e3cff */
[----:B------:R-:W-:Y:S01]  /*2f70*/  STL [R1+0x10], RZ ;  /* 0x000010ff01007387 */ /* 0x000fe20000100800 */
[----:B------:R-:W-:Y:S01]  /*2f80*/  LOP3.LUT R10, R10, 0x70, RZ, 0x3c, !PT ;  /* 0x000000700a0a7812 */ /* 0x000fe200078e3cff */
[----:B------:R-:W-:-:S02]  /*2f90*/  IMAD R21, R21, c[0x0][0x190], RZ ;  /* 0x0000640015157a24 */ /* 0x000fc400078e02ff */
[----:B------:R-:W-:Y:S04]  /*2fa0*/  STL [R1+0x14], RZ ;  /* 0x000014ff01007387 */ /* 0x000fe80000100800 */
[----:B------:R-:W-:Y:S04]  /*2fb0*/  STL [R1+0x18], RZ ;  /* 0x000018ff01007387 */ /* 0x000fe80000100800 */
[----:B------:R-:W-:Y:S01]  /*2fc0*/  STL [R1+0x1c], RZ ;  /* 0x00001cff01007387 */ /* 0x000fe20000100800 */
[----:B------:R-:W-:Y:S02]  /*2fd0*/  IMAD R11, R11, c[0x0][0x190], RZ ;  /* 0x000064000b0b7a24 */ /* 0x000fe400078e02ff */
[----:B------:R-:W-:-:S02]  /*2fe0*/  IMAD R9, R9, c[0x0][0x190], RZ ;  /* 0x0000640009097a24 */ /* 0x000fc400078e02ff */
[----:B------:R-:W-:Y:S02]  /*2ff0*/  IMAD R8, R8, c[0x0][0x190], RZ ;  /* 0x0000640008087a24 */ /* 0x000fe400078e02ff */
[----:B------:R-:W-:Y:S02]  /*3000*/  IMAD R15, R15, c[0x0][0x190], RZ ;  /* 0x000064000f0f7a24 */ /* 0x000fe400078e02ff */
[----:B------:R-:W-:Y:S02]  /*3010*/  IMAD R14, R14, c[0x0][0x190], RZ ;  /* 0x000064000e0e7a24 */ /* 0x000fe400078e02ff */
[----:B------:R-:W-:Y:S02]  /*3020*/  IMAD R13, R13, c[0x0][0x190], RZ ;  /* 0x000064000d0d7a24 */ /* 0x000fe400078e02ff */
[----:B------:R-:W-:Y:S02]  /*3030*/  IMAD R16, R16, c[0x0][0x190], RZ ;  /* 0x0000640010107a24 */ /* 0x000fe400078e02ff */
[----:B------:R-:W-:-:S02]  /*3040*/  IMAD R19, R19, c[0x0][0x190], RZ ;  /* 0x0000640013137a24 */ /* 0x000fc400078e02ff */
[----:B------:R-:W-:Y:S02]  /*3050*/  IMAD R20, R20, c[0x0][0x190], RZ ;  /* 0x0000640014147a24 */ /* 0x000fe400078e02ff */
[----:B------:R-:W-:Y:S02]  /*3060*/  IMAD R7, R7, c[0x0][0x190], RZ ;  /* 0x0000640007077a24 */ /* 0x000fe400078e02ff */
[----:B------:R-:W-:Y:S02]  /*3070*/  IMAD R6, R6, c[0x0][0x190], RZ ;  /* 0x0000640006067a24 */ /* 0x000fe400078e02ff */
[----:B------:R-:W-:Y:S02]  /*3080*/  IMAD R5, R5, c[0x0][0x190], RZ ;  /* 0x0000640005057a24 */ /* 0x000fe400078e02ff */
[----:B------:R-:W-:Y:S02]  /*3090*/  IMAD R4, R4, c[0x0][0x190], RZ ;  /* 0x0000640004047a24 */ /* 0x000fe400078e02ff */
[----:B------:R-:W-:-:S02]  /*30a0*/  IMAD.MOV.U32 R18, RZ, RZ, c[0x0][0x188] ;  /* 0x00006200ff127624 */ /* 0x000fc400078e00ff */
[----:B------:R-:W-:Y:S02]  /*30b0*/  IMAD R3, R3, c[0x0][0x190], RZ ;  /* 0x0000640003037a24 */ /* 0x000fe400078e02ff */
[----:B------:R-:W-:Y:S02]  /*30c0*/  IMAD R2, R2, c[0x0][0x190], RZ ;  /* 0x0000640002027a24 */ /* 0x000fe400078e02ff */
[C---:B------:R-:W-:Y:S02]  /*30d0*/  IMAD R22, R18.reuse, 0xf, RZ ;  /* 0x0000000f12167824 */ /* 0x040fe400078e02ff */
[C---:B------:R-:W-:Y:S02]  /*30e0*/  IMAD R23, R18.reuse, 0xe, RZ ;  /* 0x0000000e12177824 */ /* 0x040fe400078e02ff */
[C---:B------:R-:W-:Y:S02]  /*30f0*/  IMAD R24, R18.reuse, 0xd, RZ ;  /* 0x0000000d12187824 */ /* 0x040fe400078e02ff */
[----:B------:R-:W-:-:S02]  /*3100*/  IMAD R25, R18, 0xc, RZ ;  /* 0x0000000c12197824 */ /* 0x000fc400078e02ff */
[C---:B------:R-:W-:Y:S02]  /*3110*/  IMAD R26, R18.reuse, 0xb, RZ ;  /* 0x0000000b121a7824 */ /* 0x040fe400078e02ff */
[----:B------:R-:W-:Y:S01]  /*3120*/  IMAD R27, R18, 0xa, RZ ;  /* 0x0000000a121b7824 */ /* 0x000fe200078e02ff */
[----:B---3--:R-:W-:Y:S02]  /*3130*/  SHF.R.S32.HI R10, RZ, 0x4, R17 ;  /* 0x00000004ff0a7819 */ /* 0x008fe40000011411 */
[----:B------:R-:W-:Y:S02]  /*3140*/  LOP3.LUT R17, R29, 0x40, RZ, 0x3c, !PT ;  /* 0x000000401d117812 */ /* 0x000fe400078e3cff */
[----:B-1----:R0:W5:Y:S04]  /*3150*/  LDL.LU R29, [R1+0x644] ;  /* 0x00064400011d7983 */ /* 0x0021680000300800 */
[----:B------:R4:W-:Y:S04]  /*3160*/  STL [R1+0x5dc], R10 ;  /* 0x0005dc0a01007387 */ /* 0x0009e80000100800 */
[----:B------:R1:W-:Y:S01]  /*3170*/  STL [R1+0x4b4], R17 ;  /* 0x0004b41101007387 */ /* 0x0003e20000100800 */
[----:B----4-:R-:W-:Y:S01]  /*3180*/  IMAD R10, R12, c[0x0][0x184], RZ ;  /* 0x000061000c0a7a24 */ /* 0x010fe200078e02ff */
[----:B-1----:R-:W-:Y:S01]  /*3190*/  LEA R17, P2, R21, c[0x0][0x168], 0x1 ;  /* 0x00005a0015117a11 */ /* 0x002fe200078408ff */
[----:B--2---:R-:W-:-:S02]  /*31a0*/  IMAD R12, R0, c[0x0][0x184], RZ ;  /* 0x00006100000c7a24 */ /* 0x004fc400078e02ff */
[----:B------:R0:W5:Y:S04]  /*31b0*/  LDL.LU R0, [R1+0x640] ;  /* 0x0006400001007983 */ /* 0x0001680000300800 */
[----:B------:R1:W-:Y:S02]  /*31c0*/  STL [R1+0x614], R17 ;  /* 0x0006141101007387 */ /* 0x0003e40000100800 */
[----:B-1----:R-:W-:-:S05]  /*31d0*/  LEA R17, P1, R11, c[0x0][0x168], 0x1 ;  /* 0x00005a000b117a11 */ /* 0x002fca00078208ff */
        /* <DEDUP_REMOVED lines=8> */
[----:B------:R1:W-:Y:S01]  /*3260*/  STL [R1+0x5ec], R17 ;  /* 0x0005ec1101007387 */ /* 0x0003e20000100800 */
[----:B------:R-:W-:Y:S02]  /*3270*/  LEA.HI.X.SX32 R21, R21, c[0x0][0x16c], 0x1, P2 ;  /* 0x00005b0015157a11 */ /* 0x000fe400010f0eff */
[----:B-1----:R-:W-:-:S05]  /*3280*/  LEA R17, P3, R13, c[0x0][0x168], 0x1 ;  /* 0x00005a000d117a11 */ /* 0x002fca00078608ff */
[----:B------:R1:W-:Y:S04]  /*3290*/  STL [R1+0x5e4], R17 ;  /* 0x0005e41101007387 */ /* 0x0003e80000100800 */
[----:B------:R2:W-:Y:S01]  /*32a0*/  STL [R1+0x610], R21 ;  /* 0x0006101501007387 */ /* 0x0005e20000100800 */
[----:B-1----:R-:W-:Y:S02]  /*32b0*/  LEA R17, P2, R16, c[0x0][0x168], 0x1 ;  /* 0x00005a0010117a11 */ /* 0x002fe400078408ff */
[----:B--2---:R-:W-:-:S03]  /*32c0*/  LEA.HI.X.SX32 R21, R11, c[0x0][0x16c], 0x1, P1 ;  /* 0x00005b000b157a11 */ /* 0x004fc600008f0eff */
[----:B------:R1:W-:Y:S01]  /*32d0*/  STL [R1+0x448], R17 ;  /* 0x0004481101007387 */ /* 0x0003e20000100800 */
[----:B------:R-:W-:Y:S02]  /*32e0*/  LEA.HI.X.SX32 R11, R9, c[0x0][0x16c], 0x1, P0 ;  /* 0x00005b00090b7a11 */ /* 0x000fe400000f0eff */
[----:B------:R-:W-:Y:S01]  /*32f0*/  LEA R9, P0, R20, c[0x0][0x168], 0x1 ;  /* 0x00005a0014097a11 */ /* 0x000fe200078008ff */
[----:B------:R-:W-:Y:S01]  /*3300*/  STL [R1+0x608], R21 ;  /* 0x0006081501007387 */ /* 0x000fe20000100800 */
[----:B------:R-:W-:Y:S02]  /*3310*/  LEA.HI.X.SX32 R8, R8, c[0x0][0x16c], 0x1, P4 ;  /* 0x00005b0008087a11 */ /* 0x000fe400020f0eff */
[----:B-1----:R-:W-:-:S05]  /*3320*/  LEA R17, P1, R19, c[0x0][0x168], 0x1 ;  /* 0x00005a0013117a11 */ /* 0x002fca00078208ff */
[----:B------:R-:W-:Y:S04]  /*3330*/  STL [R1+0x440], R17 ;  /* 0x0004401101007387 */ /* 0x000fe80000100800 */
[----:B------:R1:W-:Y:S04]  /*3340*/  STL [R1+0x600], R11 ;  /* 0x0006000b01007387 */ /* 0x0003e80000100800 */
[----:B------:R2:W-:Y:S04]  /*3350*/  STL [R1+0x438], R9 ;  /* 0x0004380901007387 */ /* 0x0005e80000100800 */
[----:B------:R3:W-:Y:S01]  /*3360*/  STL [R1+0x5f8], R8 ;  /* 0x0005f80801007387 */ /* 0x0007e20000100800 */
[----:B-1----:R-:W-:-:S02]  /*3370*/  LEA R11, P4, R7, c[0x0][0x168], 0x1 ;  /* 0x00005a00070b7a11 */ /* 0x002fc400078808ff */
[----:B--2---:R-:W-:-:S03]  /*3380*/  LEA.HI.X.SX32 R9, R15, c[0x0][0x16c], 0x1, P6 ;  /* 0x00005b000f097a11 */ /* 0x004fc600030f0eff */
[----:B------:R1:W-:Y:S01]  /*3390*/  STL [R1+0x430], R11 ;  /* 0x0004300b01007387 */ /* 0x0003e20000100800 */
[----:B---3--:R-:W-:-:S03]  /*33a0*/  LEA R8, P6, R6, c[0x0][0x168], 0x1 ;  /* 0x00005a0006087a11 */ /* 0x008fc600078c08ff */
[----:B------:R2:W-:Y:S04]  /*33b0*/  STL [R1+0x5f0], R9 ;  /* 0x0005f00901007387 */ /* 0x0005e80000100800 */
[----:B------:R3:W-:Y:S01]  /*33c0*/  STL [R1+0x428], R8 ;  /* 0x0004280801007387 */ /* 0x0007e20000100800 */
[----:B-1----:R-:W-:Y:S02]  /*33d0*/  LEA.HI.X.SX32 R11, R14, c[0x0][0x16c], 0x1, P5 ;  /* 0x00005b000e0b7a11 */ /* 0x002fe400028f0eff */
[----:B--2---:R-:W-:-:S03]  /*33e0*/  LEA R9, P5, R5, c[0x0][0x168], 0x1 ;  /* 0x00005a0005097a11 */ /* 0x004fc600078a08ff */
[----:B------:R-:W-:Y:S01]  /*33f0*/  STL [R1+0x5e8], R11 ;  /* 0x0005e80b01007387 */ /* 0x000fe20000100800 */
[----:B---3--:R-:W-:-:S03]  /*3400*/  LEA.HI.X.SX32 R8, R13, c[0x0][0x16c], 0x1, P3 ;  /* 0x00005b000d087a11 */ /* 0x008fc600018f0eff */
[----:B------:R1:W-:Y:S04]  /*3410*/  STL [R1+0x420], R9 ;  /* 0x0004200901007387 */ /* 0x0003e80000100800 */
[----:B------:R2:W-:Y:S01]  /*3420*/  STL [R1+0x5e0], R8 ;  /* 0x0005e00801007387 */ /* 0x0005e20000100800 */
[----:B-1----:R-:W-:Y:S02]  /*3430*/  LEA.HI.X.SX32 R9, R16, c[0x0][0x16c], 0x1, P2 ;  /* 0x00005b0010097a11 */ /* 0x002fe400010f0eff */
[----:B--2---:R-:W-:-:S03]  /*3440*/  LEA.HI.X.SX32 R8, R19, c[0x0][0x16c], 0x1, P1 ;  /* 0x00005b0013087a11 */ /* 0x004fc600008f0eff */
[----:B------:R-:W-:Y:S01]  /*3450*/  STL [R1+0x444], R9 ;  /* 0x0004440901007387 */ /* 0x000fe20000100800 */
[----:B------:R-:W-:-:S03]  /*3460*/  IMAD.WIDE R10, R10, 0x2, RZ ;  /* 0x000000020a0a7825 */ /* 0x000fc600078e02ff */
[----:B------:R1:W-:Y:S01]  /*3470*/  STL [R1+0x43c], R8 ;  /* 0x00043c0801007387 */ /* 0x0003e20000100800 */
[----:B------:R-:W-:Y:S02]  /*3480*/  LEA.HI.X.SX32 R7, R7, c[0x0][0x16c], 0x1, P4 ;  /* 0x00005b0007077a11 */ /* 0x000fe400020f0eff */
[----:B------:R-:W-:Y:S01]  /*3490*/  LEA.HI.X.SX32 R6, R6, c[0x0][0x16c], 0x1, P6 ;  /* 0x00005b0006067a11 */ /* 0x000fe200030f0eff */
[----:B------:R-:W-:Y:S01]  /*34a0*/  STL.64 [R1+0x4a0], R10 ;  /* 0x0004a00a01007387 */ /* 0x000fe20000100a00 */
[----:B------:R-:W-:Y:S01]  /*34b0*/  LEA.HI.X.SX32 R5, R5, c[0x0][0x16c], 0x1, P5 ;  /* 0x00005b0005057a11 */ /* 0x000fe200028f0eff */
[----:B-1----:R-:W-:Y:S01]  /*34c0*/  IMAD.WIDE R8, R12, 0x2, RZ ;  /* 0x000000020c087825 */ /* 0x002fe200078e02ff */
[----:B------:R-:W-:Y:S02]  /*34d0*/  LEA.HI.X.SX32 R12, R20, c[0x0][0x16c], 0x1, P0 ;  /* 0x00005b00140c7a11 */ /* 0x000fe400000f0eff */
[----:B------:R-:W-:-:S03]  /*34e0*/  LEA R17, P3, R4, c[0x0][0x168], 0x1 ;  /* 0x00005a0004117a11 */ /* 0x000fc600078608ff */
[----:B------:R1:W-:Y:S01]  /*34f0*/  STL [R1+0x434], R12 ;  /* 0x0004340c01007387 */ /* 0x0003e20000100800 */
[----:B------:R-:W-:-:S03]  /*3500*/  LEA R15, P2, R3, c[0x0][0x168], 0x1 ;  /* 0x00005a00030f7a11 */ /* 0x000fc600078408ff */
[----:B------:R-:W-:Y:S01]  /*3510*/  STL [R1+0x42c], R7 ;  /* 0x00042c0701007387 */ /* 0x000fe20000100800 */
[----:B------:R-:W-:-:S03]  /*3520*/  LEA R13, P1, R2, c[0x0][0x168], 0x1 ;  /* 0x00005a00020d7a11 */ /* 0x000fc600078208ff */
[----:B------:R-:W-:Y:S01]  /*3530*/  STL.64 [R1+0x498], R8 ;  /* 0x0004980801007387 */ /* 0x000fe20000100a00 */
[----:B------:R-:W-:-:S03]  /*3540*/  LEA.HI.X.SX32 R16, R4, c[0x0][0x16c], 0x1, P3 ;  /* 0x00005b0004107a11 */ /* 0x000fc600018f0eff */
[----:B------:R-:W-:Y:S04]  /*3550*/  STL [R1+0x424], R6 ;  /* 0x0004240601007387 */ /* 0x000fe80000100800 */
[----:B------:R2:W-:Y:S01]  /*3560*/  STL [R1+0x41c], R5 ;  /* 0x00041c0501007387 */ /* 0x0005e20000100800 */
[----:B------:R-:W-:Y:S02]  /*3570*/  LEA.HI.X.SX32 R14, R3, c[0x0][0x16c], 0x1, P2 ;  /* 0x00005b00030e7a11 */ /* 0x000fe400010f0eff */
[----:B-1----:R-:W-:Y:S01]  /*3580*/  LEA.HI.X.SX32 R12, R2, c[0x0][0x16c], 0x1, P1 ;  /* 0x00005b00020c7a11 */ /* 0x002fe200008f0eff */
[----:B------:R-:W-:-:S04]  /*3590*/  IMAD.WIDE R2, R23, 0x2, R10 ;  /* 0x0000000217027825 */ /* 0x000fc800078e020a */
[----:B--2---:R-:W-:-:S04]  /*35a0*/  IMAD.WIDE R4, R22, 0x2, R10 ;  /* 0x0000000216047825 */ /* 0x004fc800078e020a */
[--C-:B------:R-:W-:Y:S01]  /*35b0*/  IMAD.WIDE R6, R22, 0x2, R8.reuse ;  /* 0x0000000216067825 */ /* 0x100fe200078e0208 */
[----:B------:R1:W-:Y:S04]  /*35c0*/  STL.64 [R1+0x5b0], R4 ;  /* 0x0005b00401007387 */ /* 0x0003e80000100a00 */
[----:B------:R2:W-:Y:S04]  /*35d0*/  STL.64 [R1+0x5a8], R6 ;  /* 0x0005a80601007387 */ /* 0x0005e80000100a00 */
[----:B------:R3:W-:Y:S01]  /*35e0*/  STL.64 [R1+0x5a0], R2 ;  /* 0x0005a00201007387 */ /* 0x0007e20000100a00 */
[----:B-1----:R-:W-:-:S04]  /*35f0*/  IMAD.WIDE R4, R23, 0x2, R8 ;  /* 0x0000000217047825 */ /* 0x002fc800078e0208 */
[C---:B--2---:R-:W-:Y:S01]  /*3600*/  IMAD.WIDE R6, R24.reuse, 0x2, R10 ;  /* 0x0000000218067825 */ /* 0x044fe200078e020a */
[----:B------:R1:W-:Y:S03]  /*3610*/  STL.64 [R1+0x598], R4 ;  /* 0x0005980401007387 */ /* 0x0003e60000100a00 */
[----:B---3--:R-:W-:Y:S01]  /*3620*/  IMAD.WIDE R2, R24, 0x2, R8 ;  /* 0x0000000218027825 */ /* 0x008fe200078e0208 */
[----:B------:R2:W-:Y:S04]  /*3630*/  STL.64 [R1+0x590], R6 ;  /* 0x0005900601007387 */ /* 0x0005e80000100a00 */
[----:B------:R3:W-:Y:S01]  /*3640*/  STL.64 [R1+0x588], R2 ;  /* 0x0005880201007387 */ /* 0x0007e20000100a00 */
[----:B-1----:R-:W-:-:S04]  /*3650*/  IMAD.WIDE R4, R25, 0x2, R10 ;  /* 0x0000000219047825 */ /* 0x002fc800078e020a */
[----:B--2---:R-:W-:Y:S01]  /*3660*/  IMAD.WIDE R6, R25, 0x2, R8 ;  /* 0x0000000219067825 */ /* 0x004fe200078e0208 */
[----:B------:R1:W-:Y:S03]  /*3670*/  STL.64 [R1+0x580], R4 ;  /* 0x0005800401007387 */ /* 0x0003e60000100a00 */
[C---:B---3--:R-:W-:Y:S01]  /*3680*/  IMAD.WIDE R2, R26.reuse, 0x2, R10 ;  /* 0x000000021a027825 */ /* 0x048fe200078e020a */
[----:B------:R-:W-:Y:S04]  /*3690*/  STL.64 [R1+0x578], R6 ;  /* 0x0005780601007387 */ /* 0x000fe80000100a00 */
[----:B------:R2:W-:Y:S01]  /*36a0*/  STL.64 [R1+0x570], R2 ;  /* 0x0005700201007387 */ /* 0x0005e20000100a00 */
[----:B-1----:R-:W-:-:S04]  /*36b0*/  IMAD.WIDE R4, R26, 0x2, R8 ;  /* 0x000000021a047825 */ /* 0x002fc800078e0208 */
[----:B------:R-:W-:Y:S01]  /*36c0*/  IMAD R21, R18, 0x9, RZ ;  /* 0x0000000912157824 */ /* 0x000fe200078e02ff */
[----:B------:R1:W-:Y:S01]  /*36d0*/  STL.64 [R1+0x568], R4 ;  /* 0x0005680401007387 */ /* 0x0003e20000100a00 */
[----:B--2---:R-:W-:-:S05]  /*36e0*/  IMAD.WIDE R2, R27, 0x2, R10 ;  /* 0x000000021b027825 */ /* 0x004fca00078e020a */
[----:B------:R2:W-:Y:S01]  /*36f0*/  STL.64 [R1+0x560], R2 ;  /* 0x0005600201007387 */ /* 0x0005e20000100a00 */
[----:B-1----:R-:W-:-:S04]  /*3700*/  IMAD.WIDE R4, R27, 0x2, R8 ;  /* 0x000000021b047825 */ /* 0x002fc800078e0208 */
[----:B------:R-:W-:Y:S01]  /*3710*/  IMAD.SHL.U32 R19, R18, 0x8, RZ ;  /* 0x0000000812137824 */ /* 0x000fe200078e00ff */
[----:B------:R1:W-:Y:S01]  /*3720*/  STL.64 [R1+0x558], R4 ;  /* 0x0005580401007387 */ /* 0x0003e20000100a00 */
[----:B--2---:R-:W-:-:S05]  /*3730*/  IMAD.WIDE R2, R21, 0x2, R10 ;  /* 0x0000000215027825 */ /* 0x004fca00078e020a */
[----:B------:R2:W-:Y:S01]  /*3740*/  STL.64 [R1+0x550], R2 ;  /* 0x0005500201007387 */ /* 0x0005e20000100a00 */
[----:B-1----:R-:W-:-:S04]  /*3750*/  IMAD.WIDE R4, R21, 0x2, R8 ;  /* 0x0000000215047825 */ /* 0x002fc800078e0208 */
[----:B------:R-:W-:Y:S01]  /*3760*/  IMAD R21, R18, 0x7, RZ ;  /* 0x0000000712157824 */ /* 0x000fe200078e02ff */
        /* <DEDUP_REMOVED lines=21> */
[----:B--2---:R-:W-:-:S04]  /*38c0*/  IMAD.WIDE R2, R20, 0x2, R10 ;  /* 0x0000000214027825 */ /* 0x004fc800078e020a */
[----:B------:R-:W-:Y:S01]  /*38d0*/  IMAD.SHL.U32 R21, R18, 0x2, RZ ;  /* 0x0000000212157824 */ /* 0x000fe200078e00ff */
[----:B------:R2:W-:Y:S01]  /*38e0*/  STL.64 [R1+0x500], R2 ;  /* 0x0005000201007387 */ /* 0x0005e20000100a00 */
[----:B-1----:R-:W-:-:S04]  /*38f0*/  IMAD.WIDE R4, R20, 0x2, R8 ;  /* 0x0000000214047825 */ /* 0x002fc800078e0208 */
[C---:B------:R-:W-:Y:S01]  /*3900*/  IMAD.WIDE R6, R19.reuse, 0x2, R8 ;  /* 0x0000000213067825 */ /* 0x040fe200078e0208 */
[----:B------:R1:W-:Y:S03]  /*3910*/  STL.64 [R1+0x4f8], R4 ;  /* 0x0004f80401007387 */ /* 0x0003e60000100a00 */
[----:B--2---:R-:W-:-:S05]  /*3920*/  IMAD.WIDE R2, R19, 0x2, R10 ;  /* 0x0000000213027825 */ /* 0x004fca00078e020a */
[----:B------:R2:W-:Y:S01]  /*3930*/  STL.64 [R1+0x4f0], R2 ;  /* 0x0004f00201007387 */ /* 0x0005e20000100a00 */
[----:B-1----:R-:W-:-:S03]  /*3940*/  IMAD.WIDE R4, R21, 0x2, R10 ;  /* 0x0000000215047825 */ /* 0x002fc600078e020a */
[----:B------:R1:W-:Y:S04]  /*3950*/  STL.64 [R1+0x4e8], R6 ;  /* 0x0004e80601007387 */ /* 0x0003e80000100a00 */
[----:B------:R3:W-:Y:S01]  /*3960*/  STL.64 [R1+0x4e0], R4 ;  /* 0x0004e00401007387 */ /* 0x0007e20000100a00 */
[----:B--2---:R-:W-:-:S04]  /*3970*/  IMAD.WIDE R2, R21, 0x2, R8 ;  /* 0x0000000215027825 */ /* 0x004fc800078e0208 */
[C---:B-1----:R-:W-:Y:S01]  /*3980*/  IMAD.WIDE R6, R18.reuse, 0x2, R10 ;  /* 0x0000000212067825 */ /* 0x042fe200078e020a */
[----:B------:R1:W-:Y:S03]  /*3990*/  STL.64 [R1+0x4d8], R2 ;  /* 0x0004d80201007387 */ /* 0x0003e60000100a00 */
[----:B---3--:R-:W-:Y:S01]  /*39a0*/  IMAD.WIDE R4, R18, 0x2, R8 ;  /* 0x0000000212047825 */ /* 0x008fe200078e0208 */
[----:B------:R0:W-:Y:S04]  /*39b0*/  STL.64 [R1+0x4d0], R6 ;  /* 0x0004d00601007387 */ /* 0x0001e80000100a00 */
[----:B------:R0:W-:Y:S01]  /*39c0*/  STL.64 [R1+0x4c8], R4 ;  /* 0x0004c80401007387 */ /* 0x0001e20000100a00 */
[----:B-1----:R-:W-:-:S02]  /*39d0*/  IMAD.MOV.U32 R2, RZ, RZ, c[0x0][0x160] ;  /* 0x00005800ff027624 */ /* 0x002fc400078e00ff */
[----:B------:R-:W-:Y:S02]  /*39e0*/  IMAD.MOV.U32 R3, RZ, RZ, c[0x0][0x164] ;  /* 0x00005900ff037624 */ /* 0x000fe400078e00ff */
.L_x_3:
[----:B------:R-:W2:Y:S04]  /*39f0*/  LDL.64 R8, [R1+0x4a0] ;  /* 0x0004a00001087983 */ /* 0x000ea80000100a00 */
[----:B------:R-:W-:Y:S04]  /*3a00*/  STL.64 [R1+0xa40], R26 ;  /* 0x000a401a01007387 */ /* 0x000fe80000100a00 */
[----:B------:R1:W-:Y:S04]  /*3a10*/  STL.64 [R1+0xa58], R26 ;  /* 0x000a581a01007387 */ /* 0x0003e80000100a00 */
[----:B-1----:R-:W3:Y:S04]  /*3a20*/  LDL.64 R26, [R1+0x498] ;  /* 0x00049800011a7983 */ /* 0x002ee80000100a00 */
[----:B------:R-:W-:Y:S04]  /*3a30*/  STL.64 [R1+0xa38], R24 ;  /* 0x000a381801007387 */ /* 0x000fe80000100a00 */
[----:B------:R-:W-:Y:S04]  /*3a40*/  STL.64 [R1+0xa48], R24 ;  /* 0x000a481801007387 */ /* 0x000fe80000100a00 */
[----:B------:R-:W-:Y:S04]  /*3a50*/  STL [R1+0xa34], R23 ;  /* 0x000a341701007387 */ /* 0x000fe80000100800 */
[----:B------:R-:W-:Y:S04]  /*3a60*/  STL [R1+0xa30], R22 ;  /* 0x000a301601007387 */ /* 0x000fe80000100800 */
[----:B------:R1:W-:Y:S04]  /*3a70*/  STL.64 [R1+0xa50], R22 ;  /* 0x000a501601007387 */ /* 0x0003e80000100a00 */
[----:B-1----:R-:W4:Y:S04]  /*3a80*/  LDL.64 R22, [R1+0x4d0] ;  /* 0x0004d00001167983 */ /* 0x002f280000100a00 */
[----:B------:R-:W-:Y:S04]  /*3a90*/  STL.64 [R1+0xa28], R20 ;  /* 0x000a281401007387 */ /* 0x000fe80000100a00 */
[----:B------:R1:W-:Y:S04]  /*3aa0*/  STL.64 [R1+0xa20], R12 ;  /* 0x000a200c01007387 */ /* 0x0003e80000100a00 */
[----:B-1----:R-:W4:Y:S01]  /*3ab0*/  LDL.64 R12, [R1+0x4c8] ;  /* 0x0004c800010c7983 */ /* 0x002f220000100a00 */
[----:B-----5:R-:W-:-:S02]  /*3ac0*/  ISETP.GT.AND P2, PT, R0, RZ, PT ;  /* 0x000000ff0000720c */ /* 0x020fc40003f44270 */
[----:B------:R-:W-:Y:S01]  /*3ad0*/  PRMT R10, RZ, 0x7610, R10 ;  /* 0x00007610ff0a7816 */ /* 0x000fe2000000000a */
[----:B------:R-:W-:Y:S01]  /*3ae0*/  STL [R1+0xa1c], R19 ;  /* 0x000a1c1301007387 */ /* 0x000fe20000100800 */
[----:B------:R-:W-:Y:S02]  /*3af0*/  ISETP.GT.AND P3, PT, R0, 0x1, PT ;  /* 0x000000010000780c */ /* 0x000fe40003f64270 */
[----:B------:R-:W-:Y:S01]  /*3b00*/  PRMT R11, RZ, 0x7610, R11 ;  /* 0x00007610ff0b7816 */ /* 0x000fe2000000000b */
[----:B------:R-:W-:Y:S04]  /*3b10*/  STL [R1+0xa18], R18 ;  /* 0x000a181201007387 */ /* 0x000fe80000100800 */
[----:B------:R-:W-:Y:S04]  /*3b20*/  STL.64 [R1+0xa10], R14 ;  /* 0x000a100e01007387 */ /* 0x000fe80000100a00 */
[----:B------:R1:W-:Y:S04]  /*3b30*/  STL.64 [R1+0xa08], R16 ;  /* 0x000a081001007387 */ /* 0x0003e80000100a00 */
[----:B------:R-:W-:Y:S04]  /*3b40*/  STL [R1+0x9b8], R28 ;  /* 0x0009b81c01007387 */ /* 0x000fe80000100800 */
[----:B------:R-:W-:Y:S04]  /*3b50*/  STL [R1+0x720], R29 ;  /* 0x0007201d01007387 */ /* 0x000fe80000100800 */
[----:B------:R-:W4:Y:S01]  /*3b60*/  LDL.64 R24, [R1+0x4e0] ;  /* 0x0004e00001187983 */ /* 0x000f220000100a00 */
[----:B0-2---:R-:W-:-:S05]  /*3b70*/  IADD3 R6, P0, R8, R2, RZ ;  /* 0x0000000208067210 */ /* 0x005fca0007f1e0ff */
[----:B------:R-:W-:-:S05]  /*3b80*/  IMAD.X R7, R9, 0x1, R3, P0 ;  /* 0x0000000109077824 */ /* 0x000fca00000e0603 */
[----:B------:R0:W2:Y:S01]  /*3b90*/  @P2 LDG.E.U16 R11, [R6.64] ;  /* 0x00000004060b2981 */ /* 0x0000a2000c1e1500 */
[----:B---3--:R-:W-:-:S05]  /*3ba0*/  IADD3 R4, P1, R26, R2, RZ ;  /* 0x000000021a047210 */ /* 0x008fca0007f3e0ff */
[----:B------:R-:W-:Y:S01]  /*3bb0*/  IMAD.X R5, R27, 0x1, R3, P1 ;  /* 0x000000011b057824 */ /* 0x000fe200008e0603 */
[----:B0-----:R-:W-:Y:S01]  /*3bc0*/  PRMT R6, RZ, 0x7610, R6 ;  /* 0x00007610ff067816 */ /* 0x001fe20000000006 */
[----:B------:R-:W3:Y:S04]  /*3bd0*/  LDL.64 R26, [R1+0x4d8] ;  /* 0x0004d800011a7983 */ /* 0x000ee80000100a00 */
[----:B------:R4:W2:Y:S02]  /*3be0*/  @P2 LDG.E.U16 R10, [R4.64] ;  /* 0x00000004040a2981 */ /* 0x0008a4000c1e1500 */
[----:B----4-:R-:W-:-:S05]  /*3bf0*/  IADD3 R4, P1, R12, R2, RZ ;  /* 0x000000020c047210 */ /* 0x010fca0007f3e0ff */
[--C-:B------:R-:W-:Y:S01]  /*3c00*/  IMAD.X R5, R13, 0x1, R3.reuse, P1 ;  /* 0x000000010d057824 */ /* 0x100fe200008e0603 */
[----:B------:R-:W-:Y:S01]  /*3c10*/  IADD3 R8, P0, R22, R2, RZ ;  /* 0x0000000216087210 */ /* 0x000fe20007f1e0ff */
[----:B------:R-:W4:Y:S04]  /*3c20*/  LDL.64 R12, [R1+0x4f0] ;  /* 0x0004f000010c7983 */ /* 0x000f280000100a00 */
[----:B------:R0:W2:Y:S01]  /*3c30*/  @P3 LDG.E.U16 R6, [R4.64] ;  /* 0x0000000404063981 */ /* 0x0000a2000c1e1500 */
[----:B------:R-:W-:Y:S01]  /*3c40*/  ISETP.GT.AND P2, PT, R0, 0x2, PT ;  /* 0x000000020000780c */ /* 0x000fe20003f44270 */
[----:B------:R-:W-:Y:S01]  /*3c50*/  IMAD.X R9, R23, 0x1, R3, P0 ;  /* 0x0000000117097824 */ /* 0x000fe200000e0603 */
[----:B-1----:R-:W-:-:S06]  /*3c60*/  PRMT R17, RZ, 0x7610, R17 ;  /* 0x00007610ff117816 */ /* 0x002fcc0000000011 */
[----:B------:R1:W3:Y:S02]  /*3c70*/  @P3 LDG.E.U16 R17, [R8.64] ;  /* 0x0000000408113981 */ /* 0x0002e4000c1e1500 */
[----:B-1----:R-:W-:Y:S02]  /*3c80*/  PRMT R8, RZ, 0x7610, R8 ;  /* 0x00007610ff087816 */ /* 0x002fe40000000008 */
[----:B0-----:R-:W-:Y:S02]  /*3c90*/  IADD3 R4, P0, R24, R2, RZ ;  /* 0x0000000218047210 */ /* 0x001fe40007f1e0ff */
[----:B------:R-:W-:-:S03]  /*3ca0*/  PRMT R16, RZ, 0x7610, R16 ;  /* 0x00007610ff107816 */ /* 0x000fc60000000010 */
[----:B------:R-:W-:-:S05]  /*3cb0*/  IMAD.X R5, R25, 0x1, R3, P0 ;  /* 0x0000000119057824 */ /* 0x000fca00000e0603 */
[----:B------:R4:W4:Y:S04]  /*3cc0*/  @P2 LDG.E.U16 R16, [R4.64] ;  /* 0x0000000404102981 */ /* 0x000928000c1e1500 */
[----:B--2---:R3:W-:Y:S04]  /*3cd0*/  STL [R1+0x414], R6 ;  /* 0x0004140601007387 */ /* 0x0047e80000100800 */
[----:B------:R-:W2:Y:S01]  /*3ce0*/  LDL.64 R22, [R1+0x4f8] ;  /* 0x0004f80001167983 */ /* 0x000ea20000100a00 */
[----:B---3--:R-:W-:-:S05]  /*3cf0*/  IADD3 R6, P1, R26, R2, RZ ;  /* 0x000000021a067210 */ /* 0x008fca0007f3e0ff */
[----:B------:R-:W-:Y:S02]  /*3d00*/  IMAD.X R7, R27, 0x1, R3, P1 ;  /* 0x000000011b077824 */ /* 0x000fe400008e0603 */
[----:B------:R-:W3:Y:S04]  /*3d10*/  LDL.LU.64 R26, [R1+0xa58] ;  /* 0x000a5800011a7983 */ /* 0x000ee80000300a00 */
[----:B------:R0:W2:Y:S04]  /*3d20*/  @P2 LDG.E.U16 R8, [R6.64] ;  /* 0x0000000406082981 */ /* 0x0000a8000c1e1500 */
[----:B0-----:R-:W3:Y:S01]  /*3d30*/  LDL.64 R6, [R1+0x4e8] ;  /* 0x0004e80001067983 */ /* 0x001ee20000100a00 */
[----:B------:R-:W-:-:S02]  /*3d40*/  ISETP.GT.AND P3, PT, R0, 0x3, PT ;  /* 0x000000030000780c */ /* 0x000fc40003f64270 */
[----:B----4-:R-:W-:-:S05]  /*3d50*/  IADD3 R4, P2, R12, R2, RZ ;  /* 0x000000020c047210 */ /* 0x010fca0007f5e0ff */
[----:B------:R-:W-:Y:S01]  /*3d60*/  IMAD.X R5, R13, 0x1, R3, P2 ;  /* 0x000000010d057824 */ /* 0x000fe200010e0603 */
[----:B--2---:R0:W-:Y:S04]  /*3d70*/  STL [R1+0x5d4], R8 ;  /* 0x0005d40801007387 */ /* 0x0041e80000100800 */
[----:B------:R-:W2:Y:S01]  /*3d80*/  LDL.64 R24, [R1+0x500] ;  /* 0x0005000001187983 */ /* 0x000ea20000100a00 */
[----:B---3--:R-:W-:Y:S02]  /*3d90*/  PRMT R26, RZ, 0x7610, R26 ;  /* 0x00007610ff1a7816 */ /* 0x008fe4000000001a */
[----:B0-----:R-:W-:-:S04]  /*3da0*/  IADD3 R8, P1, R6, R2, RZ ;  /* 0x0000000206087210 */ /* 0x001fc80007f3e0ff */
[----:B------:R2:W3:Y:S01]  /*3db0*/  @P3 LDG.E.U16 R26, [R4.64] ;  /* 0x00000004041a3981 */ /* 0x0004e2000c1e1500 */
[----:B------:R-:W-:Y:S01]  /*3dc0*/  PRMT R27, RZ, 0x7610, R27 ;  /* 0x00007610ff1b7816 */ /* 0x000fe2000000001b */
[----:B------:R-:W-:-:S05]  /*3dd0*/  IMAD.X R9, R7, 0x1, R3, P1 ;  /* 0x0000000107097824 */ /* 0x000fca00008e0603 */
[----:B------:R0:W4:Y:S04]  /*3de0*/  @P3 LDG.E.U16 R27, [R8.64] ;  /* 0x00000004081b3981 */ /* 0x000128000c1e1500 */
[----:B------:R-:W-:Y:S04]  /*3df0*/  STL [R1+0x5d8], R16 ;  /* 0x0005d81001007387 */ /* 0x000fe80000100800 */
[----:B------:R1:W-:Y:S01]  /*3e00*/  STL [R1+0x418], R17 ;  /* 0x0004181101007387 */ /* 0x0003e20000100800 */
[----:B------:R-:W-:Y:S01]  /*3e10*/  ISETP.GT.AND P0, PT, R0, 0x4, PT ;  /* 0x000000040000780c */ /* 0x000fe20003f04270 */
[----:B0-----:R-:W-:Y:S01]  /*3e20*/  IMAD.MOV.U32 R9, RZ, RZ, R23 ;  /* 0x000000ffff097224 */ /* 0x001fe200078e0017 */
[----:B------:R-:W-:Y:S01]  /*3e30*/  IADD3 R6, P1, R22, R2, RZ ;  /* 0x0000000216067210 */ /* 0x000fe20007f3e0ff */
[----:B------:R-:W4:Y:S04]  /*3e40*/  LDL.64 R12, [R1+0x510] ;  /* 0x00051000010c7983 */ /* 0x000f280000100a00 */
[----:B-1----:R-:W4:Y:S01]  /*3e50*/  LDL.64 R16, [R1+0x508] ;  /* 0x0005080001107983 */ /* 0x002f220000100a00 */
[----:B------:R-:W-:Y:S01]  /*3e60*/  PRMT R21, RZ, 0x7610, R21 ;  /* 0x00007610ff157816 */ /* 0x000fe20000000015 */
[----:B------:R-:W-:-:S05]  /*3e70*/  IMAD.X R7, R9, 0x1, R3, P1 ;  /* 0x0000000109077824 */ /* 0x000fca00008e0603 */
[----:B------:R0:W4:Y:S01]  /*3e80*/  @P0 LDG.E.U16 R21, [R6.64] ;  /* 0x0000000406150981 */ /* 0x000122000c1e1500 */
[----:B------:R-:W-:-:S03]  /*3e90*/  IMAD.MOV.U32 R8, RZ, RZ, R22 ;  /* 0x000000ffff087224 */ /* 0x000fc600078e0016 */
[----:B------:R-:W4:Y:S01]  /*3ea0*/  LDL.LU.64 R22, [R1+0xa50] ;  /* 0x000a500001167983 */ /* 0x000f220000300a00 */
[----:B0-----:R-:W-:Y:S02]  /*3eb0*/  PRMT R6, RZ, 0x7610, R6 ;  /* 0x00007610ff067816 */ /* 0x001fe40000000006 */
[----:B------:R-:W-:Y:S02]  /*3ec0*/  ISETP.GT.AND P3, PT, R0, 0x5, PT ;  /* 0x000000050000780c */ /* 0x000fe40003f64270 */
[----:B------:R-:W-:Y:S02]  /*3ed0*/  PRMT R20, RZ, 0x7610, R20 ;  /* 0x00007610ff147816 */ /* 0x000fe40000000014 */
[----:B--2---:R-:W-:-:S05]  /*3ee0*/  IADD3 R4, P2, R24, R2, RZ ;  /* 0x0000000218047210 */ /* 0x004fca0007f5e0ff */
[----:B------:R-:W-:-:S05]  /*3ef0*/  IMAD.X R5, R25, 0x1, R3, P2 ;  /* 0x0000000119057824 */ /* 0x000fca00010e0603 */
[----:B------:R-:W2:Y:S04]  /*3f00*/  @P0 LDG.E.U16 R6, [R4.64] ;  /* 0x0000000404060981 */ /* 0x000ea8000c1e1500 */
[----:B---3--:R-:W-:Y:S04]  /*3f10*/  STL [R1+0x5cc], R26 ;  /* 0x0005cc1a01007387 */ /* 0x008fe80000100800 */
[----:B----4-:R0:W-:Y:S04]  /*3f20*/  STL [R1+0x5d0], R27 ;  /* 0x0005d01b01007387 */ /* 0x0101e80000100800 */
[----:B0-----:R-:W3:Y:S04]  /*3f30*/  LDL.64 R26, [R1+0x518] ;  /* 0x00051800011a7983 */ /* 0x001ee80000100a00 */
[----:B------:R-:W4:Y:S01]  /*3f40*/  LDL.LU.64 R24, [R1+0xa48] ;  /* 0x000a480001187983 */ /* 0x000f220000300a00 */
[----:B------:R-:W-:-:S05]  /*3f50*/  IADD3 R8, P1, R16, R2, RZ ;  /* 0x0000000210087210 */ /* 0x000fca0007f3e0ff */
[----:B------:R-:W-:Y:S02]  /*3f60*/  IMAD.X R9, R17, 0x1, R3, P1 ;  /* 0x0000000111097824 */ /* 0x000fe400008e0603 */
[----:B------:R-:W4:Y:S04]  /*3f70*/  LDL.64 R16, [R1+0x538] ;  /* 0x0005380001107983 */ /* 0x000f280000100a00 */
[----:B------:R-:W4:Y:S01]  /*3f80*/  @P3 LDG.E.U16 R20, [R8.64] ;  /* 0x0000000408143981 */ /* 0x000f22000c1e1500 */
[----:B------:R-:W-:-:S03]  /*3f90*/  ISETP.GT.AND P0, PT, R0, 0x6, PT ;  /* 0x000000060000780c */ /* 0x000fc60003f04270 */
[----:B--2---:R0:W-:Y:S02]  /*3fa0*/  STL [R1+0x5c4], R6 ;  /* 0x0005c40601007387 */ /* 0x0041e40000100800 */
[----:B0-----:R-:W-:-:S05]  /*3fb0*/  IADD3 R6, P1, R12, R2, RZ ;  /* 0x000000020c067210 */ /* 0x001fca0007f3e0ff */
[----:B------:R-:W-:Y:S01]  /*3fc0*/  IMAD.X R7, R13, 0x1, R3, P1 ;  /* 0x000000010d077824 */ /* 0x000fe200008e0603 */
[----:B---3--:R-:W-:Y:S02]  /*3fd0*/  IADD3 R4, P1, R26, R2, RZ ;  /* 0x000000021a047210 */ /* 0x008fe40007f3e0ff */
[----:B----4-:R-:W-:-:S03]  /*3fe0*/  PRMT R24, RZ, 0x7610, R24 ;  /* 0x00007610ff187816 */ /* 0x010fc60000000018 */
[----:B------:R-:W-:Y:S01]  /*3ff0*/  IMAD.X R5, R27, 0x1, R3, P1 ;  /* 0x000000011b057824 */ /* 0x000fe200008e0603 */
[----:B------:R-:W-:-:S04]  /*4000*/  PRMT R25, RZ, 0x7610, R25 ;  /* 0x00007610ff197816 */ /* 0x000fc80000000019 */
[----:B------:R0:W2:Y:S04]  /*4010*/  @P0 LDG.E.U16 R24, [R4.64] ;  /* 0x0000000404180981 */ /* 0x0000a8000c1e1500 */
[----:B------:R1:W3:Y:S04]  /*4020*/  @P3 LDG.E.U16 R25, [R6.64] ;  /* 0x0000000406193981 */ /* 0x0002e8000c1e1500 */
[----:B------:R-:W-:Y:S04]  /*4030*/  STL [R1+0x5c0], R20 ;  /* 0x0005c01401007387 */ /* 0x000fe80000100800 */
[----:B------:R4:W-:Y:S04]  /*4040*/  STL [R1+0x5c8], R21 ;  /* 0x0005c81501007387 */ /* 0x0009e80000100800 */
[----:B------:R-:W3:Y:S04]  /*4050*/  LDL.64 R12, [R1+0x520] ;  /* 0x00052000010c7983 */ /* 0x000ee80000100a00 */
[----:B----4-:R-:W4:Y:S01]  /*4060*/  LDL.64 R20, [R1+0x540] ;  /* 0x0005400001147983 */ /* 0x010f220000100a00 */
[----:B------:R-:W-:-:S02]  /*4070*/  ISETP.GT.AND P2, PT, R0, 0x8, PT ;  /* 0x000000080000780c */ /* 0x000fc40003f44270 */
[----:B0-----:R-:W-:Y:S01]  /*4080*/  IADD3 R4, P1, R16, R2, RZ ;  /* 0x0000000210047210 */ /* 0x001fe20007f3e0ff */
[----:B------:R-:W4:Y:S01]  /*4090*/  LDL.LU.64 R26, [R1+0xa40] ;  /* 0x000a4000011a7983 */ /* 0x000f220000300a00 */
[----:B-1----:R-:W-:-:S03]  /*40a0*/  PRMT R6, RZ, 0x7610, R6 ;  /* 0x00007610ff067816 */ /* 0x002fc60000000006 */
[----:B------:R-:W-:Y:S01]  /*40b0*/  IMAD.X R5, R17, 0x1, R3, P1 ;  /* 0x0000000111057824 */ /* 0x000fe200008e0603 */
[----:B------:R-:W-:-:S05]  /*40c0*/  PRMT R7, RZ, 0x7610, R7 ;  /* 0x00007610ff077816 */ /* 0x000fca0000000007 */
[----:B------:R4:W4:Y:S01]  /*40d0*/  @P2 LDG.E.U16 R6, [R4.64] ;  /* 0x0000000404062981 */ /* 0x000922000c1e1500 */
[----:B------:R-:W-:-:S03]  /*40e0*/  PRMT R28, RZ, 0x7610, R28 ;  /* 0x00007610ff1c7816 */ /* 0x000fc6000000001c */
[----:B--2---:R-:W-:Y:S04]  /*40f0*/  STL [R1+0x5b8], R24 ;  /* 0x0005b81801007387 */ /* 0x004fe80000100800 */
[----:B---3--:R0:W-:Y:S04]  /*4100*/  STL [R1+0x5bc], R25 ;  /* 0x0005bc1901007387 */ /* 0x0081e80000100800 */
[----:B------:R-:W2:Y:S04]  /*4110*/  LDL.64 R16, [R1+0x550] ;  /* 0x0005500001107983 */ /* 0x000ea80000100a00 */
[----:B0-----:R-:W3:Y:S01]  /*4120*/  LDL.64 R24, [R1+0x548] ;  /* 0x0005480001187983 */ /* 0x001ee20000100a00 */
[----:B----4-:R-:W-:-:S05]  /*4130*/  IADD3 R4, P1, R20, R2, RZ ;  /* 0x0000000214047210 */ /* 0x010fca0007f3e0ff */
[----:B------:R-:W-:Y:S02]  /*4140*/  IMAD.X R5, R21, 0x1, R3, P1 ;  /* 0x0000000115057824 */ /* 0x000fe400008e0603 */
[----:B------:R-:W4:Y:S04]  /*4150*/  LDL.64 R20, [R1+0x528] ;  /* 0x0005280001147983 */ /* 0x000f280000100a00 */
[----:B------:R0:W2:Y:S02]  /*4160*/  @P2 LDG.E.U16 R7, [R4.64] ;  /* 0x0000000404072981 */ /* 0x0000a4000c1e1500 */
[----:B0-----:R-:W-:-:S05]  /*4170*/  IADD3 R4, P1, R12, R2, RZ ;  /* 0x000000020c047210 */ /* 0x001fca0007f3e0ff */
[----:B------:R-:W-:Y:S02]  /*4180*/  IMAD.X R5, R13, 0x1, R3, P1 ;  /* 0x000000010d057824 */ /* 0x000fe400008e0603 */
[----:B------:R-:W4:Y:S04]  /*4190*/  LDL.64 R12, [R1+0x530] ;  /* 0x00053000010c7983 */ /* 0x000f280000100a00 */
[----:B------:R3:W4:Y:S01]  /*41a0*/  @P0 LDG.E.U16 R28, [R4.64] ;  /* 0x00000004041c0981 */ /* 0x000722000c1e1500 */
[----:B------:R-:W-:Y:S02]  /*41b0*/  ISETP.GT.AND P1, PT, R0, 0x9, PT ;  /* 0x000000090000780c */ /* 0x000fe40003f24270 */
[----:B------:R-:W-:Y:S02]  /*41c0*/  PRMT R23, RZ, 0x7610, R23 ;  /* 0x00007610ff177816 */ /* 0x000fe40000000017 */
[----:B------:R-:W-:-:S02]  /*41d0*/  PRMT R22, RZ, 0x7610, R22 ;  /* 0x00007610ff167816 */ /* 0x000fc40000000016 */
[----:B------:R-:W-:Y:S02]  /*41e0*/  PRMT R29, RZ, 0x7610, R29 ;  /* 0x00007610ff1d7816 */ /* 0x000fe4000000001d */
[----:B---3--:R-:W-:-:S05]  /*41f0*/  IADD3 R4, P0, R24, R2, RZ ;  /* 0x0000000218047210 */ /* 0x008fca0007f1e0ff */
[----:B------:R-:W-:-:S05]  /*4200*/  IMAD.X R5, R25, 0x1, R3, P0 ;  /* 0x0000000119057824 */ /* 0x000fca00000e0603 */
[----:B------:R2:W3:Y:S02]  /*4210*/  @P1 LDG.E.U16 R23, [R4.64] ;  /* 0x0000000404171981 */ /* 0x0004e4000c1e1500 */
[----:B--2---:R-:W-:-:S05]  /*4220*/  IADD3 R4, P0, R16, R2, RZ ;  /* 0x0000000210047210 */ /* 0x004fca0007f1e0ff */
[----:B------:R-:W-:-:S05]  /*4230*/  IMAD.X R5, R17, 0x1, R3, P0 ;  /* 0x0000000111057824 */ /* 0x000fca00000e0603 */
[----:B------:R4:W2:Y:S01]  /*4240*/  @P1 LDG.E.U16 R22, [R4.64] ;  /* 0x0000000404161981 */ /* 0x0008a2000c1e1500 */
[----:B------:R-:W-:Y:S02]  /*4250*/  ISETP.GT.AND P1, PT, R0, 0x7, PT ;  /* 0x000000070000780c */ /* 0x000fe40003f24270 */
[----:B----4-:R-:W-:Y:S01]  /*4260*/  IADD3 R4, P0, R20, R2, RZ ;  /* 0x0000000214047210 */ /* 0x010fe20007f1e0ff */
[----:B------:R0:W-:Y:S04]  /*4270*/  STL [R1+0x9bc], R28 ;  /* 0x0009bc1c01007387 */ /* 0x0001e80000100800 */
[----:B------:R-:W-:Y:S01]  /*4280*/  IMAD.X R5, R21, 0x1, R3, P0 ;  /* 0x0000000115057824 */ /* 0x000fe200000e0603 */
[----:B------:R-:W4:Y:S01]  /*4290*/  LDL.LU.64 R24, [R1+0xa38] ;  /* 0x000a380001187983 */ /* 0x000f220000300a00 */
[----:B0-----:R-:W-:-:S06]  /*42a0*/  PRMT R28, RZ, 0x7610, R28 ;  /* 0x00007610ff1c7816 */ /* 0x001fcc000000001c */
[----:B------:R0:W4:Y:S02]  /*42b0*/  @P1 LDG.E.U16 R28, [R4.64] ;  /* 0x00000004041c1981 */ /* 0x000124000c1e1500 */
[----:B0-----:R-:W-:-:S05]  /*42c0*/  IADD3 R4, P0, R12, R2, RZ ;  /* 0x000000020c047210 */ /* 0x001fca0007f1e0ff */
[----:B------:R-:W-:-:S05]  /*42d0*/  IMAD.X R5, R13, 0x1, R3, P0 ;  /* 0x000000010d057824 */ /* 0x000fca00000e0603 */
[----:B------:R-:W4:Y:S04]  /*42e0*/  @P1 LDG.E.U16 R29, [R4.64] ;  /* 0x00000004041d1981 */ /* 0x000f28000c1e1500 */
[----:B---3--:R0:W-:Y:S04]  /*42f0*/  STL [R1+0xc], R23 ;  /* 0x00000c1701007387 */ /* 0x0081e80000100800 */
[----:B0-----:R-:W3:Y:S04]  /*4300*/  LDL.LU R23, [R1+0xa34] ;  /* 0x000a340001177983 */ /* 0x001ee80000300800 */
[----:B------:R-:W3:Y:S04]  /*4310*/  LDL.64 R16, [R1+0x558] ;  /* 0x0005580001107983 */ /* 0x000ee80000100a00 */
[----:B--2---:R0:W-:Y:S04]  /*4320*/  STL [R1+0x410], R22 ;  /* 0x0004101601007387 */ /* 0x0041e80000100800 */
[----:B0-----:R-:W2:Y:S04]  /*4330*/  LDL.LU R22, [R1+0xa30] ;  /* 0x000a300001167983 */ /* 0x001ea80000300800 */
[----:B------:R-:W2:Y:S04]  /*4340*/  LDL.64 R20, [R1+0x560] ;  /* 0x0005600001147983 */ /* 0x000ea80000100a00 */
[----:B------:R-:W2:Y:S04]  /*4350*/  LDL.64 R12, [R1+0x568] ;  /* 0x00056800010c7983 */ /* 0x000ea80000100a00 */
[----:B----4-:R-:W-:Y:S04]  /*4360*/  STL [R1+0x9c0], R29 ;  /* 0x0009c01d01007387 */ /* 0x010fe80000100800 */
[----:B------:R0:W-:Y:S04]  /*4370*/  STL [R1+0x4c0], R28 ;  /* 0x0004c01c01007387 */ /* 0x0001e80000100800 */
[----:B0-----:R-:W4:Y:S01]  /*4380*/  LDL.64 R28, [R1+0x570] ;  /* 0x00057000011c7983 */ /* 0x001f220000100a00 */
[----:B------:R-:W-:-:S02]  /*4390*/  ISETP.GT.AND P1, PT, R0, 0xa, PT ;  /* 0x0000000a0000780c */ /* 0x000fc40003f24270 */
[----:B------:R-:W-:Y:S02]  /*43a0*/  PRMT R15, RZ, 0x7610, R15 ;  /* 0x00007610ff0f7816 */ /* 0x000fe4000000000f */
[----:B------:R-:W-:Y:S02]  /*43b0*/  PRMT R14, RZ, 0x7610, R14 ;  /* 0x00007610ff0e7816 */ /* 0x000fe4000000000e */
[----:B------:R-:W-:Y:S02]  /*43c0*/  PRMT R19, RZ, 0x7610, R19 ;  /* 0x00007610ff137816 */ /* 0x000fe40000000013 */
[----:B------:R-:W-:Y:S02]  /*43d0*/  PRMT R18, RZ, 0x7610, R18 ;  /* 0x00007610ff127816 */ /* 0x000fe40000000012 */
[----:B---3--:R-:W-:-:S05]  /*43e0*/  IADD3 R4, P0, R16, R2, RZ ;  /* 0x0000000210047210 */ /* 0x008fca0007f1e0ff */
[----:B------:R-:W-:Y:S02]  /*43f0*/  IMAD.X R5, R17, 0x1, R3, P0 ;  /* 0x0000000111057824 */ /* 0x000fe400000e0603 */
[----:B------:R-:W3:Y:S04]  /*4400*/  LDL.64 R16, [R1+0x578] ;  /* 0x0005780001107983 */ /* 0x000ee80000100a00 */
[----:B------:R2:W3:Y:S02]  /*4410*/  @P1 LDG.E.U16 R15, [R4.64] ;  /* 0x00000004040f1981 */ /* 0x0004e4000c1e1500 */
[----:B--2---:R-:W-:-:S05]  /*4420*/  IADD3 R4, P0, R20, R2, RZ ;  /* 0x0000000214047210 */ /* 0x004fca0007f1e0ff */
[----:B------:R-:W-:Y:S02]  /*4430*/  IMAD.X R5, R21, 0x1, R3, P0 ;  /* 0x0000000115057824 */ /* 0x000fe400000e0603 */
[----:B------:R-:W2:Y:S04]  /*4440*/  LDL.LU.64 R20, [R1+0xa28] ;  /* 0x000a280001147983 */ /* 0x000ea80000300a00 */
[----:B------:R0:W2:Y:S01]  /*4450*/  @P1 LDG.E.U16 R14, [R4.64] ;  /* 0x00000004040e1981 */ /* 0x0000a2000c1e1500 */
[----:B------:R-:W-:Y:S02]  /*4460*/  ISETP.GT.AND P1, PT, R0, 0xb, PT ;  /* 0x0000000b0000780c */ /* 0x000fe40003f24270 */
[----:B0-----:R-:W-:-:S05]  /*4470*/  IADD3 R4, P0, R12, R2, RZ ;  /* 0x000000020c047210 */ /* 0x001fca0007f1e0ff */
[----:B------:R-:W-:-:S06]  /*4480*/  IMAD.X R5, R13, 0x1, R3, P0 ;  /* 0x000000010d057824 */ /* 0x000fcc00000e0603 */
[----:B------:R4:W2:Y:S02]  /*4490*/  @P1 LDG.E.U16 R19, [R4.64] ;  /* 0x0000000404131981 */ /* 0x0008a4000c1e1500 */
[----:B----4-:R-:W-:-:S05]  /*44a0*/  IADD3 R4, P0, R28, R2, RZ ;  /* 0x000000021c047210 */ /* 0x010fca0007f1e0ff */
[----:B------:R-:W-:-:S05]  /*44b0*/  IMAD.X R5, R29, 0x1, R3, P0 ;  /* 0x000000011d057824 */ /* 0x000fca00000e0603 */
[----:B------:R3:W4:Y:S02]  /*44c0*/  @P1 LDG.E.U16 R18, [R4.64] ;  /* 0x0000000404121981 */ /* 0x000724000c1e1500 */
[----:B---3--:R-:W-:Y:S02]  /*44d0*/  IADD3 R4, P0, R16, R2, RZ ;  /* 0x0000000210047210 */ /* 0x008fe40007f1e0ff */
[----:B--2---:R-:W-:Y:S04]  /*44e0*/  STL [R1+0x8], R14 ;  /* 0x0000080e01007387 */ /* 0x004fe80000100800 */
[----:B------:R0:W-:Y:S04]  /*44f0*/  STL [R1+0x4b8], R15 ;  /* 0x0004b80f01007387 */ /* 0x0001e80000100800 */
[----:B0-----:R-:W2:Y:S04]  /*4500*/  LDL.64 R14, [R1+0x580] ;  /* 0x00058000010e7983 */ /* 0x001ea80000100a00 */
[----:B------:R-:W3:Y:S04]  /*4510*/  LDL.LU.64 R12, [R1+0xa20] ;  /* 0x000a2000010c7983 */ /* 0x000ee80000300a00 */
[----:B------:R0:W-:Y:S04]  /*4520*/  STL [R1+0x4], R19 ;  /* 0x0000041301007387 */ /* 0x0001e80000100800 */
[----:B0-----:R-:W3:Y:S04]  /*4530*/  LDL.LU R19, [R1+0xa1c] ;  /* 0x000a1c0001137983 */ /* 0x001ee80000300800 */
[----:B------:R-:W3:Y:S01]  /*4540*/  LDL.64 R28, [R1+0x588] ;  /* 0x00058800011c7983 */ /* 0x000ee20000100a00 */
[----:B------:R-:W-:-:S03]  /*4550*/  IMAD.X R5, R17, 0x1, R3, P0 ;  /* 0x0000000111057824 */ /* 0x000fc600000e0603 */
[----:B----4-:R0:W-:Y:S04]  /*4560*/  STL [R1], R18 ;  /* 0x0000001201007387 */ /* 0x0101e80000100800 */
[----:B0-----:R-:W4:Y:S04]  /*4570*/  LDL.LU R18, [R1+0xa18] ;  /* 0x000a180001127983 */ /* 0x001f280000300800 */
[----:B------:R-:W4:Y:S01]  /*4580*/  LDL.64 R16, [R1+0x590] ;  /* 0x0005900001107983 */ /* 0x000f220000100a00 */
[----:B------:R-:W-:Y:S02]  /*4590*/  ISETP.GT.AND P1, PT, R0, 0xc, PT ;  /* 0x0000000c0000780c */ /* 0x000fe40003f24270 */
[----:B------:R-:W-:-:S02]  /*45a0*/  PRMT R27, RZ, 0x7610, R27 ;  /* 0x00007610ff1b7816 */ /* 0x000fc4000000001b */
[----:B------:R-:W-:-:S09]  /*45b0*/  PRMT R26, RZ, 0x7610, R26 ;  /* 0x00007610ff1a7816 */ /* 0x000fd2000000001a */
[----:B------:R2:W4:Y:S01]  /*45c0*/  @P1 LDG.E.U16 R27, [R4.64] ;  /* 0x00000004041b1981 */ /* 0x000522000c1e1500 */
[----:B------:R-:W-:Y:S02]  /*45d0*/  PRMT R25, RZ, 0x7610, R25 ;  /* 0x00007610ff197816 */ /* 0x000fe40000000019 */
[----:B------:R-:W-:Y:S02]  /*45e0*/  PRMT R24, RZ, 0x7610, R24 ;  /* 0x00007610ff187816 */ /* 0x000fe40000000018 */
[----:B--2---:R-:W-:-:S05]  /*45f0*/  IADD3 R4, P0, R14, R2, RZ ;  /* 0x000000020e047210 */ /* 0x004fca0007f1e0ff */
[----:B------:R-:W-:-:S05]  /*4600*/  IMAD.X R5, R15, 0x1, R3, P0 ;  /* 0x000000010f057824 */ /* 0x000fca00000e0603 */
[----:B------:R3:W2:Y:S01]  /*4610*/  @P1 LDG.E.U16 R26, [R4.64] ;  /* 0x00000004041a1981 */ /* 0x0006a2000c1e1500 */
[----:B------:R-:W-:Y:S02]  /*4620*/  ISETP.GT.AND P1, PT, R0, 0xd, PT ;  /* 0x0000000d0000780c */ /* 0x000fe40003f24270 */
[----:B---3--:R-:W-:-:S05]  /*4630*/  IADD3 R4, P0, R28, R2, RZ ;  /* 0x000000021c047210 */ /* 0x008fca0007f1e0ff */
[----:B------:R-:W-:-:S06]  /*4640*/  IMAD.X R5, R29, 0x1, R3, P0 ;  /* 0x000000011d057824 */ /* 0x000fcc00000e0603 */
[----:B------:R4:W3:Y:S02]  /*4650*/  @P1 LDG.E.U16 R25, [R4.64] ;  /* 0x0000000404191981 */ /* 0x0008e4000c1e1500 */
[----:B----4-:R-:W-:-:S05]  /*4660*/  IADD3 R4, P0, R16, R2, RZ ;  /* 0x0000000210047210 */ /* 0x010fca0007f1e0ff */
[----:B------:R-:W-:-:S05]  /*4670*/  IMAD.X R5, R17, 0x1, R3, P0 ;  /* 0x0000000111057824 */ /* 0x000fca00000e0603 */
[----:B------:R-:W4:Y:S04]  /*4680*/  @P1 LDG.E.U16 R24, [R4.64] ;  /* 0x0000000404181981 */ /* 0x000f28000c1e1500 */
[----:B------:R-:W-:Y:S04]  /*4690*/  STL [R1+0x9c4], R27 ;  /* 0x0009c41b01007387 */ /* 0x000fe80000100800 */
[----:B------:R-:W4:Y:S04]  /*46a0*/  LDL.LU.64 R14, [R1+0xa10] ;  /* 0x000a1000010e7983 */ /* 0x000f280000300a00 */
[----:B--2---:R0:W-:Y:S04]  /*46b0*/  STL [R1+0x9c8], R26 ;  /* 0x0009c81a01007387 */ /* 0x0041e80000100800 */
[----:B------:R-:W2:Y:S04]  /*46c0*/  LDL.64 R28, [R1+0x5a0] ;  /* 0x0005a000011c7983 */ /* 0x000ea80000100a00 */
[----:B0-----:R-:W2:Y:S04]  /*46d0*/  LDL.64 R26, [R1+0x598] ;  /* 0x00059800011a7983 */ /* 0x001ea80000100a00 */
[----:B---3--:R-:W-:Y:S04]  /*46e0*/  STL [R1+0x9cc], R25 ;  /* 0x0009cc1901007387 */ /* 0x008fe80000100800 */
[----:B------:R-:W3:Y:S04]  /*46f0*/  LDL.LU.64 R16, [R1+0xa08] ;  /* 0x000a080001107983 */ /* 0x000ee80000300a00 */
[----:B----4-:R0:W-:Y:S04]  /*4700*/  STL [R1+0x9d0], R24 ;  /* 0x0009d01801007387 */ /* 0x0101e80000100800 */
[----:B0-----:R-:W4:Y:S01]  /*4710*/  LDL.64 R24, [R1+0x5a8] ;  /* 0x0005a80001187983 */ /* 0x001f220000100a00 */
[----:B------:R-:W-:-:S02]  /*4720*/  ISETP.GT.AND P1, PT, R0, 0xe, PT ;  /* 0x0000000e0000780c */ /* 0x000fc40003f24270 */
[----:B------:R-:W-:Y:S02]  /*4730*/  PRMT R23, RZ, 0x7610, R23 ;  /* 0x00007610ff177816 */ /* 0x000fe40000000017 */
[----:B------:R-:W-:Y:S02]  /*4740*/  PRMT R22, RZ, 0x7610, R22 ;  /* 0x00007610ff167816 */ /* 0x000fe40000000016 */
[----:B------:R-:W-:Y:S02]  /*4750*/  PRMT R21, RZ, 0x7610, R21 ;  /* 0x00007610ff157816 */ /* 0x000fe40000000015 */
[----:B--2---:R-:W-:-:S05]  /*4760*/  IADD3 R4, P0, R26, R2, RZ ;  /* 0x000000021a047210 */ /* 0x004fca0007f1e0ff */
[----:B------:R-:W-:Y:S02]  /*4770*/  IMAD.X R5, R27, 0x1, R3, P0 ;  /* 0x000000011b057824 */ /* 0x000fe400000e0603 */
[----:B------:R-:W2:Y:S04]  /*4780*/  LDL.64 R26, [R1+0x5b0] ;  /* 0x0005b000011a7983 */ /* 0x000ea80000100a00 */
[----:B------:R0:W3:Y:S02]  /*4790*/  @P1 LDG.E.U16 R23, [R4.64] ;  /* 0x0000000404171981 */ /* 0x0000e4000c1e1500 */
[----:B0-----:R-:W-:-:S05]  /*47a0*/  IADD3 R4, P0, R28, R2, RZ ;  /* 0x000000021c047210 */ /* 0x001fca0007f1e0ff */
[----:B------:R-:W-:-:S05]  /*47b0*/  IMAD.X R5, R29, 0x1, R3, P0 ;  /* 0x000000011d057824 */ /* 0x000fca00000e0603 */
[----:B------:R4:W3:Y:S01]  /*47c0*/  @P1 LDG.E.U16 R22, [R4.64] ;  /* 0x0000000404161981 */ /* 0x0008e2000c1e1500 */
[----:B------:R-:W-:Y:S02]  /*47d0*/  ISETP.GT.AND P1, PT, R0, 0xf, PT ;  /* 0x0000000f0000780c */ /* 0x000fe40003f24270 */
[----:B----4-:R-:W-:-:S05]  /*47e0*/  IADD3 R4, P0, R24, R2, RZ ;  /* 0x0000000218047210 */ /* 0x010fca0007f1e0ff */
[----:B------:R-:W-:-:S06]  /*47f0*/  IMAD.X R5, R25, 0x1, R3, P0 ;  /* 0x0000000119057824 */ /* 0x000fcc00000e0603 */
[----:B------:R2:W4:Y:S04]  /*4800*/  @P1 LDG.E.U16 R21, [R4.64] ;  /* 0x0000000404151981 */ /* 0x000528000c1e1500 */
[----:B------:R-:W0:Y:S01]  /*4810*/  S2R R28, SR_TID.X ;  /* 0x00000000001c7919 */ /* 0x000e220000002100 */
[----:B------:R-:W-:Y:S02]  /*4820*/  PRMT R20, RZ, 0x7610, R20 ;  /* 0x00007610ff147816 */ /* 0x000fe40000000014 */
[----:B------:R-:W-:Y:S02]  /*4830*/  PRMT R19, RZ, 0x7610, R19 ;  /* 0x00007610ff137816 */ /* 0x000fe40000000013 */
[----:B------:R-:W-:Y:S02]  /*4840*/  PRMT R18, RZ, 0x7610, R18 ;  /* 0x00007610ff127816 */ /* 0x000fe40000000012 */
[----:B0-----:R-:W-:-:S04]  /*4850*/  LOP3.LUT R24, R28, 0xf, RZ, 0xc0, !PT ;  /* 0x0000000f1c187812 */ /* 0x001fc800078ec0ff */
[C---:B------:R-:W-:Y:S01]  /*4860*/  ISETP.GE.AND P2, PT, R24.reuse, R0, PT ;  /* 0x000000001800720c */ /* 0x040fe20003f46270 */
[----:B------:R-:W-:Y:S01]  /*4870*/  IMAD R24, R24, c[0x0][0x18c], RZ ;  /* 0x0000630018187a24 */ /* 0x000fe200078e02ff */
[----:B--2---:R-:W-:-:S05]  /*4880*/  IADD3 R4, P0, R26, R2, RZ ;  /* 0x000000021a047210 */ /* 0x004fca0007f1e0ff */
[----:B------:R-:W-:-:S05]  /*4890*/  IMAD.X R5, R27, 0x1, R3, P0 ;  /* 0x000000011b057824 */ /* 0x000fca00000e0603 */
[----:B------:R0:W2:Y:S04]  /*48a0*/  @P1 LDG.E.U16 R20, [R4.64] ;  /* 0x0000000404141981 */ /* 0x0000a8000c1e1500 */
[----:B---3--:R1:W-:Y:S04]  /*48b0*/  STL [R1+0x9d4], R23 ;  /* 0x0009d41701007387 */ /* 0x0083e80000100800 */
[----:B------:R-:W-:Y:S01]  /*48c0*/  STL [R1+0x9d8], R22 ;  /* 0x0009d81601007387 */ /* 0x000fe20000100800 */
[----:B------:R-:W-:Y:S02]  /*48d0*/  IMAD.MOV.U32 R26, RZ, RZ, R15 ;  /* 0x000000ffff1a7224 */ /* 0x000fe400078e000f */
[----:B------:R-:W-:Y:S01]  /*48e0*/  IMAD.MOV.U32 R27, RZ, RZ, R14 ;  /* 0x000000ffff1b7224 */ /* 0x000fe200078e000e */
[----:B----4-:R-:W-:Y:S04]  /*48f0*/  STL [R1+0x9dc], R21 ;  /* 0x0009dc1501007387 */ /* 0x010fe80000100800 */
[----:B------:R3:W-:Y:S04]  /*4900*/  STL [R1+0x724], R0 ;  /* 0x0007240001007387 */ /* 0x0007e80000100800 */
[----:B-1----:R-:W4:Y:S04]  /*4910*/  LDL.LU R23, [R1+0x41c] ;  /* 0x00041c0001177983 */ /* 0x002f280000300800 */
[----:B---3--:R-:W3:Y:S04]  /*4920*/  LDL.LU R0, [R1+0x420] ;  /* 0x0004200001007983 */ /* 0x008ee80000300800 */
[----:B------:R-:W3:Y:S04]  /*4930*/  LDL.LU R21, [R1+0x428] ;  /* 0x0004280001157983 */ /* 0x000ee80000300800 */
[----:B------:R1:W-:Y:S04]  /*4940*/  STL.64 [R1+0x640], R2 ;  /* 0x0006400201007387 */ /* 0x0003e80000100a00 */
[----:B------:R-:W3:Y:S01]  /*4950*/  LDL.LU R22, [R1+0x424] ;  /* 0x0004240001167983 */ /* 0x000ee20000300800 */
[----:B-1----:R-:W-:-:S02]  /*4960*/  IMAD.MOV.U32 R2, RZ, RZ, R13 ;  /* 0x000000ffff027224 */ /* 0x002fc400078e000d */
[----:B------:R-:W-:-:S04]  /*4970*/  IMAD.MOV.U32 R3, RZ, RZ, R12 ;  /* 0x000000ffff037224 */ /* 0x000fc800078e000c */
[C---:B0-----:R-:W-:Y:S01]  /*4980*/  IMAD.WIDE R4, R24.reuse, 0x2, R2 ;  /* 0x0000000218047825 */ /* 0x041fe200078e0202 */
[----:B------:R-:W-:Y:S06]  /*4990*/  BAR.SYNC.DEFER_BLOCKING 0x0 ;  /* 0x0000000000007b1d */ /* 0x000fec0000010000 */
[----:B------:R0:W3:Y:S02]  /*49a0*/  @!P2 LDG.E.U16 R19, [R4.64] ;  /* 0x000000040413a981 */ /* 0x0000e4000c1e1500 */
[----:B0-----:R-:W-:-:S05]  /*49b0*/  IMAD.WIDE R4, R24, 0x2, R26 ;  /* 0x0000000218047825 */ /* 0x001fca00078e021a */
[----:B------:R0:W4:Y:S04]  /*49c0*/  @!P2 LDG.E.U16 R18, [R4.64] ;  /* 0x000000040412a981 */ /* 0x000128000c1e1500 */
[----:B--2---:R-:W-:Y:S04]  /*49d0*/  STL [R1+0x9e0], R20 ;  /* 0x0009e01401007387 */ /* 0x004fe80000100800 */
[----:B------:R1:W-:Y:S02]  /*49e0*/  STL.64 [R1+0x650], R2 ;  /* 0x0006500201007387 */ /* 0x0003e40000100a00 */
[----:B-1----:R-:W-:-:S02]  /*49f0*/  IMAD.MOV.U32 R2, RZ, RZ, R17 ;  /* 0x000000ffff027224 */ /* 0x002fc400078e0011 */
[----:B------:R-:W-:Y:S01]  /*4a00*/  IMAD.MOV.U32 R3, RZ, RZ, R16 ;  /* 0x000000ffff037224 */ /* 0x000fe200078e0010 */
[----:B------:R-:W-:-:S03]  /*4a10*/  PRMT R17, RZ, 0x7610, R17 ;  /* 0x00007610ff117816 */ /* 0x000fc60000000011 */
[----:B0-----:R-:W-:Y:S01]  /*4a20*/  IMAD.WIDE R4, R24, 0x2, R2 ;  /* 0x0000000218047825 */ /* 0x001fe200078e0202 */
[----:B------:R-:W-:-:S04]  /*4a30*/  PRMT R16, RZ, 0x7610, R16 ;  /* 0x00007610ff107816 */ /* 0x000fc80000000010 */
[----:B------:R0:W2:Y:S04]  /*4a40*/  @!P2 LDG.E.U16 R17, [R4.64] ;  /* 0x000000040411a981 */ /* 0x0000a8000c1e1500 */
[----:B---3--:R1:W-:Y:S04]  /*4a50*/  STL [R1+0x9e4], R19 ;  /* 0x0009e41301007387 */ /* 0x0083e80000100800 */
[----:B------:R-:W-:Y:S04]  /*4a60*/  STL.64 [R1+0x488], R26 ;  /* 0x0004881a01007387 */ /* 0x000fe80000100a00 */
[----:B-1----:R-:W3:Y:S04]  /*4a70*/  LDL.LU R19, [R1+0x430] ;  /* 0x0004300001137983 */ /* 0x002ee80000300800 */
[----:B----4-:R-:W-:Y:S04]  /*4a80*/  STL [R1+0x9e8], R18 ;  /* 0x0009e81201007387 */ /* 0x010fe80000100800 */
[----:B------:R1:W-:Y:S04]  /*4a90*/  STL.64 [R1+0x480], R2 ;  /* 0x0004800201007387 */ /* 0x0003e80000100a00 */
[----:B------:R-:W4:Y:S01]  /*4aa0*/  LDL.LU R20, [R1+0x42c] ;  /* 0x00042c0001147983 */ /* 0x000f220000300800 */
[----:B-1----:R-:W-:-:S02]  /*4ab0*/  IMAD.MOV.U32 R2, RZ, RZ, R0 ;  /* 0x000000ffff027224 */ /* 0x002fc400078e0000 */
[----:B------:R-:W-:-:S04]  /*4ac0*/  IMAD.MOV.U32 R3, RZ, RZ, R23 ;  /* 0x000000ffff037224 */ /* 0x000fc800078e0017 */
[----:B0-----:R-:W-:-:S05]  /*4ad0*/  IMAD.WIDE R4, R24, 0x2, R2 ;  /* 0x0000000218047825 */ /* 0x001fca00078e0202 */
[----:B------:R0:W4:Y:S01]  /*4ae0*/  @!P2 LDG.E.U16 R16, [R4.64] ;  /* 0x000000040410a981 */ /* 0x000122000c1e1500 */
[----:B------:R-:W-:Y:S02]  /*4af0*/  IMAD.MOV.U32 R23, RZ, RZ, R22 ;  /* 0x000000ffff177224 */ /* 0x000fe400078e0016 */
[----:B------:R-:W-:Y:S01]  /*4b00*/  IMAD.MOV.U32 R22, RZ, RZ, R21 ;  /* 0x000000ffff167224 */ /* 0x000fe200078e0015 */
[----:B------:R-:W-:-:S03]  /*4b10*/  PRMT R15, RZ, 0x7610, R15 ;  /* 0x00007610ff0f7816 */ /* 0x000fc6000000000f */
[----:B0-----:R-:W-:Y:S01]  /*4b20*/  IMAD.WIDE R4, R24, 0x2, R22 ;  /* 0x0000000218047825 */ /* 0x001fe200078e0216 */
[----:B------:R-:W-:-:S04]  /*4b30*/  PRMT R14, RZ, 0x7610, R14 ;  /* 0x00007610ff0e7816 */ /* 0x000fc8000000000e */
[----:B------:R0:W4:Y:S04]  /*4b40*/  @!P2 LDG.E.U16 R15, [R4.64] ;  /* 0x00000004040fa981 */ /* 0x000128000c1e1500 */
[----:B--2---:R-:W-:Y:S04]  /*4b50*/  STL [R1+0x9ec], R17 ;  /* 0x0009ec1101007387 */ /* 0x004fe80000100800 */
[----:B------:R-:W2:Y:S04]  /*4b60*/  LDL.LU R18, [R1+0x434] ;  /* 0x0004340001127983 */ /* 0x000ea80000300800 */
[----:B------:R-:W2:Y:S04]  /*4b70*/  LDL.LU R0, [R1+0x438] ;  /* 0x0004380001007983 */ /* 0x000ea80000300800 */
[----:B------:R3:W-:Y:S02]  /*4b80*/  STL.64 [R1+0x658], R2 ;  /* 0x0006580201007387 */ /* 0x0007e40000100a00 */
[----:B---3--:R-:W-:-:S02]  /*4b90*/  IMAD.MOV.U32 R2, RZ, RZ, R19 ;  /* 0x000000ffff027224 */ /* 0x008fc400078e0013 */
[----:B----4-:R-:W-:-:S04]  /*4ba0*/  IMAD.MOV.U32 R3, RZ, RZ, R20 ;  /* 0x000000ffff037224 */ /* 0x010fc800078e0014 */
[----:B0-----:R-:W-:-:S05]  /*4bb0*/  IMAD.WIDE R4, R24, 0x2, R2 ;  /* 0x0000000218047825 */ /* 0x001fca00078e0202 */
[----:B------:R0:W3:Y:S04]  /*4bc0*/  @!P2 LDG.E.U16 R14, [R4.64] ;  /* 0x00000004040ea981 */ /* 0x0000e8000c1e1500 */
[----:B------:R1:W-:Y:S04]  /*4bd0*/  STL [R1+0xa00], R16 ;  /* 0x000a001001007387 */ /* 0x0003e80000100800 */
[----:B------:R-:W4:Y:S04]  /*4be0*/  LDL.LU R17, [R1+0x43c] ;  /* 0x00043c0001117983 */ /* 0x000f280000300800 */
[----:B-1----:R-:W4:Y:S01]  /*4bf0*/  LDL.LU R16, [R1+0x440] ;  /* 0x0004400001107983 */ /* 0x002f220000300800 */
[----:B------:R-:W-:-:S03]  /*4c00*/  PRMT R13, RZ, 0x7610, R13 ;  /* 0x00007610ff0d7816 */ /* 0x000fc6000000000d */
[----:B------:R-:W-:Y:S04]  /*4c10*/  STL.64 [R1+0x470], R22 ;  /* 0x0004701601007387 */ /* 0x000fe80000100a00 */
[----:B------:R-:W-:Y:S01]  /*4c20*/  STL.64 [R1+0x670], R2 ;  /* 0x0006700201007387 */ /* 0x000fe20000100a00 */
[----:B------:R-:W-:Y:S01]  /*4c30*/  PRMT R12, RZ, 0x7610, R12 ;  /* 0x00007610ff0c7816 */ /* 0x000fe2000000000c */
[----:B--2---:R-:W-:Y:S02]  /*4c40*/  IMAD.MOV.U32 R19, RZ, RZ, R18 ;  /* 0x000000ffff137224 */ /* 0x004fe400078e0012 */
[----:B------:R-:W-:-:S04]  /*4c50*/  IMAD.MOV.U32 R18, RZ, RZ, R0 ;  /* 0x000000ffff127224 */ /* 0x000fc800078e0000 */
[----:B0-----:R-:W-:-:S05]  /*4c60*/  IMAD.WIDE R4, R24, 0x2, R18 ;  /* 0x0000000218047825 */ /* 0x001fca00078e0212 */
[----:B------:R0:W2:Y:S04]  /*4c70*/  @!P2 LDG.E.U16 R13, [R4.64] ;  /* 0x00000004040da981 */ /* 0x0000a8000c1e1500 */
[----:B---3--:R1:W-:Y:S04]  /*4c80*/  STL.64 [R1+0x9f0], R14 ;  /* 0x0009f00e01007387 */ /* 0x0083e80000100a00 */
[----:B-1----:R-:W3:Y:S01]  /*4c90*/  LDL.LU R15, [R1+0x444] ;  /* 0x00044400010f7983 */ /* 0x002ee20000300800 */
[----:B----4-:R-:W-:-:S03]  /*4ca0*/  IMAD.MOV.U32 R3, RZ, RZ, R17 ;  /* 0x000000ffff037224 */ /* 0x010fc600078e0011 */
[----:B------:R-:W4:Y:S01]  /*4cb0*/  LDL.LU R14, [R1+0x448] ;  /* 0x00044800010e7983 */ /* 0x000f220000300800 */
[----:B------:R-:W-:-:S04]  /*4cc0*/  IMAD.MOV.U32 R2, RZ, RZ, R16 ;  /* 0x000000ffff027224 */ /* 0x000fc800078e0010 */
[----:B0-----:R-:W-:-:S05]  /*4cd0*/  IMAD.WIDE R4, R24, 0x2, R2 ;  /* 0x0000000218047825 */ /* 0x001fca00078e0202 */
[----:B------:R-:W2:Y:S04]  /*4ce0*/  @!P2 LDG.E.U16 R12, [R4.64] ;  /* 0x00000004040ca981 */ /* 0x000ea8000c1e1500 */
[----:B------:R0:W-:Y:S04]  /*4cf0*/  STL.64 [R1+0x458], R18 ;  /* 0x0004581201007387 */ /* 0x0001e80000100a00 */
[----:B------:R-:W2:Y:S04]  /*4d00*/  LDL.LU R26, [R1+0x414] ;  /* 0x00041400011a7983 */ /* 0x000ea80000300800 */
[----:B0-----:R-:W2:Y:S04]  /*4d10*/  LDL.LU R19, [R1+0x5e0] ;  /* 0x0005e00001137983 */ /* 0x001ea80000300800 */
[----:B------:R-:W2:Y:S04]  /*4d20*/  LDL.LU R18, [R1+0x5e4] ;  /* 0x0005e40001127983 */ /* 0x000ea80000300800 */
[----:B------:R-:W2:Y:S04]  /*4d30*/  LDL.LU R17, [R1+0x5e8] ;  /* 0x0005e80001117983 */ /* 0x000ea80000300800 */
[----:B------:R-:W2:Y:S04]  /*4d40*/  LDL.LU R16, [R1+0x5ec] ;  /* 0x0005ec0001107983 */ /* 0x000ea80000300800 */
[----:B------:R-:W2:Y:S04]  /*4d50*/  LDL.LU R27, [R1+0x418] ;  /* 0x00041800011b7983 */ /* 0x000ea80000300800 */
[----:B------:R3:W-:Y:S02]  /*4d60*/  STL.64 [R1+0x678], R2 ;  /* 0x0006780201007387 */ /* 0x0007e40000100a00 */
[----:B---3--:R-:W-:-:S02]  /*4d70*/  IMAD.MOV.U32 R3, RZ, RZ, R15 ;  /* 0x000000ffff037224 */ /* 0x008fc400078e000f */
[----:B----4-:R-:W-:Y:S01]  /*4d80*/  IMAD.MOV.U32 R2, RZ, RZ, R14 ;  /* 0x000000ffff027224 */ /* 0x010fe200078e000e */
[----:B--2---:R0:W-:Y:S04]  /*4d90*/  STL.64 [R1+0x9f8], R12 ;  /* 0x0009f80c01007387 */ /* 0x0041e80000100a00 */
[----:B------:R-:W2:Y:S04]  /*4da0*/  LDL.LU R15, [R1+0x5f0] ;  /* 0x0005f000010f7983 */ /* 0x000ea80000300800 */
[----:B------:R-:W3:Y:S04]  /*4db0*/  LDL.LU R14, [R1+0x5f4] ;  /* 0x0005f400010e7983 */ /* 0x000ee80000300800 */
[----:B------:R1:W-:Y:S04]  /*4dc0*/  STL.64 [R1+0x680], R2 ;  /* 0x0006800201007387 */ /* 0x0003e80000100a00 */
[----:B0-----:R-:W4:Y:S04]  /*4dd0*/  LDL.LU R13, [R1+0x5f8] ;  /* 0x0005f800010d7983 */ /* 0x001f280000300800 */
[----:B------:R-:W4:Y:S01]  /*4de0*/  LDL.LU R12, [R1+0x5fc] ;  /* 0x0005fc00010c7983 */ /* 0x000f220000300800 */
[----:B------:R-:W-:-:S03]  /*4df0*/  LOP3.LUT R29, R28, 0x7f, RZ, 0xc0, !PT ;  /* 0x0000007f1c1d7812 */ /* 0x000fc600078ec0ff */
[----:B------:R-:W0:Y:S02]  /*4e00*/  S2R R25, SR_TID.X ;  /* 0x0000000000197919 */ /* 0x000e240000002100 */
[----:B------:R-:W-:Y:S02]  /*4e10*/  IMAD.SHL.U32 R0, R29, 0x2, RZ ;  /* 0x000000021d007824 */ /* 0x000fe400078e00ff */
[----:B------:R-:W-:-:S03]  /*4e20*/  IMAD.WIDE R4, R24, 0x2, R2 ;  /* 0x0000000218047825 */ /* 0x000fc600078e0202 */
[----:B------:R-:W-:Y:S04]  /*4e30*/  STS.U16 [R0], R10 ;  /* 0x0000000a00007388 */ /* 0x000fe80000000400 */
[----:B------:R0:W-:Y:S01]  /*4e40*/  STS.U16 [R0+0x100], R11 ;  /* 0x0001000b00007388 */ /* 0x0001e20000000400 */
[----:B-1----:R-:W-:Y:S01]  /*4e50*/  IMAD.MOV.U32 R2, RZ, RZ, R16 ;  /* 0x000000ffff027224 */ /* 0x002fe200078e0010 */
[----:B0-----:R-:W-:Y:S02]  /*4e60*/  PRMT R11, RZ, 0x7610, R11 ;  /* 0x00007610ff0b7816 */ /* 0x001fe4000000000b */
[----:B------:R-:W-:Y:S01]  /*4e70*/  PRMT R10, RZ, 0x7610, R10 ;  /* 0x00007610ff0a7816 */ /* 0x000fe2000000000a */
[----:B------:R-:W-:-:S03]  /*4e80*/  IMAD.MOV.U32 R3, RZ, RZ, R17 ;  /* 0x000000ffff037224 */ /* 0x000fc600078e0011 */
[----:B------:R0:W4:Y:S01]  /*4e90*/  @!P2 LDG.E.U16 R11, [R4.64] ;  /* 0x00000004040ba981 */ /* 0x000122000c1e1500 */
[----:B------:R-:W-:-:S03]  /*4ea0*/  PRMT R9, RZ, 0x7610, R9 ;  /* 0x00007610ff097816 */ /* 0x000fc60000000009 */
[----:B------:R-:W-:Y:S01]  /*4eb0*/  STL.64 [R1+0x440], R18 ;  /* 0x0004401201007387 */ /* 0x000fe20000100a00 */
[----:B0-----:R-:W-:-:S03]  /*4ec0*/  IMAD.WIDE R4, R24, 0x2, R18 ;  /* 0x0000000218047825 */ /* 0x001fc600078e0212 */
[----:B------:R-:W-:Y:S04]  /*4ed0*/  STL.64 [R1+0x698], R2 ;  /* 0x0006980201007387 */ /* 0x000fe80000100a00 */
[----:B------:R0:W4:Y:S01]  /*4ee0*/  @!P2 LDG.E.U16 R10, [R4.64] ;  /* 0x00000004040aa981 */ /* 0x000122000c1e1500 */
[----:B------:R-:W-:Y:S01]  /*4ef0*/  LOP3.LUT R25, R25, 0x7f, RZ, 0xc0, !PT ;  /* 0x0000007f19197812 */ /* 0x000fe200078ec0ff */
[----:B0-----:R-:W-:-:S05]  /*4f00*/  IMAD.WIDE R4, R24, 0x2, R2 ;  /* 0x0000000218047825 */ /* 0x001fca00078e0202 */
[----:B------:R0:W4:Y:S01]  /*4f10*/  @!P2 LDG.E.U16 R9, [R4.64] ;  /* 0x000000040409a981 */ /* 0x000122000c1e1500 */
[----:B------:R-:W-:Y:S01]  /*4f20*/  IMAD.SHL.U32 R25, R25, 0x2, RZ ;  /* 0x0000000219197824 */ /* 0x000fe200078e00ff */
[----:B------:R-:W-:Y:S02]  /*4f30*/  PRMT R8, RZ, 0x7610, R8 ;  /* 0x00007610ff087816 */ /* 0x000fe40000000008 */
[----:B------:R-:W-:Y:S02]  /*4f40*/  STS.U16 [R0+0x1000], R6 ;  /* 0x0010000600007388 */ /* 0x000fe40000000400 */
[----:B------:R-:W-:Y:S02]  /*4f50*/  LOP3.LUT R16, R25, 0x10, RZ, 0x3c, !PT ;  /* 0x0000001019107812 */ /* 0x000fe400078e3cff */
[----:B------:R1:W-:Y:S04]  /*4f60*/  STS.U16 [R0+0x1100], R7 ;  /* 0x0011000700007388 */ /* 0x0003e80000000400 */
[----:B------:R-:W-:Y:S04]  /*4f70*/  STS.U16 [R16+0x200], R26 ;  /* 0x0002001a10007388 */ /* 0x000fe80000000400 */
[----:B------:R-:W-:Y:S01]  /*4f80*/  STS.U16 [R16+0x300], R27 ;  /* 0x0003001b10007388 */ /* 0x000fe20000000400 */
[----:B-1----:R-:W-:Y:S01]  /*4f90*/  PRMT R7, RZ, 0x7610, R7 ;  /* 0x00007610ff077816 */ /* 0x002fe20000000007 */
[----:B--2---:R-:W-:-:S02]  /*4fa0*/  IMAD.MOV.U32 R3, RZ, RZ, R15 ;  /* 0x000000ffff037224 */ /* 0x004fc400078e000f */
[----:B---3--:R-:W-:-:S04]  /*4fb0*/  IMAD.MOV.U32 R2, RZ, RZ, R14 ;  /* 0x000000ffff027224 */ /* 0x008fc800078e000e */
[----:B0-----:R-:W-:Y:S01]  /*4fc0*/  IMAD.WIDE R4, R24, 0x2, R2 ;  /* 0x0000000218047825 */ /* 0x001fe200078e0202 */
[----:B------:R4:W-:Y:S04]  /*4fd0*/  STL.64 [R1+0x430], R2 ;  /* 0x0004300201007387 */ /* 0x0009e80000100a00 */
[----:B------:R-:W2:Y:S04]  /*4fe0*/  LDL.LU R19, [R1+0x604] ;  /* 0x0006040001137983 */ /* 0x000ea80000300800 */
[----:B------:R0:W3:Y:S01]  /*4ff0*/  @!P2 LDG.E.U16 R8, [R4.64] ;  /* 0x000000040408a981 */ /* 0x0000e2000c1e1500 */
[----:B----4-:R-:W-:-:S02]  /*5000*/  IMAD.MOV.U32 R3, RZ, RZ, R13 ;  /* 0x000000ffff037224 */ /* 0x010fc400078e000d */
[----:B------:R-:W-:Y:S01]  /*5010*/  IMAD.MOV.U32 R2, RZ, RZ, R12 ;  /* 0x000000ffff027224 */ /* 0x000fe200078e000c */
[----:B------:R-:W4:Y:S04]  /*5020*/  LDL.LU R13, [R1+0x608] ;  /* 0x00060800010d7983 */ /* 0x000f280000300800 */
[----:B------:R-:W4:Y:S04]  /*5030*/  LDL.LU R12, [R1+0x60c] ;  /* 0x00060c00010c7983 */ /* 0x000f280000300800 */
[----:B------:R-:W2:Y:S04]  /*5040*/  LDL.LU R15, [R1+0x610] ;  /* 0x00061000010f7983 */ /* 0x000ea80000300800 */
[----:B------:R-:W2:Y:S04]  /*5050*/  LDL.LU R14, [R1+0x614] ;  /* 0x00061400010e7983 */ /* 0x000ea80000300800 */
[----:B------:R-:W2:Y:S04]  /*5060*/  LDL.LU R17, [R1+0x5d8] ;  /* 0x0005d80001117983 */ /* 0x000ea80000300800 */
[----:B------:R-:W2:Y:S04]  /*5070*/  LDL.LU R18, [R1+0x4b8] ;  /* 0x0004b80001127983 */ /* 0x000ea80000300800 */
[----:B------:R-:W2:Y:S01]  /*5080*/  LDL.LU R20, [R1+0x8] ;  /* 0x0000080001147983 */ /* 0x000ea20000300800 */
[----:B0-----:R-:W-:-:S03]  /*5090*/  IMAD.WIDE R4, R24, 0x2, R2 ;  /* 0x0000000218047825 */ /* 0x001fc600078e0202 */
[----:B------:R-:W2:Y:S04]  /*50a0*/  LDL.LU R21, [R1+0x5d0] ;  /* 0x0005d00001157983 */ /* 0x000ea80000300800 */
[----:B------:R-:W2:Y:S04]  /*50b0*/  LDL.LU R22, [R1+0x5cc] ;  /* 0x0005cc0001167983 */ /* 0x000ea80000300800 */
[----:B------:R-:W2:Y:S04]  /*50c0*/  LDL.LU R23, [R1+0x4] ;  /* 0x0000040001177983 */ /* 0x000ea80000300800 */
[----:B------:R-:W2:Y:S04]  /*50d0*/  LDL.LU R25, [R1] ;  /* 0x0000000001197983 */ /* 0x000ea80000300800 */
[----:B------:R-:W2:Y:S04]  /*50e0*/  LDL.LU R26, [R1+0x5c8] ;  /* 0x0005c800011a7983 */ /* 0x000ea80000300800 */
[----:B------:R-:W2:Y:S04]  /*50f0*/  LDL.LU R27, [R1+0x5c4] ;  /* 0x0005c400011b7983 */ /* 0x000ea80000300800 */
[----:B------:R0:W-:Y:S04]  /*5100*/  STL.64 [R1+0x6b0], R2 ;  /* 0x0006b00201007387 */ /* 0x0001e80000100a00 */
[----:B------:R1:W2:Y:S04]  /*5110*/  @!P2 LDG.E.U16 R7, [R4.64] ;  /* 0x000000040407a981 */ /* 0x0002a8000c1e1500 */
[----:B0-----:R-:W2:Y:S04]  /*5120*/  LDL.LU R2, [R1+0x410] ;  /* 0x0004100001027983 */ /* 0x001ea80000300800 */
[----:B------:R-:W2:Y:S04]  /*5130*/  LDL.LU R3, [R1+0x5d4] ;  /* 0x0005d40001037983 */ /* 0x000ea80000300800 */
[----:B-1----:R-:W2:Y:S04]  /*5140*/  LDL.LU R4, [R1+0xc] ;  /* 0x00000c0001047983 */ /* 0x002ea80000300800 */
[----:B------:R-:W3:Y:S01]  /*5150*/  LDL.LU R5, [R1+0x600] ;  /* 0x0006000001057983 */ /* 0x000ee20000300800 */
[----:B------:R-:W-:Y:S01]  /*5160*/  PRMT R6, RZ, 0x7610, R6 ;  /* 0x00007610ff067816 */ /* 0x000fe20000000006 */
[----:B------:R-:W-:-:S02]  /*5170*/  IMAD.SHL.U32 R29, R29, 0x2, RZ ;  /* 0x000000021d1d7824 */ /* 0x000fc400078e00ff */
[----:B--2---:R0:W-:Y:S02]  /*5180*/  STS.U16 [R16+0x1200], R4 ;  /* 0x0012000410007388 */ /* 0x0041e40000000400 */
[----:B0-----:R-:W-:Y:S01]  /*5190*/  IMAD.MOV.U32 R4, RZ, RZ, R19 ;  /* 0x000000ffff047224 */ /* 0x001fe200078e0013 */
[----:B------:R-:W-:Y:S02]  /*51a0*/  LOP3.LUT R19, R28, 0x7f, RZ, 0xc0, !PT ;  /* 0x0000007f1c137812 */ /* 0x000fe400078ec0ff */
[----:B------:R-:W2:Y:S03]  /*51b0*/  LDL.LU R28, [R1+0x5bc] ;  /* 0x0005bc00011c7983 */ /* 0x000ea60000300800 */
[----:B------:R-:W-:Y:S01]  /*51c0*/  IMAD.SHL.U32 R19, R19, 0x2, RZ ;  /* 0x0000000213137824 */ /* 0x000fe200078e00ff */
[----:B---3--:R0:W-:Y:S04]  /*51d0*/  STL.64 [R1+0x420], R4 ;  /* 0x0004200401007387 */ /* 0x0081e80000100a00 */
[----:B------:R-:W-:Y:S01]  /*51e0*/  LOP3.LUT R19, R19, 0x20, RZ, 0x3c, !PT ;  /* 0x0000002013137812 */ /* 0x000fe200078e3cff */
[----:B------:R1:W-:Y:S04]  /*51f0*/  STS.U16 [R16+0x1300], R2 ;  /* 0x0013000210007388 */ /* 0x0003e80000000400 */
[----:B------:R3:W-:Y:S01]  /*5200*/  STS.U16 [R19+0x400], R3 ;  /* 0x0004000313007388 */ /* 0x0007e20000000400 */
[----:B0-----:R-:W-:-:S03]  /*5210*/  IMAD.WIDE R4, R24, 0x2, R4 ;  /* 0x0000000218047825 */ /* 0x001fc600078e0204 */
[----:B-1----:R-:W2:Y:S01]  /*5220*/  LDL.LU R16, [R1+0xa00] ;  /* 0x000a000001107983 */ /* 0x002ea20000300800 */
[----:B------:R-:W-:Y:S02]  /*5230*/  IMAD.MOV.U32 R2, RZ, RZ, R14 ;  /* 0x000000ffff027224 */ /* 0x000fe400078e000e */
[----:B---3--:R-:W-:Y:S01]  /*5240*/  IMAD.MOV.U32 R3, RZ, RZ, R15 ;  /* 0x000000ffff037224 */ /* 0x008fe200078e000f */
[----:B------:R0:W3:Y:S04]  /*5250*/  @!P2 LDG.E.U16 R6, [R4.64] ;  /* 0x000000040406a981 */ /* 0x0000e8000c1e1500 */
[----:B----4-:R1:W-:Y:S01]  /*5260*/  STL.64 [R1+0x418], R12 ;  /* 0x0004180c01007387 */ /* 0x0103e20000100a00 */
[----:B------:R-:W-:Y:S01]  /*5270*/  IMAD.WIDE R14, R24, 0x2, R2 ;  /* 0x00000002180e7825 */ /* 0x000fe200078e0202 */
[----:B0-----:R-:W-:-:S02]  /*5280*/  PRMT R5, RZ, 0x7610, R5 ;  /* 0x00007610ff057816 */ /* 0x001fc40000000005 */
[----:B------:R-:W-:Y:S01]  /*5290*/  PRMT R4, RZ, 0x7610, R4 ;  /* 0x00007610ff047816 */ /* 0x000fe20000000004 */
[----:B-1----:R-:W-:-:S05]  /*52a0*/  IMAD.WIDE R12, R24, 0x2, R12 ;  /* 0x00000002180c7825 */ /* 0x002fca00078e020c */
[----:B------:R0:W4:Y:S04]  /*52b0*/  @!P2 LDG.E.U16 R4, [R14.64] ;  /* 0x000000040e04a981 */ /* 0x000128000c1e1500 */
[----:B------:R1:W2:Y:S01]  /*52c0*/  @!P2 LDG.E.U16 R5, [R12.64] ;  /* 0x000000040c05a981 */ /* 0x0002a2000c1e1500 */
[----:B------:R-:W-:-:S03]  /*52d0*/  LOP3.LUT R24, R29, 0x30, RZ, 0x3c, !PT ;  /* 0x000000301d187812 */ /* 0x000fc600078e3cff */
[----:B------:R-:W-:Y:S04]  /*52e0*/  STS.U16 [R19+0x500], R17 ;  /* 0x0005001113007388 */ /* 0x000fe80000000400 */
[----:B-1----:R-:W2:Y:S04]  /*52f0*/  LDL.LU.64 R12, [R1+0x9f8] ;  /* 0x0009f800010c7983 */ /* 0x002ea80000300a00 */
[----:B0-----:R-:W2:Y:S04]  /*5300*/  LDL.LU.64 R14, [R1+0x9f0] ;  /* 0x0009f000010e7983 */ /* 0x001ea80000300a00 */
[----:B------:R0:W-:Y:S01]  /*5310*/  STL [R1+0x72c], R2 ;  /* 0x00072c0201007387 */ /* 0x0001e20000100800 */
[----:B------:R-:W-:-:S03]  /*5320*/  LOP3.LUT R29, R29, 0x40, RZ, 0x3c, !PT ;  /* 0x000000401d1d7812 */ /* 0x000fc600078e3cff */
[----:B------:R-:W-:Y:S04]  /*5330*/  STS.U16 [R19+0x1400], R18 ;  /* 0x0014001213007388 */ /* 0x000fe80000000400 */
[----:B0-----:R-:W2:Y:S04]  /*5340*/  LDL.LU R2, [R1+0x4c0] ;  /* 0x0004c00001027983 */ /* 0x001ea80000300800 */
[----:B------:R0:W-:Y:S04]  /*5350*/  STL [R1+0x728], R3 ;  /* 0x0007280301007387 */ /* 0x0001e80000100800 */
[----:B------:R1:W-:Y:S04]  /*5360*/  STS.U16 [R19+0x1500], R20 ;  /* 0x0015001413007388 */ /* 0x0003e80000000400 */
[----:B0-----:R-:W2:Y:S04]  /*5370*/  LDL.LU R3, [R1+0x5c0] ;  /* 0x0005c00001037983 */ /* 0x001ea80000300800 */
[----:B------:R-:W2:Y:S04]  /*5380*/  LDL.LU R17, [R1+0x9ec] ;  /* 0x0009ec0001117983 */ /* 0x000ea80000300800 */
[----:B------:R-:W2:Y:S04]  /*5390*/  LDL.LU R18, [R1+0x9e8] ;  /* 0x0009e80001127983 */ /* 0x000ea80000300800 */
[----:B-1----:R-:W2:Y:S04]  /*53a0*/  LDL.LU R19, [R1+0x9e4] ;  /* 0x0009e40001137983 */ /* 0x002ea80000300800 */
[----:B------:R-:W2:Y:S04]  /*53b0*/  LDL.LU R20, [R1+0x9e0] ;  /* 0x0009e00001147983 */ /* 0x000ea80000300800 */
[----:B------:R0:W-:Y:S04]  /*53c0*/  STS.U16 [R24+0x600], R21 ;  /* 0x0006001518007388 */ /* 0x0001e80000000400 */
[----:B------:R1:W-:Y:S04]  /*53d0*/  STS.U16 [R24+0x700], R22 ;  /* 0x0007001618007388 */ /* 0x0003e80000000400 */
[----:B------:R1:W-:Y:S04]  /*53e0*/  STS.U16 [R24+0x1600], R23 ;  /* 0x0016001718007388 */ /* 0x0003e80000000400 */
[----:B0-----:R-:W2:Y:S04]  /*53f0*/  LDL.LU R21, [R1+0x9dc] ;  /* 0x0009dc0001157983 */ /* 0x001ea80000300800 */
[----:B-1----:R-:W2:Y:S04]  /*5400*/  LDL.LU R22, [R1+0x9d8] ;  /* 0x0009d80001167983 */ /* 0x002ea80000300800 */
[----:B------:R-:W2:Y:S04]  /*5410*/  LDL.LU R23, [R1+0x9d4] ;  /* 0x0009d40001177983 */ /* 0x000ea80000300800 */
[----:B------:R0:W-:Y:S04]  /*5420*/  STS.U16 [R24+0x1700], R25 ;  /* 0x0017001918007388 */ /* 0x0001e80000000400 */
[----:B------:R1:W-:Y:S04]  /*5430*/  STS.U16 [R29+0x800], R26 ;  /* 0x0008001a1d007388 */ /* 0x0003e80000000400 */
[----:B------:R1:W-:Y:S04]  /*5440*/  STS.U16 [R29+0x900], R27 ;  /* 0x0009001b1d007388 */ /* 0x0003e80000000400 */
[----:B0-----:R-:W2:Y:S04]  /*5450*/  LDL.LU R24, [R1+0x9d0] ;  /* 0x0009d00001187983 */ /* 0x001ea80000300800 */
[----:B------:R-:W2:Y:S04]  /*5460*/  LDL.LU R25, [R1+0x9cc] ;  /* 0x0009cc0001197983 */ /* 0x000ea80000300800 */
[----:B-1----:R-:W2:Y:S04]  /*5470*/  LDL.LU R26, [R1+0x9c8] ;  /* 0x0009c800011a7983 */ /* 0x002ea80000300800 */
[----:B------:R-:W2:Y:S04]  /*5480*/  LDL.LU R27, [R1+0x9c4] ;  /* 0x0009c400011b7983 */ /* 0x000ea80000300800 */
[----:B--2---:R0:W-:Y:S04]  /*5490*/  STS.U16 [R29+0x1800], R27 ;  /* 0x0018001b1d007388 */ /* 0x0041e80000000400 */
[----:B------:R1:W-:Y:S04]  /*54a0*/  STS.U16 [R29+0x1900], R26 ;  /* 0x0019001a1d007388 */ /* 0x0003e80000000400 */
[----:B0-----:R-:W2:Y:S04]  /*54b0*/  LDL.LU R27, [R1+0x5b8] ;  /* 0x0005b800011b7983 */ /* 0x001ea80000300800 */
[----:B-1----:R-:W0:Y:S04]  /*54c0*/  S2R R26, SR_TID.X ;  /* 0x00000000001a7919 */ /* 0x002e280000002100 */
[----:B------:R-:W3:Y:S01]  /*54d0*/  LDL.LU R29, [R1+0x9c0] ;  /* 0x0009c000011d7983 */ /* 0x000ee20000300800 */
[----:B0-----:R-:W-:-:S05]  /*54e0*/  LOP3.LUT R26, R26, 0x7f, RZ, 0xc0, !PT ;  /* 0x0000007f1a1a7812 */ /* 0x001fca00078ec0ff */
[----:B------:R-:W-:-:S05]  /*54f0*/  IMAD.SHL.U32 R26, R26, 0x2, RZ ;  /* 0x000000021a1a7824 */ /* 0x000fca00078e00ff */
[----:B------:R-:W-:-:S05]  /*5500*/  LOP3.LUT R26, R26, 0x50, RZ, 0x3c, !PT ;  /* 0x000000501a1a7812 */ /* 0x000fca00078e3cff */
[----:B------:R-:W-:Y:S04]  /*5510*/  STS.U16 [R26+0xa00], R3 ;  /* 0x000a00031a007388 */ /* 0x000fe80000000400 */
[----:B------:R0:W-:Y:S04]  /*5520*/  STS.U16 [R26+0xb00], R28 ;  /* 0x000b001c1a007388 */ /* 0x0001e80000000400 */
[----:B0-----:R-:W3:Y:S01]  /*5530*/  LDL.LU R28, [R1+0x9bc] ;  /* 0x0009bc00011c7983 */ /* 0x001ee20000300800 */
[----:B------:R-:W-:-:S03]  /*5540*/  LOP3.LUT R3, R0, 0x60, RZ, 0x3c, !PT ;  /* 0x0000006000037812 */ /* 0x000fc600078e3cff */
[----:B------:R-:W-:Y:S04]  /*5550*/  STS.U16 [R26+0x1a00], R25 ;  /* 0x001a00191a007388 */ /* 0x000fe80000000400 */
[----:B------:R-:W-:Y:S01]  /*5560*/  STS.U16 [R26+0x1b00], R24 ;  /* 0x001b00181a007388 */ /* 0x000fe20000000400 */
[----:B------:R-:W-:-:S03]  /*5570*/  LOP3.LUT R0, R0, 0x70, RZ, 0x3c, !PT ;  /* 0x0000007000007812 */ /* 0x000fc600078e3cff */
[----:B--2---:R-:W-:Y:S04]  /*5580*/  STS.U16 [R3+0xc00], R27 ;  /* 0x000c001b03007388 */ /* 0x004fe80000000400 */
[----:B---3--:R0:W-:Y:S04]  /*5590*/  STS.U16 [R3+0xd00], R28 ;  /* 0x000d001c03007388 */ /* 0x0081e80000000400 */
[----:B0-----:R-:W2:Y:S04]  /*55a0*/  LDL.LU R28, [R1+0x9b8] ;  /* 0x0009b800011c7983 */ /* 0x001ea80000300800 */
[----:B------:R-:W-:Y:S04]  /*55b0*/  STS.U16 [R3+0x1c00], R23 ;  /* 0x001c001703007388 */ /* 0x000fe80000000400 */
[----:B------:R-:W-:Y:S04]  /*55c0*/  STS.U16 [R3+0x1d00], R22 ;  /* 0x001d001603007388 */ /* 0x000fe80000000400 */
[----:B------:R-:W-:Y:S04]  /*55d0*/  STS.U16 [R0+0xe00], R2 ;  /* 0x000e000200007388 */ /* 0x000fe80000000400 */
[----:B------:R-:W-:Y:S04]  /*55e0*/  STS.U16 [R0+0xf00], R29 ;  /* 0x000f001d00007388 */ /* 0x000fe80000000400 */
[----:B------:R-:W-:Y:S04]  /*55f0*/  STS.U16 [R0+0x1e00], R21 ;  /* 0x001e001500007388 */ /* 0x000fe80000000400 */
[----:B------:R0:W-:Y:S04]  /*5600*/  STS.U16 [R0+0x1f00], R20 ;  /* 0x001f001400007388 */ /* 0x0001e80000000400 */
[----:B0-----:R-:W3:Y:S04]  /*5610*/  LDL R0, [R1+0x4b0] ;  /* 0x0004b00001007983 */ /* 0x001ee80000100800 */
[----:B------:R-:W3:Y:S04]  /*5620*/  LDL.LU.64 R20, [R1+0x3e0] ;  /* 0x0003e00001147983 */ /* 0x000ee80000300a00 */
[----:B------:R-:W3:Y:S04]  /*5630*/  LDL.LU.64 R22, [R1+0x3e8] ;  /* 0x0003e80001167983 */ /* 0x000ee80000300a00 */
[----:B------:R-:W3:Y:S04]  /*5640*/  LDL R2, [R1+0x4ac] ;  /* 0x0004ac0001027983 */ /* 0x000ee80000100800 */
[----:B--2---:R-:W-:Y:S04]  /*5650*/  STS.U16 [R28+0x2000], R19 ;  /* 0x002000131c007388 */ /* 0x004fe80000000400 */
[----:B------:R-:W-:Y:S04]  /*5660*/  STS.U16 [R28+0x2100], R18 ;  /* 0x002100121c007388 */ /* 0x000fe80000000400 */
        /* <DEDUP_REMOVED lines=13> */
[----:B----4-:R-:W-:Y:S04]  /*5740*/  STS.U16 [R28+0x2f00], R4 ;  /* 0x002f00041c007388 */ /* 0x010fe80000000400 */
[----:B------:R-:W-:Y:S06]  /*5750*/  BAR.SYNC.DEFER_BLOCKING 0x0 ;  /* 0x0000000000007b1d */ /* 0x000fec0000010000 */
[----:B---3--:R-:W0:Y:S04]  /*5760*/  LDSM.16.M88.4 R8, [R0+0x2000] ;  /* 0x002000000008783b */ /* 0x008e280000000200 */
[----:B------:R-:W-:Y:S04]  /*5770*/  STL [R1+0x8e0], R28 ;  /* 0x0008e01c01007387 */ /* 0x000fe80000100800 */
[----:B------:R-:W1:Y:S04]  /*5780*/  LDSM.16.M88.4 R4, [R0+0x2800] ;  /* 0x002800000004783b */ /* 0x000e680000000200 */
[----:B------:R-:W-:Y:S04]  /*5790*/  LDSM.16.MT88.4 R16, [R2+0x80] ;  /* 0x000080000210783b */ /* 0x000fe80000004200 */
[----:B------:R-:W-:Y:S04]  /*57a0*/  LDSM.16.MT88.4 R12, [R2] ;  /* 0x00000000020c783b */ /* 0x000fe80000004200 */
[----:B------:R-:W-:Y:S04]  /*57b0*/  LDSM.16.M88.4 R24, [R0+0x2400] ;  /* 0x002400000018783b */ /* 0x000fe80000000200 */
[----:B0-----:R-:W-:Y:S04]  /*57c0*/  STL.64 [R1], R8 ;  /* 0x0000000801007387 */ /* 0x001fe80000100a00 */
[----:B------:R-:W-:Y:S04]  /*57d0*/  STL.64 [R1+0x8], R10 ;  /* 0x0000080a01007387 */ /* 0x000fe80000100a00 */
[----:B------:R-:W0:Y:S04]  /*57e0*/  LDSM.16.M88.4 R8, [R0+0x2c00] ;  /* 0x002c00000008783b */ /* 0x000e280000000200 */
[----:B-1----:R1:W-:Y:S04]  /*57f0*/  STL.64 [R1+0x9b0], R6 ;  /* 0x0009b00601007387 */ /* 0x0023e80000100a00 */
[----:B------:R2:W-:Y:S04]  /*5800*/  STL.64 [R1+0x9a8], R4 ;  /* 0x0009a80401007387 */ /* 0x0005e80000100a00 */
[----:B-1----:R-:W3:Y:S04]  /*5810*/  LDL.64 R6, [R1+0x8] ;  /* 0x0000080001067983 */ /* 0x002ee80000100a00 */
[----:B--2---:R-:W2:Y:S04]  /*5820*/  LDL.64 R4, [R1] ;  /* 0x0000000001047983 */ /* 0x004ea80000100a00 */
[----:B0-----:R-:W-:Y:S04]  /*5830*/  STL.64 [R1+0x990], R10 ;  /* 0x0009900a01007387 */ /* 0x001fe80000100a00 */
[----:B------:R0:W-:Y:S04]  /*5840*/  STL.64 [R1+0x988], R8 ;  /* 0x0009880801007387 */ /* 0x0001e80000100a00 */
[----:B0-----:R-:W4:Y:S04]  /*5850*/  LDL.LU.64 R8, [R1+0x3f0] ;  /* 0x0003f00001087983 */ /* 0x001f280000300a00 */
[----:B------:R-:W4:Y:S04]  /*5860*/  LDL.LU.64 R10, [R1+0x3f8] ;  /* 0x0003f800010a7983 */ /* 0x000f280000300a00 */
[----:B------:R-:W-:Y:S04]  /*5870*/  STL.64 [R1+0x970], R18 ;  /* 0x0009701201007387 */ /* 0x000fe80000100a00 */
[----:B------:R0:W-:Y:S04]  /*5880*/  STL.64 [R1+0x968], R16 ;  /* 0x0009681001007387 */ /* 0x0001e80000100a00 */
[----:B0-----:R-:W4:Y:S04]  /*5890*/  LDL.LU.64 R16, [R1+0x400] ;  /* 0x0004000001107983 */ /* 0x001f280000300a00 */
[----:B------:R-:W4:Y:S01]  /*58a0*/  LDL.LU.64 R18, [R1+0x408] ;  /* 0x0004080001127983 */ /* 0x000f220000300a00 */
[----:B------:R-:W-:Y:S01]  /*58b0*/  HMMA.16816.F32 R20, R12, R24, R20 ;  /* 0x000000180c14723c */ /* 0x000fe20000001814 */
[----:B---3--:R-:W-:-:S02]  /*58c0*/  IMAD.MOV.U32 R28, RZ, RZ, R6 ;  /* 0x000000ffff1c7224 */ /* 0x008fc400078e0006 */
[----:B------:R-:W-:Y:S02]  /*58d0*/  IMAD.MOV.U32 R3, RZ, RZ, R7 ;  /* 0x000000ffff037224 */ /* 0x000fe400078e0007 */
[----:B--2---:R-:W-:-:S03]  /*58e0*/  IMAD.MOV.U32 R29, RZ, RZ, R5 ;  /* 0x000000ffff1d7224 */ /* 0x004fc600078e0005 */
[C---:B----4-:R-:W-:Y:S08]  /*58f0*/  HMMA.16816.F32 R8, R12.reuse, R6, R8 ;  /* 0x000000060c08723c */ /* 0x050ff00000001808 */
[C---:B------:R-:W-:Y:S11]  /*5900*/  HMMA.16816.F32 R16, R12.reuse, R4, R16 ;  /* 0x000000040c10723c */ /* 0x040ff60000001810 */
[----:B------:R-:W-:Y:S11]  /*5910*/  @!UPT UIADD3 URZ, URZ, URZ, URZ ;  /* 0x0000003f3f3ff290 */ /* 0x000ff6000fffe03f */
[----:B------:R-:W-:Y:S01]  /*5920*/  @!UPT UIADD3 URZ, URZ, URZ, URZ ;  /* 0x0000003f3f3ff290 */ /* 0x000fe2000fffe03f */
[----:B------:R-:W-:Y:S04]  /*5930*/  STL.64 [R1+0x400], R16 ;  /* 0x0004001001007387 */ /* 0x000fe80000100a00 */
[----:B------:R-:W-:Y:S04]  /*5940*/  STL.64 [R1+0x408], R18 ;  /* 0x0004081201007387 */ /* 0x000fe80000100a00 */
[----:B------:R0:W-:Y:S04]  /*5950*/  STL.64 [R1+0x3f0], R8 ;  /* 0x0003f00801007387 */ /* 0x0001e80000100a00 */
[----:B------:R1:W-:Y:S04]  /*5960*/  STL.64 [R1+0x3f8], R10 ;  /* 0x0003f80a01007387 */ /* 0x0003e80000100a00 */
[----:B------:R-:W2:Y:S04]  /*5970*/  LDL.LU.64 R4, [R1+0x3d0] ;  /* 0x0003d00001047983 */ /* 0x000ea80000300a00 */
[----:B------:R-:W2:Y:S04]  /*5980*/  LDL.LU.64 R6, [R1+0x3d8] ;  /* 0x0003d80001067983 */ /* 0x000ea80000300a00 */
[----:B0-----:R-:W3:Y:S04]  /*5990*/  LDL.LU.64 R8, [R1+0x3b0] ;  /* 0x0003b00001087983 */ /* 0x001ee80000300a00 */
[----:B------:R-:W-:Y:S04]  /*59a0*/  STL.64 [R1+0x3e0], R20 ;  /* 0x0003e01401007387 */ /* 0x000fe80000100a00 */
[----:B------:R-:W-:Y:S04]  /*59b0*/  STL.64 [R1+0x3e8], R22 ;  /* 0x0003e81601007387 */ /* 0x000fe80000100a00 */
[----:B-1----:R-:W4:Y:S04]  /*59c0*/  LDL.LU.64 R10, [R1+0x3b8] ;  /* 0x0003b800010a7983 */ /* 0x002f280000300a00 */
[----:B----4-:R-:W-:Y:S04]  /*59d0*/  STL.64 [R1+0x9a0], R10 ;  /* 0x0009a00a01007387 */ /* 0x010fe80000100a00 */
[----:B---3--:R0:W-:Y:S04]  /*59e0*/  STL.64 [R1+0x998], R8 ;  /* 0x0009980801007387 */ /* 0x0081e80000100a00 */
[----:B0-----:R-:W3:Y:S04]  /*59f0*/  LDL.LU.64 R8, [R1+0x3c0] ;  /* 0x0003c00001087983 */ /* 0x001ee80000300a00 */
[----:B------:R-:W3:Y:S04]  /*5a00*/  LDL.LU.64 R10, [R1+0x3c8] ;  /* 0x0003c800010a7983 */ /* 0x000ee80000300a00 */
[----:B------:R-:W4:Y:S04]  /*5a10*/  LDL.LU.64 R16, [R1+0x390] ;  /* 0x0003900001107983 */ /* 0x000f280000300a00 */
[----:B------:R-:W2:Y:S04]  /*5a20*/  LDL.LU.64 R18, [R1+0x398] ;  /* 0x0003980001127983 */ /* 0x000ea80000300a00 */
[----:B--2---:R-:W-:Y:S04]  /*5a30*/  STL.64 [R1+0x980], R18 ;  /* 0x0009801201007387 */ /* 0x004fe80000100a00 */
[----:B----4-:R0:W-:Y:S04]  /*5a40*/  STL.64 [R1+0x978], R16 ;  /* 0x0009781001007387 */ /* 0x0101e80000100a00 */
[----:B0-----:R-:W2:Y:S04]  /*5a50*/  LDL.LU.64 R16, [R1+0x3a0] ;  /* 0x0003a00001107983 */ /* 0x001ea80000300a00 */
[----:B------:R-:W2:Y:S04]  /*5a60*/  LDL.LU.64 R18, [R1+0x3a8] ;  /* 0x0003a80001127983 */ /* 0x000ea80000300a00 */
[----:B------:R-:W4:Y:S04]  /*5a70*/  LDL.LU.64 R20, [R1+0x290] ;  /* 0x0002900001147983 */ /* 0x000f280000300a00 */
[----:B------:R-:W2:Y:S04]  /*5a80*/  LDL.LU.64 R22, [R1+0x298] ;  /* 0x0002980001167983 */ /* 0x000ea80000300a00 */
[----:B--2---:R-:W-:Y:S04]  /*5a90*/  STL.64 [R1+0x900], R22 ;  /* 0x0009001601007387 */ /* 0x004fe80000100a00 */
[----:B----4-:R0:W-:Y:S04]  /*5aa0*/  STL.64 [R1+0x8f8], R20 ;  /* 0x0008f81401007387 */ /* 0x0101e80000100a00 */
[----:B0-----:R-:W2:Y:S04]  /*5ab0*/  LDL.LU.64 R20, [R1+0x2b0] ;  /* 0x0002b00001147983 */ /* 0x001ea80000300a00 */
[----:B------:R-:W4:Y:S04]  /*5ac0*/  LDL.LU.64 R22, [R1+0x2b8] ;  /* 0x0002b80001167983 */ /* 0x000f280000300a00 */
[----:B----4-:R-:W-:Y:S04]  /*5ad0*/  STL.64 [R1+0x910], R22 ;  /* 0x0009101601007387 */ /* 0x010fe80000100a00 */
[----:B--2---:R0:W-:Y:S04]  /*5ae0*/  STL.64 [R1+0x908], R20 ;  /* 0x0009081401007387 */ /* 0x0041e80000100a00 */
        /* <DEDUP_REMOVED lines=9> */
[----:B------:R-:W4:Y:S01]  /*5b80*/  LDL.LU.64 R22, [R1+0x2e8] ;  /* 0x0002e80001167983 */ /* 0x000f220000300a00 */
[C---:B------:R-:W-:Y:S03]  /*5b90*/  HMMA.16816.F32 R4, R12.reuse, R26, R4 ;  /* 0x0000001a0c04723c */ /* 0x040fe60000001804 */
[----:B----4-:R-:W-:Y:S04]  /*5ba0*/  STL.64 [R1+0x940], R22 ;  /* 0x0009401601007387 */ /* 0x010fe80000100a00 */
[----:B--2---:R0:W-:Y:S04]  /*5bb0*/  STL.64 [R1+0x938], R20 ;  /* 0x0009381401007387 */ /* 0x0041e80000100a00 */
[----:B0-----:R-:W2:Y:S04]  /*5bc0*/  LDL.LU.64 R20, [R1+0x2f0] ;  /* 0x0002f00001147983 */ /* 0x001ea80000300a00 */
[----:B------:R-:W4:Y:S04]  /*5bd0*/  LDL.LU.64 R22, [R1+0x2f8] ;  /* 0x0002f80001167983 */ /* 0x000f280000300a00 */
[----:B----4-:R-:W-:Y:S04]  /*5be0*/  STL.64 [R1+0x960], R22 ;  /* 0x0009601601007387 */ /* 0x010fe80000100a00 */
[----:B--2---:R0:W-:Y:S04]  /*5bf0*/  STL.64 [R1+0x958], R20 ;  /* 0x0009581401007387 */ /* 0x0041e80000100a00 */
[----:B0-----:R-:W2:Y:S04]  /*5c00*/  LDL.LU.64 R20, [R1+0x300] ;  /* 0x0003000001147983 */ /* 0x001ea80000300a00 */
[----:B------:R-:W2:Y:S04]  /*5c10*/  LDL.LU.64 R22, [R1+0x308] ;  /* 0x0003080001167983 */ /* 0x000ea80000300a00 */
[----:B------:R-:W4:Y:S04]  /*5c20*/  LDL R0, [R1+0x4b4] ;  /* 0x0004b40001007983 */ /* 0x000f280000100800 */
[----:B------:R-:W-:Y:S04]  /*5c30*/  STL.64 [R1+0x3d0], R4 ;  /* 0x0003d00401007387 */ /* 0x000fe80000100a00 */
[----:B------:R0:W-:Y:S04]  /*5c40*/  STL.64 [R1+0x3d8], R6 ;  /* 0x0003d80601007387 */ /* 0x0001e80000100a00 */
[----:B0-----:R-:W2:Y:S04]  /*5c50*/  LDL.LU.64 R6, [R1+0x9b0] ;  /* 0x0009b00001067983 */ /* 0x001ea80000300a00 */
[----:B------:R-:W3:Y:S04]  /*5c60*/  LDL.LU.64 R4, [R1+0x9a8] ;  /* 0x0009a80001047983 */ /* 0x000ee80000300a00 */
[----:B------:R-:W-:Y:S04]  /*5c70*/  STL.64 [R1+0x950], R26 ;  /* 0x0009501a01007387 */ /* 0x000fe80000100a00 */
[----:B------:R0:W-:Y:S04]  /*5c80*/  STL.64 [R1+0x948], R24 ;  /* 0x0009481801007387 */ /* 0x0001e80000100a00 */
[----:B0-----:R-:W2:Y:S01]  /*5c90*/  LDL R24, [R1] ;  /* 0x0000000001187983 */ /* 0x001ea20000100800 */
[C---:B---3--:R-:W-:Y:S11]  /*5ca0*/  HMMA.16816.F32 R8, R12.reuse, R4, R8 ;  /* 0x000000040c08723c */ /* 0x048ff60000001808 */
[----:B------:R-:W-:Y:S11]  /*5cb0*/  @!UPT UIADD3 URZ, URZ, URZ, URZ ;  /* 0x0000003f3f3ff290 */ /* 0x000ff6000fffe03f */
[----:B------:R-:W-:Y:S01]  /*5cc0*/  @!UPT UIADD3 URZ, URZ, URZ, URZ ;  /* 0x0000003f3f3ff290 */ /* 0x000fe2000fffe03f */
[----:B------:R-:W-:Y:S04]  /*5cd0*/  STL.64 [R1+0x3c0], R8 ;  /* 0x0003c00801007387 */ /* 0x000fe80000100a00 */
[----:B------:R0:W-:Y:S04]  /*5ce0*/  STL.64 [R1+0x3c8], R10 ;  /* 0x0003c80a01007387 */ /* 0x0001e80000100a00 */
[----:B0-----:R-:W2:Y:S04]  /*5cf0*/  LDL.LU.64 R10, [R1+0x9a0] ;  /* 0x0009a000010a7983 */ /* 0x001ea80000300a00 */
[----:B------:R-:W2:Y:S02]  /*5d00*/  LDL.LU.64 R8, [R1+0x998] ;  /* 0x0009980001087983 */ /* 0x000ea40000300a00 */
[C---:B--2---:R-:W-:Y:S11]  /*5d10*/  HMMA.16816.F32 R8, R12.reuse, R6, R8 ;  /* 0x000000060c08723c */ /* 0x044ff60000001808 */
[----:B------:R-:W-:Y:S11]  /*5d20*/  @!UPT UIADD3 URZ, URZ, URZ, URZ ;  /* 0x0000003f3f3ff290 */ /* 0x000ff6000fffe03f */
[----:B------:R-:W-:Y:S01]  /*5d30*/  @!UPT UIADD3 URZ, URZ, URZ, URZ ;  /* 0x0000003f3f3ff290 */ /* 0x000fe2000fffe03f */
[----:B------:R-:W-:Y:S04]  /*5d40*/  STL.64 [R1+0x3b0], R8 ;  /* 0x0003b00801007387 */ /* 0x000fe80000100a00 */
[----:B------:R0:W-:Y:S04]  /*5d50*/  STL.64 [R1+0x3b8], R10 ;  /* 0x0003b80a01007387 */ /* 0x0001e80000100a00 */
[----:B0-----:R-:W2:Y:S04]  /*5d60*/  LDL.LU.64 R10, [R1+0x990] ;  /* 0x00099000010a7983 */ /* 0x001ea80000300a00 */
[----:B------:R-:W3:Y:S02]  /*5d70*/  LDL.LU.64 R8, [R1+0x988] ;  /* 0x0009880001087983 */ /* 0x000ee40000300a00 */
[C---:B---3--:R-:W-:Y:S11]  /*5d80*/  HMMA.16816.F32 R16, R12.reuse, R8, R16 ;  /* 0x000000080c10723c */ /* 0x048ff60000001810 */
[----:B------:R-:W-:Y:S11]  /*5d90*/  @!UPT UIADD3 URZ, URZ, URZ, URZ ;  /* 0x0000003f3f3ff290 */ /* 0x000ff6000fffe03f */
[----:B------:R-:W-:Y:S01]  /*5da0*/  @!UPT UIADD3 URZ, URZ, URZ, URZ ;  /* 0x0000003f3f3ff290 */ /* 0x000fe2000fffe03f */
[----:B------:R-:W-:Y:S04]  /*5db0*/  STL.64 [R1+0x3a0], R16 ;  /* 0x0003a01001007387 */ /* 0x000fe80000100a00 */
[----:B------:R0:W-:Y:S04]  /*5dc0*/  STL.64 [R1+0x3a8], R18 ;  /* 0x0003a81201007387 */ /* 0x0001e80000100a00 */
[----:B0-----:R-:W2:Y:S04]  /*5dd0*/  LDL.LU.64 R18, [R1+0x980] ;  /* 0x0009800001127983 */ /* 0x001ea80000300a00 */
[----:B------:R-:W2:Y:S02]  /*5de0*/  LDL.LU.64 R16, [R1+0x978] ;  /* 0x0009780001107983 */ /* 0x000ea40000300a00 */
[----:B--2---:R-:W-:Y:S11]  /*5df0*/  HMMA.16816.F32 R16, R12, R10, R16 ;  /* 0x0000000a0c10723c */ /* 0x004ff60000001810 */
[----:B------:R-:W-:Y:S11]  /*5e00*/  @!UPT UIADD3 URZ, URZ, URZ, URZ ;  /* 0x0000003f3f3ff290 */ /* 0x000ff6000fffe03f */
[----:B------:R-:W-:Y:S01]  /*5e10*/  @!UPT UIADD3 URZ, URZ, URZ, URZ ;  /* 0x0000003f3f3ff290 */ /* 0x000fe2000fffe03f */
[----:B------:R-:W-:Y:S04]  /*5e20*/  STL.64 [R1+0x390], R16 ;  /* 0x0003901001007387 */ /* 0x000fe80000100a00 */
[----:B------:R0:W-:Y:S04]  /*5e30*/  STL.64 [R1+0x398], R18 ;  /* 0x0003981201007387 */ /* 0x0001e80000100a00 */
[----:B0-----:R-:W2:Y:S04]  /*5e40*/  LDL.LU.64 R18, [R1+0x970] ;  /* 0x0009700001127983 */ /* 0x001ea80000300a00 */
[----:B------:R-:W2:Y:S01]  /*5e50*/  LDL.LU.64 R16, [R1+0x968] ;  /* 0x0009680001107983 */ /* 0x000ea20000300a00 */
[----:B------:R-:W-:-:S03]  /*5e60*/  IMAD.MOV.U32 R25, RZ, RZ, R29 ;  /* 0x000000ffff197224 */ /* 0x000fc600078e001d */
[----:B------:R-:W3:Y:S04]  /*5e70*/  LDL.LU.64 R12, [R1+0x2a0] ;  /* 0x0002a000010c7983 */ /* 0x000ee80000300a00 */
[----:B------:R-:W3:Y:S01]  /*5e80*/  LDL.LU.64 R14, [R1+0x2a8] ;  /* 0x0002a800010e7983 */ /* 0x000ee20000300a00 */
[----:B--2---:R-:W-:Y:S11]  /*5e90*/  HMMA.16816.F32 R20, R16, R24, R20 ;  /* 0x000000181014723c */ /* 0x004ff60000001814 */
[----:B------:R-:W-:Y:S11]  /*5ea0*/  @!UPT UIADD3 URZ, URZ, URZ, URZ ;  /* 0x0000003f3f3ff290 */ /* 0x000ff6000fffe03f */
[----:B------:R-:W-:Y:S01]  /*5eb0*/  @!UPT UIADD3 URZ, URZ, URZ, URZ ;  /* 0x0000003f3f3ff290 */ /* 0x000fe2000fffe03f */
[----:B------:R-:W-:Y:S04]  /*5ec0*/  STL.64 [R1+0x300], R20 ;  /* 0x0003001401007387 */ /* 0x000fe80000100a00 */
[----:B------:R0:W-:Y:S04]  /*5ed0*/  STL.64 [R1+0x308], R22 ;  /* 0x0003081601007387 */ /* 0x0001e80000100a00 */
[----:B0-----:R-:W2:Y:S04]  /*5ee0*/  LDL.LU.64 R22, [R1+0x960] ;  /* 0x0009600001167983 */ /* 0x001ea80000300a00 */
[----:B------:R-:W2:Y:S01]  /*5ef0*/  LDL.LU.64 R20, [R1+0x958] ;  /* 0x0009580001147983 */ /* 0x000ea20000300a00 */
[----:B------:R-:W-:-:S02]  /*5f00*/  IMAD.MOV.U32 R26, RZ, RZ, R28 ;  /* 0x000000ffff1a7224 */ /* 0x000fc400078e001c */
[----:B------:R-:W-:-:S07]  /*5f10*/  IMAD.MOV.U32 R27, RZ, RZ, R3 ;  /* 0x000000ffff1b7224 */ /* 0x000fce00078e0003 */
[C---:B--2---:R-:W-:Y:S01]  /*5f20*/  HMMA.16816.F32 R20, R16.reuse, R26, R20 ;  /* 0x0000001a1014723c */ /* 0x044fe20000001814 */
[----:B------:R-:W2:Y:S04]  /*5f30*/  LDL.LU.64 R26, [R1+0x950] ;  /* 0x00095000011a7983 */ /* 0x000ea80000300a00 */
[----:B------:R-:W2:Y:S11]  /*5f40*/  LDL.LU.64 R24, [R1+0x948] ;  /* 0x0009480001187983 */ /* 0x000eb60000300a00 */
[----:B------:R-:W-:Y:S07]  /*5f50*/  @!UPT UIADD3 URZ, URZ, URZ, URZ ;  /* 0x0000003f3f3ff290 */ /* 0x000fee000fffe03f */
        /* <DEDUP_REMOVED lines=31> */
[----:B------:R-:W2:Y:S01]  /*6150*/  LDL.LU.64 R20, [R1+0x8f8] ;  /* 0x0008f80001147983 */ /* 0x000ea20000300a00 */
[C---:B---3--:R-:W-:Y:S03]  /*6160*/  HMMA.16816.F32 R12, R16.reuse, R8, R12 ;  /* 0x00000008100c723c */ /* 0x048fe6000000180c */
[----:B------:R-:W-:Y:S04]  /*6170*/  STL.64 [R1+0x8f0], R6 ;  /* 0x0008f00601007387 */ /* 0x000fe80000100a00 */
[----:B------:R0:W-:Y:S04]  /*6180*/  STL.64 [R1+0x8e8], R4 ;  /* 0x0008e80401007387 */ /* 0x0001e80000100a00 */
[----:B0-----:R-:W3:Y:S04]  /*6190*/  LDL.LU.64 R4, [R1+0x1e0] ;  /* 0x0001e00001047983 */ /* 0x001ee80000300a00 */
[----:B------:R-:W3:Y:S08]  /*61a0*/  LDL.LU.64 R6, [R1+0x1e8] ;  /* 0x0001e80001067983 */ /* 0x000ef00000300a00 */
[----:B------:R-:W-:Y:S04]  /*61b0*/  STL.64 [R1+0x2a0], R12 ;  /* 0x0002a00c01007387 */ /* 0x000fe80000100a00 */
[----:B------:R-:W-:Y:S04]  /*61c0*/  STL.64 [R1+0x2a8], R14 ;  /* 0x0002a80e01007387 */ /* 0x000fe80000100a00 */
[----:B------:R-:W-:Y:S04]  /*61d0*/  STL.64 [R1+0x8c8], R10 ;  /* 0x0008c80a01007387 */ /* 0x000fe80000100a00 */
[----:B------:R0:W-:Y:S04]  /*61e0*/  STL.64 [R1+0x8c0], R8 ;  /* 0x0008c00801007387 */ /* 0x0001e80000100a00 */
[----:B------:R-:W-:Y:S04]  /*61f0*/  LDSM.16.MT88.4 R12, [R2+0x100] ;  /* 0x00010000020c783b */ /* 0x000fe80000004200 */
[----:B0-----:R-:W3:Y:S01]  /*6200*/  LDL.64 R8, [R1] ;  /* 0x0000000001087983 */ /* 0x001ee20000100a00 */
[----:B--2---:R-:W-:Y:S03]  /*6210*/  HMMA.16816.F32 R20, R16, R10, R20 ;  /* 0x0000000a1014723c */ /* 0x004fe60000001814 */
[----:B------:R-:W0:Y:S11]  /*6220*/  LDSM.16.MT88.4 R16, [R2+0x180] ;  /* 0x000180000210783b */ /* 0x000e360000004200 */
[----:B------:R-:W-:Y:S09]  /*6230*/  @!UPT UIADD3 URZ, URZ, URZ, URZ ;  /* 0x0000003f3f3ff290 */ /* 0x000ff2000fffe03f */
[----:B------:R-:W-:Y:S04]  /*6240*/  STL.64 [R1+0x290], R20 ;  /* 0x0002901401007387 */ /* 0x000fe80000100a00 */
[----:B------:R-:W-:Y:S04]  /*6250*/  STL.64 [R1+0x298], R22 ;  /* 0x0002981601007387 */ /* 0x000fe80000100a00 */
[----:B----4-:R-:W1:Y:S04]  /*6260*/  LDSM.16.MT88.4 R20, [R0] ;  /* 0x000000000014783b */ /* 0x010e680000004200 */
[----:B------:R-:W2:Y:S04]  /*6270*/  LDL.64 R10, [R1+0x8] ;  /* 0x00000800010a7983 */ /* 0x000ea80000100a00 */
[----:B0-----:R-:W-:Y:S04]  /*6280*/  STL.64 [R1+0x8a8], R18 ;  /* 0x0008a81201007387 */ /* 0x001fe80000100a00 */
[----:B------:R0:W-:Y:S04]  /*6290*/  STL.64 [R1+0x8a0], R16 ;  /* 0x0008a01001007387 */ /* 0x0001e80000100a00 */
[----:B0-----:R-:W2:Y:S04]  /*62a0*/  LDL.LU.64 R16, [R1+0x1f0] ;  /* 0x0001f00001107983 */ /* 0x001ea80000300a00 */
[----:B------:R-:W2:Y:S04]  /*62b0*/  LDL.LU.64 R18, [R1+0x1f8] ;  /* 0x0001f80001127983 */ /* 0x000ea80000300a00 */
[----:B-1----:R-:W-:Y:S04]  /*62c0*/  STL.64 [R1+0x838], R22 ;  /* 0x0008381601007387 */ /* 0x002fe80000100a00 */
[----:B------:R0:W-:Y:S04]  /*62d0*/  STL.64 [R1+0x830], R20 ;  /* 0x0008301401007387 */ /* 0x0001e80000100a00 */
[----:B0-----:R-:W4:Y:S04]  /*62e0*/  LDL.LU.64 R20, [R1+0x200] ;  /* 0x0002000001147983 */ /* 0x001f280000300a00 */
[----:B------:R-:W4:Y:S01]  /*62f0*/  LDL.LU.64 R22, [R1+0x208] ;  /* 0x0002080001167983 */ /* 0x000f220000300a00 */
[----:B---3--:R-:W-:Y:S01]  /*6300*/  HMMA.16816.F32 R4, R12, R24, R4 ;  /* 0x000000180c04723c */ /* 0x008fe20000001804 */
[----:B------:R-:W-:-:S02]  /*6310*/  IMAD.MOV.U32 R28, RZ, RZ, R8 ;  /* 0x000000ffff1c7224 */ /* 0x000fc400078e0008 */
[----:B------:R-:W-:-:S05]  /*6320*/  IMAD.MOV.U32 R29, RZ, RZ, R9 ;  /* 0x000000ffff1d7224 */ /* 0x000fca00078e0009 */
[C---:B--2---:R-:W-:Y:S08]  /*6330*/  HMMA.16816.F32 R16, R12.reuse, R10, R16 ;  /* 0x0000000a0c10723c */ /* 0x044ff00000001810 */
[C---:B----4-:R-:W-:Y:S01]  /*6340*/  HMMA.16816.F32 R20, R12.reuse, R8, R20 ;  /* 0x000000080c14723c */ /* 0x050fe20000001814 */
[----:B------:R-:W-:Y:S02]  /*6350*/  IMAD.MOV.U32 R3, RZ, RZ, R10 ;  /* 0x000000ffff037224 */ /* 0x000fe400078e000a */
[----:B------:R-:W-:Y:S11]  /*6360*/  IMAD.MOV.U32 R2, RZ, RZ, R11 ;  /* 0x000000ffff027224 */ /* 0x000ff600078e000b */
[----:B------:R-:W-:Y:S09]  /*6370*/  @!UPT UIADD3 URZ, URZ, URZ, URZ ;  /* 0x0000003f3f3ff290 */ /* 0x000ff2000fffe03f */
[----:B------:R-:W-:Y:S04]  /*6380*/  STL.64 [R1+0x200], R20 ;  /* 0x0002001401007387 */ /* 0x000fe80000100a00 */
[----:B------:R-:W-:Y:S04]  /*6390*/  STL.64 [R1+0x208], R22 ;  /* 0x0002081601007387 */ /* 0x000fe80000100a00 */
[----:B------:R-:W-:Y:S04]  /*63a0*/  STL.64 [R1+0x1f0], R16 ;  /* 0x0001f01001007387 */ /* 0x000fe80000100a00 */
[----:B------:R-:W-:Y:S04]  /*63b0*/  STL.64 [R1+0x1f8], R18 ;  /* 0x0001f81201007387 */ /* 0x000fe80000100a00 */
[----:B------:R0:W-:Y:S04]  /*63c0*/  STL.64 [R1+0x1e0], R4 ;  /* 0x0001e00401007387 */ /* 0x0001e80000100a00 */
[----:B------:R1:W-:Y:S04]  /*63d0*/  STL.64 [R1+0x1e8], R6 ;  /* 0x0001e80601007387 */ /* 0x0003e80000100a00 */
[----:B0-----:R-:W2:Y:S04]  /*63e0*/  LDL.LU.64 R4, [R1+0x1d0] ;  /* 0x0001d00001047983 */ /* 0x001ea80000300a00 */
[----:B-1----:R-:W2:Y:S04]  /*63f0*/  LDL.LU.64 R6, [R1+0x1d8] ;  /* 0x0001d80001067983 */ /* 0x002ea80000300a00 */
[----:B------:R-:W3:Y:S04]  /*6400*/  LDL.LU.64 R8, [R1+0x1b0] ;  /* 0x0001b00001087983 */ /* 0x000ee80000300a00 */
[----:B------:R-:W4:Y:S04]  /*6410*/  LDL.LU.64 R10, [R1+0x1b8] ;  /* 0x0001b800010a7983 */ /* 0x000f280000300a00 */
        /* <DEDUP_REMOVED lines=24> */
[----:B------:R-:W-:Y:S03]  /*65a0*/  HMMA.16816.F32 R4, R12, R26, R4 ;  /* 0x0000001a0c04723c */ /* 0x000fe60000001804 */
        /* <DEDUP_REMOVED lines=8> */
[----:B------:R-:W-:Y:S04]  /*6630*/  STL.64 [R1+0x1d0], R4 ;  /* 0x0001d00401007387 */ /* 0x000fe80000100a00 */
[----:B------:R0:W-:Y:S04]  /*6640*/  STL.64 [R1+0x1d8], R6 ;  /* 0x0001d80601007387 */ /* 0x0001e80000100a00 */
[----:B0-----:R-:W4:Y:S04]  /*6650*/  LDL.LU.64 R6, [R1+0x8f0] ;  /* 0x0008f00001067983 */ /* 0x001f280000300a00 */
[----:B------:R-:W3:Y:S04]  /*6660*/  LDL.LU.64 R4, [R1+0x8e8] ;  /* 0x0008e80001047983 */ /* 0x000ee80000300a00 */
[----:B------:R-:W-:Y:S04]  /*6670*/  STL.64 [R1+0x888], R26 ;  /* 0x0008881a01007387 */ /* 0x000fe80000100a00 */
[----:B------:R0:W-:Y:S02]  /*6680*/  STL.64 [R1+0x880], R24 ;  /* 0x0008801801007387 */ /* 0x0001e40000100a00 */
[----:B0-----:R-:W-:-:S02]  /*6690*/  IMAD.MOV.U32 R24, RZ, RZ, R28 ;  /* 0x000000ffff187224 */ /* 0x001fc400078e001c */
[----:B------:R0:W5:Y:S01]  /*66a0*/  LDL.LU R28, [R1+0x8e0] ;  /* 0x0008e000011c7983 */ /* 0x0001620000300800 */
[C---:B---3--:R-:W-:Y:S11]  /*66b0*/  HMMA.16816.F32 R8, R12.reuse, R4, R8 ;  /* 0x000000040c08723c */ /* 0x048ff60000001808 */
[----:B------:R-:W-:Y:S11]  /*66c0*/  @!UPT UIADD3 URZ, URZ, URZ, URZ ;  /* 0x0000003f3f3ff290 */ /* 0x000ff6000fffe03f */
[----:B------:R-:W-:Y:S01]  /*66d0*/  @!UPT UIADD3 URZ, URZ, URZ, URZ ;  /* 0x0000003f3f3ff290 */ /* 0x000fe2000fffe03f */
[----:B------:R-:W-:Y:S04]  /*66e0*/  STL.64 [R1+0x1c0], R8 ;  /* 0x0001c00801007387 */ /* 0x000fe80000100a00 */
[----:B------:R1:W-:Y:S04]  /*66f0*/  STL.64 [R1+0x1c8], R10 ;  /* 0x0001c80a01007387 */ /* 0x0003e80000100a00 */
[----:B-1----:R-:W4:Y:S04]  /*6700*/  LDL.LU.64 R10, [R1+0x8d8] ;  /* 0x0008d800010a7983 */ /* 0x002f280000300a00 */
[----:B------:R-:W4:Y:S02]  /*6710*/  LDL.LU.64 R8, [R1+0x8d0] ;  /* 0x0008d00001087983 */ /* 0x000f240000300a00 */
[C---:B----4-:R-:W-:Y:S11]  /*6720*/  HMMA.16816.F32 R8, R12.reuse, R6, R8 ;  /* 0x000000060c08723c */ /* 0x050ff60000001808 */
[----:B------:R-:W-:Y:S11]  /*6730*/  @!UPT UIADD3 URZ, URZ, URZ, URZ ;  /* 0x0000003f3f3ff290 */ /* 0x000ff6000fffe03f */
[----:B------:R-:W-:Y:S01]  /*6740*/  @!UPT UIADD3 URZ, URZ, URZ, URZ ;  /* 0x0000003f3f3ff290 */ /* 0x000fe2000fffe03f */
[----:B------:R-:W-:Y:S04]  /*6750*/  STL.64 [R1+0x1b0], R8 ;  /* 0x0001b00801007387 */ /* 0x000fe80000100a00 */
[----:B------:R1:W-:Y:S04]  /*6760*/  STL.64 [R1+0x1b8], R10 ;  /* 0x0001b80a01007387 */ /* 0x0003e80000100a00 */
[----:B-1----:R-:W3:Y:S04]  /*6770*/  LDL.LU.64 R10, [R1+0x8c8] ;  /* 0x0008c800010a7983 */ /* 0x002ee80000300a00 */
[----:B------:R-:W4:Y:S02]  /*6780*/  LDL.LU.64 R8, [R1+0x8c0] ;  /* 0x0008c00001087983 */ /* 0x000f240000300a00 */
[C---:B----4-:R-:W-:Y:S11]  /*6790*/  HMMA.16816.F32 R16, R12.reuse, R8, R16 ;  /* 0x000000080c10723c */ /* 0x050ff60000001810 */
[----:B------:R-:W-:Y:S11]  /*67a0*/  @!UPT UIADD3 URZ, URZ, URZ, URZ ;  /* 0x0000003f3f3ff290 */ /* 0x000ff6000fffe03f */
[----:B------:R-:W-:Y:S01]  /*67b0*/  @!UPT UIADD3 URZ, URZ, URZ, URZ ;  /* 0x0000003f3f3ff290 */ /* 0x000fe2000fffe03f */
[----:B------:R-:W-:Y:S04]  /*67c0*/  STL.64 [R1+0x1a0], R16 ;  /* 0x0001a01001007387 */ /* 0x000fe80000100a00 */
[----:B------:R1:W-:Y:S04]  /*67d0*/  STL.64 [R1+0x1a8], R18 ;  /* 0x0001a81201007387 */ /* 0x0003e80000100a00 */
[----:B-1----:R-:W3:Y:S04]  /*67e0*/  LDL.LU.64 R18, [R1+0x8b8] ;  /* 0x0008b80001127983 */ /* 0x002ee80000300a00 */
[----:B------:R-:W3:Y:S02]  /*67f0*/  LDL.LU.64 R16, [R1+0x8b0] ;  /* 0x0008b00001107983 */ /* 0x000ee40000300a00 */
[----:B---3--:R-:W-:Y:S11]  /*6800*/  HMMA.16816.F32 R16, R12, R10, R16 ;  /* 0x0000000a0c10723c */ /* 0x008ff60000001810 */
[----:B------:R-:W-:Y:S11]  /*6810*/  @!UPT UIADD3 URZ, URZ, URZ, URZ ;  /* 0x0000003f3f3ff290 */ /* 0x000ff6000fffe03f */
[----:B------:R-:W-:Y:S01]  /*6820*/  @!UPT UIADD3 URZ, URZ, URZ, URZ ;  /* 0x0000003f3f3ff290 */ /* 0x000fe2000fffe03f */
[----:B------:R-:W-:Y:S04]  /*6830*/  STL.64 [R1+0x190], R16 ;  /* 0x0001901001007387 */ /* 0x000fe80000100a00 */
[----:B------:R1:W-:Y:S04]  /*6840*/  STL.64 [R1+0x198], R18 ;  /* 0x0001981201007387 */ /* 0x0003e80000100a00 */
[----:B-1----:R-:W2:Y:S04]  /*6850*/  LDL.LU.64 R18, [R1+0x8a8] ;  /* 0x0008a80001127983 */ /* 0x002ea80000300a00 */
        /* <DEDUP_REMOVED lines=9> */
[----:B-1----:R-:W2:Y:S04]  /*68f0*/  LDL.LU.64 R22, [R1+0x898] ;  /* 0x0008980001167983 */ /* 0x002ea80000300a00 */
[----:B------:R-:W2:Y:S01]  /*6900*/  LDL.LU.64 R20, [R1+0x890] ;  /* 0x0008900001147983 */ /* 0x000ea20000300a00 */
[----:B------:R-:W-:-:S02]  /*6910*/  IMAD.MOV.U32 R26, RZ, RZ, R3 ;  /* 0x000000ffff1a7224 */ /* 0x000fc400078e0003 */
[----:B------:R-:W-:-:S07]  /*6920*/  IMAD.MOV.U32 R27, RZ, RZ, R2 ;  /* 0x000000ffff1b7224 */ /* 0x000fce00078e0002 */
[C---:B--2---:R-:W-:Y:S01]  /*6930*/  HMMA.16816.F32 R20, R16.reuse, R26, R20 ;  /* 0x0000001a1014723c */ /* 0x044fe20000001814 */
[----:B------:R-:W2:Y:S04]  /*6940*/  LDL.LU.64 R26, [R1+0x888] ;  /* 0x00088800011a7983 */ /* 0x000ea80000300a00 */
[----:B------:R-:W4:Y:S11]  /*6950*/  LDL.LU.64 R24, [R1+0x880] ;  /* 0x0008800001187983 */ /* 0x000f360000300a00 */
[----:B------:R-:W-:Y:S07]  /*6960*/  @!UPT UIADD3 URZ, URZ, URZ, URZ ;  /* 0x0000003f3f3ff290 */ /* 0x000fee000fffe03f */
        /* <DEDUP_REMOVED lines=9> */
[----:B-1----:R-:W2:Y:S04]  /*6a00*/  LDL.LU.64 R22, [R1+0x868] ;  /* 0x0008680001167983 */ /* 0x002ea80000300a00 */
[----:B------:R-:W2:Y:S02]  /*6a10*/  LDL.LU.64 R20, [R1+0x860] ;  /* 0x0008600001147983 */ /* 0x000ea40000300a00 */
[C---:B--2---:R-:W-:Y:S11]  /*6a20*/  HMMA.16816.F32 R20, R16.reuse, R26, R20 ;  /* 0x0000001a1014723c */ /* 0x044ff60000001814 */
[----:B------:R-:W-:Y:S11]  /*6a30*/  @!UPT UIADD3 URZ, URZ, URZ, URZ ;  /* 0x0000003f3f3ff290 */ /* 0x000ff6000fffe03f */
[----:B------:R-:W-:Y:S01]  /*6a40*/  @!UPT UIADD3 URZ, URZ, URZ, URZ ;  /* 0x0000003f3f3ff290 */ /* 0x000fe2000fffe03f */
[----:B------:R-:W-:Y:S04]  /*6a50*/  STL.64 [R1+0xd0], R20 ;  /* 0x0000d01401007387 */ /* 0x000fe80000100a00 */
[----:B------:R1:W-:Y:S04]  /*6a60*/  STL.64 [R1+0xd8], R22 ;  /* 0x0000d81601007387 */ /* 0x0003e80000100a00 */
[----:B-1----:R-:W2:Y:S04]  /*6a70*/  LDL.LU.64 R22, [R1+0x858] ;  /* 0x0008580001167983 */ /* 0x002ea80000300a00 */
[----:B------:R-:W2:Y:S04]  /*6a80*/  LDL.LU.64 R20, [R1+0x850] ;  /* 0x0008500001147983 */ /* 0x000ea80000300a00 */
[----:B------:R1:W-:Y:S04]  /*6a90*/  STL.64 [R1+0x818], R26 ;  /* 0x0008181a01007387 */ /* 0x0003e80000100a00 */
[----:B------:R4:W-:Y:S04]  /*6aa0*/  STL.64 [R1+0x810], R24 ;  /* 0x0008101801007387 */ /* 0x0009e80000100a00 */
[----:B-1----:R-:W3:Y:S04]  /*6ab0*/  LDL.64 R26, [R1+0x8] ;  /* 0x00000800011a7983 */ /* 0x002ee80000100a00 */
[----:B----4-:R-:W4:Y:S01]  /*6ac0*/  LDL.64 R24, [R1] ;  /* 0x0000000001187983 */ /* 0x010f220000100a00 */
[C---:B--2---:R-:W-:Y:S11]  /*6ad0*/  HMMA.16816.F32 R20, R16.reuse, R4, R20 ;  /* 0x000000041014723c */ /* 0x044ff60000001814 */
        /* <DEDUP_REMOVED lines=11> */
[----:B-1----:R-:W4:Y:S04]  /*6b90*/  LDL.LU.64 R22, [R1+0x838] ;  /* 0x0008380001167983 */ /* 0x002f280000300a00 */
[----:B------:R-:W4:Y:S04]  /*6ba0*/  LDL.LU.64 R20, [R1+0x830] ;  /* 0x0008300001147983 */ /* 0x000f280000300a00 */
[----:B------:R-:W-:Y:S04]  /*6bb0*/  STL.64 [R1+0x7f8], R6 ;  /* 0x0007f80601007387 */ /* 0x000fe80000100a00 */
[----:B------:R1:W-:Y:S04]  /*6bc0*/  STL.64 [R1+0x7f0], R4 ;  /* 0x0007f00401007387 */ /* 0x0003e80000100a00 */
[----:B-1----:R-:W2:Y:S04]  /*6bd0*/  LDL.LU.64 R4, [R1+0xa0] ;  /* 0x0000a00001047983 */ /* 0x002ea80000300a00 */
[----:B------:R-:W2:Y:S01]  /*6be0*/  LDL.LU.64 R6, [R1+0xa8] ;  /* 0x0000a80001067983 */ /* 0x000ea20000300a00 */
[C---:B---3--:R-:W-:Y:S11]  /*6bf0*/  HMMA.16816.F32 R12, R16.reuse, R10, R12 ;  /* 0x0000000a100c723c */ /* 0x048ff6000000180c */
[----:B------:R-:W-:Y:S11]  /*6c00*/  @!UPT UIADD3 URZ, URZ, URZ, URZ ;  /* 0x0000003f3f3ff290 */ /* 0x000ff6000fffe03f */
[----:B------:R-:W-:Y:S01]  /*6c10*/  @!UPT UIADD3 URZ, URZ, URZ, URZ ;  /* 0x0000003f3f3ff290 */ /* 0x000fe2000fffe03f */
[----:B------:R1:W-:Y:S04]  /*6c20*/  STL.64 [R1+0x90], R12 ;  /* 0x0000900c01007387 */ /* 0x0003e80000100a00 */
[----:B------:R3:W-:Y:S01]  /*6c30*/  STL.64 [R1+0x98], R14 ;  /* 0x0000980e01007387 */ /* 0x0007e20000100a00 */
[----:B--2---:R-:W-:Y:S11]  /*6c40*/  HMMA.16816.F32 R4, R16, R8, R4 ;  /* 0x000000081004723c */ /* 0x004ff60000001804 */
[----:B------:R-:W-:Y:S11]  /*6c50*/  @!UPT UIADD3 URZ, URZ, URZ, URZ ;  /* 0x0000003f3f3ff290 */ /* 0x000ff6000fffe03f */
[----:B------:R-:W-:Y:S01]  /*6c60*/  @!UPT UIADD3 URZ, URZ, URZ, URZ ;  /* 0x0000003f3f3ff290 */ /* 0x000fe2000fffe03f */
[----:B------:R2:W-:Y:S04]  /*6c70*/  STL.64 [R1+0xa0], R4 ;  /* 0x0000a00401007387 */ /* 0x0005e80000100a00 */
[----:B------:R0:W-:Y:S04]  /*6c80*/  STL.64 [R1+0xa8], R6 ;  /* 0x0000a80601007387 */ /* 0x0001e80000100a00 */
[----:B-1----:R-:W4:Y:S04]  /*6c90*/  LDL.LU.64 R12, [R1+0x380] ;  /* 0x00038000010c7983 */ /* 0x002f280000300a00 */
[----:B---3--:R-:W4:Y:S04]  /*6ca0*/  LDL.LU.64 R14, [R1+0x388] ;  /* 0x00038800010e7983 */ /* 0x008f280000300a00 */
[----:B--2---:R-:W2:Y:S04]  /*6cb0*/  LDL.LU.64 R4, [R1+0x350] ;  /* 0x0003500001047983 */ /* 0x004ea80000300a00 */
[----:B0-----:R-:W3:Y:S04]  /*6cc0*/  LDL.LU.64 R6, [R1+0x358] ;  /* 0x0003580001067983 */ /* 0x001ee80000300a00 */
[----:B---3--:R-:W-:Y:S04]  /*6cd0*/  STL.64 [R1+0x808], R6 ;  /* 0x0008080601007387 */ /* 0x008fe80000100a00 */
[----:B--2---:R0:W-:Y:S04]  /*6ce0*/  STL.64 [R1+0x800], R4 ;  /* 0x0008000401007387 */ /* 0x0041e80000100a00 */
[----:B0-----:R-:W2:Y:S04]  /*6cf0*/  LDL.LU.64 R4, [R1+0x360] ;  /* 0x0003600001047983 */ /* 0x001ea80000300a00 */
[----:B------:R-:W3:Y:S04]  /*6d00*/  LDL.LU.64 R6, [R1+0x368] ;  /* 0x0003680001067983 */ /* 0x000ee80000300a00 */
[----:B---3--:R-:W-:Y:S04]  /*6d10*/  STL.64 [R1+0x828], R6 ;  /* 0x0008280601007387 */ /* 0x008fe80000100a00 */
[----:B--2---:R0:W-:Y:S04]  /*6d20*/  STL.64 [R1+0x820], R4 ;  /* 0x0008200401007387 */ /* 0x0041e80000100a00 */
[----:B0-----:R-:W2:Y:S04]  /*6d30*/  LDL.LU.64 R4, [R1+0x370] ;  /* 0x0003700001047983 */ /* 0x001ea80000300a00 */
[----:B------:R-:W2:Y:S04]  /*6d40*/  LDL.LU.64 R6, [R1+0x378] ;  /* 0x0003780001067983 */ /* 0x000ea80000300a00 */
[----:B------:R-:W-:Y:S04]  /*6d50*/  STL.64 [R1+0x7d8], R10 ;  /* 0x0007d80a01007387 */ /* 0x000fe80000100a00 */
[----:B------:R0:W-:Y:S04]  /*6d60*/  STL.64 [R1+0x7d0], R8 ;  /* 0x0007d00801007387 */ /* 0x0001e80000100a00 */
[----:B0-----:R-:W3:Y:S04]  /*6d70*/  LDL.LU.64 R8, [R1+0x330] ;  /* 0x0003300001087983 */ /* 0x001ee80000300a00 */
[----:B------:R-:W3:Y:S01]  /*6d80*/  LDL.LU.64 R10, [R1+0x338] ;  /* 0x00033800010a7983 */ /* 0x000ee20000300a00 */
[----:B----4-:R-:W-:Y:S01]  /*6d90*/  HMMA.16816.F32 R12, R20, R24, R12 ;  /* 0x00000018140c723c */ /* 0x010fe2000000180c */
[----:B------:R-:W-:-:S02]  /*6da0*/  IMAD.MOV.U32 R3, RZ, RZ, R26 ;  /* 0x000000ffff037224 */ /* 0x000fc400078e001a */
[----:B------:R-:W-:-:S05]  /*6db0*/  IMAD.MOV.U32 R2, RZ, RZ, R27 ;  /* 0x000000ffff027224 */ /* 0x000fca00078e001b */
[----:B--2---:R-:W-:Y:S01]  /*6dc0*/  HMMA.16816.F32 R4, R20, R26, R4 ;  /* 0x0000001a1404723c */ /* 0x004fe20000001804 */
[----:B---3--:R-:W-:Y:S04]  /*6dd0*/  STL.64 [R1+0x7e8], R10 ;  /* 0x0007e80a01007387 */ /* 0x008fe80000100a00 */
[----:B------:R0:W-:Y:S04]  /*6de0*/  STL.64 [R1+0x7e0], R8 ;  /* 0x0007e00801007387 */ /* 0x0001e80000100a00 */
[----:B0-----:R-:W2:Y:S04]  /*6df0*/  LDL.LU.64 R8, [R1+0x340] ;  /* 0x0003400001087983 */ /* 0x001ea80000300a00 */
[----:B------:R-:W2:Y:S04]  /*6e00*/  LDL.LU.64 R10, [R1+0x348] ;  /* 0x00034800010a7983 */ /* 0x000ea80000300a00 */
[----:B------:R-:W3:Y:S04]  /*6e10*/  LDL.LU.64 R16, [R1+0x310] ;  /* 0x0003100001107983 */ /* 0x000ee80000300a00 */
[----:B------:R-:W3:Y:S04]  /*6e20*/  LDL.LU.64 R18, [R1+0x318] ;  /* 0x0003180001127983 */ /* 0x000ee80000300a00 */
[----:B------:R0:W-:Y:S04]  /*6e30*/  STL.64 [R1+0x380], R12 ;  /* 0x0003800c01007387 */ /* 0x0001e80000100a00 */
[----:B------:R-:W-:Y:S04]  /*6e40*/  STL.64 [R1+0x388], R14 ;  /* 0x0003880e01007387 */ /* 0x000fe80000100a00 */
[----:B------:R-:W-:Y:S04]  /*6e50*/  STL.64 [R1+0x370], R4 ;  /* 0x0003700401007387 */ /* 0x000fe80000100a00 */
[----:B------:R1:W-:Y:S01]  /*6e60*/  STL.64 [R1+0x378], R6 ;  /* 0x0003780601007387 */ /* 0x0003e20000100a00 */
[----:B0-----:R-:W-:-:S02]  /*6e70*/  IMAD.MOV.U32 R13, RZ, RZ, R24 ;  /* 0x000000ffff0d7224 */ /* 0x001fc400078e0018 */
[----:B------:R-:W-:Y:S01]  /*6e80*/  IMAD.MOV.U32 R12, RZ, RZ, R25 ;  /* 0x000000ffff0c7224 */ /* 0x000fe200078e0019 */
[----:B-1----:R-:W4:Y:S04]  /*6e90*/  LDL.LU.64 R6, [R1+0x828] ;  /* 0x0008280001067983 */ /* 0x002f280000300a00 */
[----:B------:R-:W4:Y:S04]  /*6ea0*/  LDL.LU.64 R4, [R1+0x820] ;  /* 0x0008200001047983 */ /* 0x000f280000300a00 */
[----:B------:R-:W2:Y:S04]  /*6eb0*/  LDL.LU.64 R26, [R1+0x818] ;  /* 0x00081800011a7983 */ /* 0x000ea80000300a00 */
[----:B------:R-:W4:Y:S02]  /*6ec0*/  LDL.LU.64 R24, [R1+0x810] ;  /* 0x0008100001187983 */ /* 0x000f240000300a00 */
[C---:B----4-:R-:W-:Y:S11]  /*6ed0*/  HMMA.16816.F32 R4, R20.reuse, R24, R4 ;  /* 0x000000181404723c */ /* 0x050ff60000001804 */
        /* <DEDUP_REMOVED lines=12> */
[----:B------:R-:W4:Y:S04]  /*6fa0*/  LDL.LU.64 R4, [R1+0x7f0] ;  /* 0x0007f00001047983 */ /* 0x000f280000300a00 */
[----:B------:R-:W-:Y:S04]  /*6fb0*/  STL.64 [R1+0x7a8], R26 ;  /* 0x0007a81a01007387 */ /* 0x000fe80000100a00 */
[----:B------:R0:W-:Y:S04]  /*6fc0*/  STL.64 [R1+0x7a0], R24 ;  /* 0x0007a01801007387 */ /* 0x0001e80000100a00 */
[----:B0-----:R-:W2:Y:S04]  /*6fd0*/  LDL.LU.64 R24, [R1+0x320] ;  /* 0x0003200001187983 */ /* 0x001ea80000300a00 */
[----:B------:R-:W2:Y:S01]  /*6fe0*/  LDL.LU.64 R26, [R1+0x328] ;  /* 0x00032800011a7983 */ /* 0x000ea20000300a00 */
        /* <DEDUP_REMOVED lines=12> */
[----:B0-----:R-:W3:Y:S04]  /*70b0*/  LDL.LU.64 R10, [R1+0x7d8] ;  /* 0x0007d800010a7983 */ /* 0x001ee80000300a00 */
[----:B------:R-:W2:Y:S04]  /*70c0*/  LDL.LU.64 R8, [R1+0x7d0] ;  /* 0x0007d00001087983 */ /* 0x000ea80000300a00 */
[----:B------:R-:W-:Y:S04]  /*70d0*/  STL.64 [R1+0x798], R6 ;  /* 0x0007980601007387 */ /* 0x000fe80000100a00 */
[----:B------:R-:W-:Y:S01]  /*70e0*/  STL.64 [R1+0x790], R4 ;  /* 0x0007900401007387 */ /* 0x000fe20000100a00 */
[C---:B--2---:R-:W-:Y:S11]  /*70f0*/  HMMA.16816.F32 R24, R20.reuse, R8, R24 ;  /* 0x000000081418723c */ /* 0x044ff60000001818 */
[----:B------:R-:W-:Y:S11]  /*7100*/  @!UPT UIADD3 URZ, URZ, URZ, URZ ;  /* 0x0000003f3f3ff290 */ /* 0x000ff6000fffe03f */
[----:B------:R-:W-:Y:S01]  /*7110*/  @!UPT UIADD3 URZ, URZ, URZ, URZ ;  /* 0x0000003f3f3ff290 */ /* 0x000fe2000fffe03f */
[----:B------:R0:W-:Y:S04]  /*7120*/  STL.64 [R1+0x320], R24 ;  /* 0x0003201801007387 */ /* 0x0001e80000100a00 */
[----:B------:R1:W-:Y:S04]  /*7130*/  STL.64 [R1+0x328], R26 ;  /* 0x0003281a01007387 */ /* 0x0003e80000100a00 */
[----:B0-----:R-:W2:Y:S04]  /*7140*/  LDL.LU.64 R24, [R1+0x270] ;  /* 0x0002700001187983 */ /* 0x001ea80000300a00 */
[----:B-1----:R-:W4:Y:S01]  /*7150*/  LDL.LU.64 R26, [R1+0x278] ;  /* 0x00027800011a7983 */ /* 0x002f220000300a00 */
[----:B---3--:R-:W-:Y:S03]  /*7160*/  HMMA.16816.F32 R16, R20, R10, R16 ;  /* 0x0000000a1410723c */ /* 0x008fe60000001810 */
[----:B------:R-:W-:Y:S04]  /*7170*/  LDSM.16.MT88.4 R20, [R0+0x180] ;  /* 0x000180000014783b */ /* 0x000fe80000004200 */
[----:B----4-:R-:W-:Y:S11]  /*7180*/  STL.64 [R1+0x7c8], R26 ;  /* 0x0007c81a01007387 */ /* 0x010ff60000100a00 */
[----:B------:R-:W-:Y:S05]  /*7190*/  @!UPT UIADD3 URZ, URZ, URZ, URZ ;  /* 0x0000003f3f3ff290 */ /* 0x000fea000fffe03f */
[----:B------:R-:W-:Y:S04]  /*71a0*/  STL.64 [R1+0x310], R16 ;  /* 0x0003101001007387 */ /* 0x000fe80000100a00 */
[----:B------:R-:W-:Y:S04]  /*71b0*/  STL.64 [R1+0x318], R18 ;  /* 0x0003181201007387 */ /* 0x000fe80000100a00 */
[----:B--2---:R0:W-:Y:S04]  /*71c0*/  STL.64 [R1+0x7c0], R24 ;  /* 0x0007c01801007387 */ /* 0x0041e80000100a00 */
[----:B------:R-:W1:Y:S04]  /*71d0*/  LDSM.16.MT88.4 R16, [R0+0x100] ;  /* 0x000100000010783b */ /* 0x000e680000004200 */
[----:B0-----:R-:W2:Y:S04]  /*71e0*/  LDL.LU.64 R24, [R1+0x280] ;  /* 0x0002800001187983 */ /* 0x001ea80000300a00 */
[----:B------:R-:W2:Y:S04]  /*71f0*/  LDL.LU.64 R26, [R1+0x288] ;  /* 0x00028800011a7983 */ /* 0x000ea80000300a00 */
[----:B------:R-:W3:Y:S04]  /*7200*/  LDL.LU.64 R4, [R1+0x260] ;  /* 0x0002600001047983 */ /* 0x000ee80000300a00 */
[----:B------:R-:W4:Y:S04]  /*7210*/  LDL.LU.64 R6, [R1+0x268] ;  /* 0x0002680001067983 */ /* 0x000f280000300a00 */
[----:B----4-:R-:W-:Y:S04]  /*7220*/  STL.64 [R1+0x7b8], R6 ;  /* 0x0007b80601007387 */ /* 0x010fe80000100a00 */
[----:B---3--:R0:W-:Y:S02]  /*7230*/  STL.64 [R1+0x7b0], R4 ;  /* 0x0007b00401007387 */ /* 0x0081e40000100a00 */
[----:B0-----:R-:W-:-:S02]  /*7240*/  IMAD.MOV.U32 R4, RZ, RZ, R13 ;  /* 0x000000ffff047224 */ /* 0x001fc400078e000d */
[----:B------:R-:W-:Y:S02]  /*7250*/  IMAD.MOV.U32 R5, RZ, RZ, R12 ;  /* 0x000000ffff057224 */ /* 0x000fe400078e000c */
[----:B------:R-:W2:Y:S04]  /*7260*/  LDSM.16.MT88.4 R12, [R0+0x80] ;  /* 0x00008000000c783b */ /* 0x000ea80000004200 */
[----:B------:R-:W-:Y:S04]  /*7270*/  STL.64 [R1+0x788], R10 ;  /* 0x0007880a01007387 */ /* 0x000fe80000100a00 */
[----:B------:R-:W-:Y:S04]  /*7280*/  STL.64 [R1+0x780], R8 ;  /* 0x0007800801007387 */ /* 0x000fe80000100a00 */
[----:B-1----:R-:W-:Y:S04]  /*7290*/  STL.64 [R1+0x768], R18 ;  /* 0x0007681201007387 */ /* 0x002fe80000100a00 */
[----:B------:R0:W-:Y:S04]  /*72a0*/  STL.64 [R1+0x760], R16 ;  /* 0x0007601001007387 */ /* 0x0001e80000100a00 */
[----:B0-----:R-:W3:Y:S04]  /*72b0*/  LDL.LU.64 R16, [R1+0x250] ;  /* 0x0002500001107983 */ /* 0x001ee80000300a00 */
[----:B------:R-:W3:Y:S04]  /*72c0*/  LDL.LU.64 R18, [R1+0x258] ;  /* 0x0002580001127983 */ /* 0x000ee80000300a00 */
[----:B------:R-:W4:Y:S01]  /*72d0*/  LDL.LU.64 R8, [R1+0x240] ;  /* 0x0002400001087983 */ /* 0x000f220000300a00 */
[----:B--2---:R-:W-:Y:S03]  /*72e0*/  HMMA.16816.F32 R24, R12, R4, R24 ;  /* 0x000000040c18723c */ /* 0x004fe60000001818 */
[----:B------:R-:W4:Y:S04]  /*72f0*/  LDL.LU.64 R10, [R1+0x248] ;  /* 0x00024800010a7983 */ /* 0x000f280000300a00 */
[----:B------:R-:W-:Y:S04]  /*7300*/  STL.64 [R1+0x6f8], R22 ;  /* 0x0006f81601007387 */ /* 0x000fe80000100a00 */
[----:B------:R0:W-:Y:S04]  /*7310*/  STL.64 [R1+0x6f0], R20 ;  /* 0x0006f01401007387 */ /* 0x0001e80000100a00 */
[----:B0-----:R-:W2:Y:S04]  /*7320*/  LDL.LU.64 R20, [R1+0x230] ;  /* 0x0002300001147983 */ /* 0x001ea80000300a00 */
[----:B------:R-:W2:Y:S04]  /*7330*/  LDL.LU.64 R22, [R1+0x238] ;  /* 0x0002380001167983 */ /* 0x000ea80000300a00 */
        /* <DEDUP_REMOVED lines=12> */
[----:B0-----:R-:W3:Y:S04]  /*7400*/  LDL.LU.64 R26, [R1+0x7a8] ;  /* 0x0007a800011a7983 */ /* 0x001ee80000300a00 */
[----:B------:R-:W2:Y:S02]  /*7410*/  LDL.LU.64 R24, [R1+0x7a0] ;  /* 0x0007a00001187983 */ /* 0x000ea40000300a00 */
[C---:B--2---:R-:W-:Y:S08]  /*7420*/  HMMA.16816.F32 R4, R12.reuse, R24, R4 ;  /* 0x000000180c04723c */ /* 0x044ff00000001804 */
[C---:B---3--:R-:W-:Y:S11]  /*7430*/  HMMA.16816.F32 R16, R12.reuse, R26, R16 ;  /* 0x0000001a0c10723c */ /* 0x048ff60000001810 */
[----:B------:R-:W-:Y:S04]  /*7440*/  @!UPT UIADD3 URZ, URZ, URZ, URZ ;  /* 0x0000003f3f3ff290 */ /* 0x000fe8000fffe03f */
[----:B------:R-:W-:Y:S04]  /*7450*/  STL.64 [R1+0x260], R4 ;  /* 0x0002600401007387 */ /* 0x000fe80000100a00 */
[----:B------:R0:W-:Y:S04]  /*7460*/  STL.64 [R1+0x268], R6 ;  /* 0x0002680601007387 */ /* 0x0001e80000100a00 */
[----:B0-----:R-:W2:Y:S04]  /*7470*/  LDL.LU.64 R6, [R1+0x798] ;  /* 0x0007980001067983 */ /* 0x001ea80000300a00 */
[----:B------:R-:W4:Y:S04]  /*7480*/  LDL.LU.64 R4, [R1+0x790] ;  /* 0x0007900001047983 */ /* 0x000f280000300a00 */
[----:B------:R0:W-:Y:S04]  /*7490*/  STL.64 [R1+0x250], R16 ;  /* 0x0002501001007387 */ /* 0x0001e80000100a00 */
[----:B------:R1:W-:Y:S04]  /*74a0*/  STL.64 [R1+0x258], R18 ;  /* 0x0002581201007387 */ /* 0x0003e80000100a00 */
[----:B0-----:R-:W3:Y:S04]  /*74b0*/  LDL.LU.64 R16, [R1+0x210] ;  /* 0x0002100001107983 */ /* 0x001ee80000300a00 */
[----:B-1----:R-:W3:Y:S01]  /*74c0*/  LDL.LU.64 R18, [R1+0x218] ;  /* 0x0002180001127983 */ /* 0x002ee20000300a00 */
[C---:B----4-:R-:W-:Y:S08]  /*74d0*/  HMMA.16816.F32 R8, R12.reuse, R4, R8 ;  /* 0x000000040c08723c */ /* 0x050ff00000001808 */
[C---:B--2---:R-:W-:Y:S01]  /*74e0*/  HMMA.16816.F32 R20, R12.reuse, R6, R20 ;  /* 0x000000060c14723c */ /* 0x044fe20000001814 */
[----:B---3--:R-:W-:Y:S04]  /*74f0*/  STL.64 [R1+0x778], R18 ;  /* 0x0007781201007387 */ /* 0x008fe80000100a00 */
[----:B------:R0:W-:Y:S04]  /*7500*/  STL.64 [R1+0x770], R16 ;  /* 0x0007701001007387 */ /* 0x0001e80000100a00 */
[----:B0-----:R-:W2:Y:S04]  /*7510*/  LDL.LU.64 R16, [R1+0x220] ;  /* 0x0002200001107983 */ /* 0x001ea80000300a00 */
[----:B------:R-:W2:Y:S04]  /*7520*/  LDL.LU.64 R18, [R1+0x228] ;  /* 0x0002280001127983 */ /* 0x000ea80000300a00 */
[----:B------:R-:W-:Y:S04]  /*7530*/  STL.64 [R1+0x738], R26 ;  /* 0x0007381a01007387 */ /* 0x000fe80000100a00 */
[----:B------:R0:W-:Y:S04]  /*7540*/  STL.64 [R1+0x730], R24 ;  /* 0x0007301801007387 */ /* 0x0001e80000100a00 */
[----:B0-----:R-:W3:Y:S04]  /*7550*/  LDL.LU.64 R24, [R1] ;  /* 0x0000000001187983 */ /* 0x001ee80000300a00 */
[----:B------:R-:W4:Y:S04]  /*7560*/  LDL.LU.64 R26, [R1+0x8] ;  /* 0x00000800011a7983 */ /* 0x000f280000300a00 */
[----:B------:R-:W-:Y:S04]  /*7570*/  STL.64 [R1+0x240], R8 ;  /* 0x0002400801007387 */ /* 0x000fe80000100a00 */
[----:B------:R0:W-:Y:S04]  /*7580*/  STL.64 [R1+0x248], R10 ;  /* 0x0002480a01007387 */ /* 0x0001e80000100a00 */
[----:B0-----:R-:W2:Y:S04]  /*7590*/  LDL.LU.64 R10, [R1+0x788] ;  /* 0x00078800010a7983 */ /* 0x001ea80000300a00 */
[----:B------:R-:W2:Y:S04]  /*75a0*/  LDL.LU.64 R8, [R1+0x780] ;  /* 0x0007800001087983 */ /* 0x000ea80000300a00 */
[----:B------:R-:W-:Y:S04]  /*75b0*/  STL.64 [R1+0x748], R6 ;  /* 0x0007480601007387 */ /* 0x000fe80000100a00 */
[----:B------:R0:W-:Y:S04]  /*75c0*/  STL.64 [R1+0x740], R4 ;  /* 0x0007400401007387 */ /* 0x0001e80000100a00 */
[----:B0-----:R-:W3:Y:S04]  /*75d0*/  LDL.LU.64 R4, [R1+0x170] ;  /* 0x0001700001047983 */ /* 0x001ee80000300a00 */
[----:B------:R-:W-:Y:S04]  /*75e0*/  STL.64 [R1+0x230], R20 ;  /* 0x0002301401007387 */ /* 0x000fe80000100a00 */
[----:B------:R-:W-:Y:S04]  /*75f0*/  STL.64 [R1+0x238], R22 ;  /* 0x0002381601007387 */ /* 0x000fe80000100a00 */
[----:B------:R-:W3:Y:S01]  /*7600*/  LDL.LU.64 R6, [R1+0x178] ;  /* 0x0001780001067983 */ /* 0x000ee20000300a00 */
[C---:B--2---:R-:W-:Y:S03]  /*7610*/  HMMA.16816.F32 R16, R12.reuse, R8, R16 ;  /* 0x000000080c10723c */ /* 0x044fe60000001810 */
[----:B---3--:R-:W-:Y:S04]  /*7620*/  STL.64 [R1+0x758], R6 ;  /* 0x0007580601007387 */ /* 0x008fe80000100a00 */
[----:B------:R0:W-:Y:S04]  /*7630*/  STL.64 [R1+0x750], R4 ;  /* 0x0007500401007387 */ /* 0x0001e80000100a00 */
[----:B0-----:R-:W2:Y:S04]  /*7640*/  LDL.LU.64 R4, [R1+0x180] ;  /* 0x0001800001047983 */ /* 0x001ea80000300a00 */
[----:B------:R-:W2:Y:S04]  /*7650*/  LDL.LU.64 R6, [R1+0x188] ;  /* 0x0001880001067983 */ /* 0x000ea80000300a00 */
[----:B------:R-:W3:Y:S04]  /*7660*/  LDL.LU.64 R20, [R1+0x140] ;  /* 0x0001400001147983 */ /* 0x000ee80000300a00 */
[----:B------:R-:W3:Y:S04]  /*7670*/  LDL.LU.64 R22, [R1+0x148] ;  /* 0x0001480001167983 */ /* 0x000ee80000300a00 */
        /* <DEDUP_REMOVED lines=10> */
[----:B------:R-:W2:Y:S04]  /*7720*/  LDL.LU.64 R16, [R1+0x760] ;  /* 0x0007600001107983 */ /* 0x000ea80000300a00 */
[----:B------:R-:W-:Y:S04]  /*7730*/  STL.64 [R1+0x718], R10 ;  /* 0x0007180a01007387 */ /* 0x000fe80000100a00 */
[----:B------:R0:W-:Y:S04]  /*7740*/  STL.64 [R1+0x710], R8 ;  /* 0x0007100801007387 */ /* 0x0001e80000100a00 */
[----:B0-----:R-:W3:Y:S04]  /*7750*/  LDL.LU.64 R8, [R1+0x150] ;  /* 0x0001500001087983 */ /* 0x001ee80000300a00 */
[----:B------:R-:W3:Y:S04]  /*7760*/  LDL.LU.64 R10, [R1+0x158] ;  /* 0x00015800010a7983 */ /* 0x000ee80000300a00 */
[----:B------:R-:W3:Y:S01]  /*7770*/  LDL.LU.64 R12, [R1+0x418] ;  /* 0x00041800010c7983 */ /* 0x000ee20000300a00 */
[----:B--2---:R-:W-:Y:S03]  /*7780*/  HMMA.16816.F32 R4, R16, R24, R4 ;  /* 0x000000181004723c */ /* 0x004fe60000001804 */
[----:B---3--:R0:W-:Y:S04]  /*7790*/  STL.64 [R1+0x6b8], R12 ;  /* 0x0006b80c01007387 */ /* 0x0081e80000100a00 */
[----:B0-----:R-:W2:Y:S04]  /*77a0*/  LDL.LU.64 R12, [R1+0x160] ;  /* 0x00016000010c7983 */ /* 0x001ea80000300a00 */
[----:B------:R-:W2:Y:S11]  /*77b0*/  LDL.LU.64 R14, [R1+0x168] ;  /* 0x00016800010e7983 */ /* 0x000eb60000300a00 */
[----:B------:R-:W-:Y:S01]  /*77c0*/  @!UPT UIADD3 URZ, URZ, URZ, URZ ;  /* 0x0000003f3f3ff290 */ /* 0x000fe2000fffe03f */
[----:B------:R-:W-:Y:S04]  /*77d0*/  STL.64 [R1+0x180], R4 ;  /* 0x0001800401007387 */ /* 0x000fe80000100a00 */
[----:B------:R0:W-:Y:S04]  /*77e0*/  STL.64 [R1+0x188], R6 ;  /* 0x0001880601007387 */ /* 0x0001e80000100a00 */
[----:B0-----:R-:W3:Y:S04]  /*77f0*/  LDL.LU.64 R6, [R1+0x758] ;  /* 0x0007580001067983 */ /* 0x001ee80000300a00 */
[----:B------:R-:W3:Y:S01]  /*7800*/  LDL.LU.64 R4, [R1+0x750] ;  /* 0x0007500001047983 */ /* 0x000ee20000300a00 */
[----:B----4-:R-:W-:-:S02]  /*7810*/  IMAD.MOV.U32 R0, RZ, RZ, R26 ;  /* 0x000000ffff007224 */ /* 0x010fc400078e001a */
[----:B------:R-:W-:Y:S02]  /*7820*/  IMAD.MOV.U32 R29, RZ, RZ, R27 ;  /* 0x000000ffff1d7224 */ /* 0x000fe400078e001b */
[----:B------:R-:W-:Y:S02]  /*7830*/  IMAD.MOV.U32 R2, RZ, RZ, R24 ;  /* 0x000000ffff027224 */ /* 0x000fe400078e0018 */
[----:B------:R-:W-:Y:S01]  /*7840*/  IMAD.MOV.U32 R3, RZ, RZ, R25 ;  /* 0x000000ffff037224 */ /* 0x000fe200078e0019 */
[C---:B---3--:R-:W-:Y:S11]  /*7850*/  HMMA.16816.F32 R4, R16.reuse, R26, R4 ;  /* 0x0000001a1004723c */ /* 0x048ff60000001804 */
[----:B------:R-:W-:Y:S11]  /*7860*/  @!UPT UIADD3 URZ, URZ, URZ, URZ ;  /* 0x0000003f3f3ff290 */ /* 0x000ff6000fffe03f */
[----:B------:R-:W-:Y:S01]  /*7870*/  @!UPT UIADD3 URZ, URZ, URZ, URZ ;  /* 0x0000003f3f3ff290 */ /* 0x000fe2000fffe03f */
[----:B------:R-:W-:Y:S04]  /*7880*/  STL.64 [R1+0x170], R4 ;  /* 0x0001700401007387 */ /* 0x000fe80000100a00 */
[----:B------:R0:W-:Y:S04]  /*7890*/  STL.64 [R1+0x178], R6 ;  /* 0x0001780601007387 */ /* 0x0001e80000100a00 */
[----:B0-----:R-:W3:Y:S04]  /*78a0*/  LDL.LU.64 R6, [R1+0x748] ;  /* 0x0007480001067983 */ /* 0x001ee80000300a00 */
[----:B------:R-:W4:Y:S04]  /*78b0*/  LDL.LU.64 R4, [R1+0x740] ;  /* 0x0007400001047983 */ /* 0x000f280000300a00 */
[----:B------:R-:W2:Y:S04]  /*78c0*/  LDL.LU.64 R26, [R1+0x738] ;  /* 0x00073800011a7983 */ /* 0x000ea80000300a00 */
[----:B------:R-:W2:Y:S01]  /*78d0*/  LDL.LU.64 R24, [R1+0x730] ;  /* 0x0007300001187983 */ /* 0x000ea20000300a00 */
[C---:B----4-:R-:W-:Y:S08]  /*78e0*/  HMMA.16816.F32 R20, R16.reuse, R4, R20 ;  /* 0x000000041014723c */ /* 0x050ff00000001814 */
[C---:B--2---:R-:W-:Y:S08]  /*78f0*/  HMMA.16816.F32 R12, R16.reuse, R24, R12 ;  /* 0x00000018100c723c */ /* 0x044ff0000000180c */
[C---:B------:R-:W-:Y:S01]  /*7900*/  HMMA.16816.F32 R8, R16.reuse, R26, R8 ;  /* 0x0000001a1008723c */ /* 0x040fe20000001808 */
[----:B------:R-:W-:Y:S04]  /*7910*/  STL.64 [R1+0x6c8], R26 ;  /* 0x0006c81a01007387 */ /* 0x000fe80000100a00 */
[----:B------:R-:W-:Y:S10]  /*7920*/  STL.64 [R1+0x6c0], R24 ;  /* 0x0006c01801007387 */ /* 0x000ff40000100a00 */
[----:B------:R-:W-:Y:S04]  /*7930*/  STL.64 [R1+0x160], R12 ;  /* 0x0001600c01007387 */ /* 0x000fe80000100a00 */
[----:B------:R-:W-:Y:S04]  /*7940*/  STL.64 [R1+0x168], R14 ;  /* 0x0001680e01007387 */ /* 0x000fe80000100a00 */
[----:B------:R0:W-:Y:S04]  /*7950*/  STL.64 [R1+0x150], R8 ;  /* 0x0001500801007387 */ /* 0x0001e80000100a00 */
[----:B------:R1:W-:Y:S04]  /*7960*/  STL.64 [R1+0x158], R10 ;  /* 0x0001580a01007387 */ /* 0x0003e80000100a00 */
[----:B0-----:R-:W3:Y:S04]  /*7970*/  LDL.LU.64 R8, [R1+0x130] ;  /* 0x0001300001087983 */ /* 0x001ee80000300a00 */
[----:B-1----:R-:W3:Y:S04]  /*7980*/  LDL.LU.64 R10, [R1+0x138] ;  /* 0x00013800010a7983 */ /* 0x002ee80000300a00 */
[----:B------:R0:W-:Y:S04]  /*7990*/  STL.64 [R1+0x140], R20 ;  /* 0x0001401401007387 */ /* 0x0001e80000100a00 */
[----:B------:R1:W-:Y:S04]  /*79a0*/  STL.64 [R1+0x148], R22 ;  /* 0x0001481601007387 */ /* 0x0003e80000100a00 */
[----:B0-----:R-:W2:Y:S04]  /*79b0*/  LDL.LU.64 R20, [R1+0x110] ;  /* 0x0001100001147983 */ /* 0x001ea80000300a00 */
[----:B-1----:R-:W4:Y:S04]  /*79c0*/  LDL.LU.64 R22, [R1+0x118] ;  /* 0x0001180001167983 */ /* 0x002f280000300a00 */
[----:B----4-:R-:W-:Y:S04]  /*79d0*/  STL.64 [R1+0x708], R22 ;  /* 0x0007081601007387 */ /* 0x010fe80000100a00 */
[----:B--2---:R0:W-:Y:S04]  /*79e0*/  STL.64 [R1+0x700], R20 ;  /* 0x0007001401007387 */ /* 0x0041e80000100a00 */
[----:B0-----:R-:W2:Y:S04]  /*79f0*/  LDL.LU.64 R20, [R1+0x120] ;  /* 0x0001200001147983 */ /* 0x001ea80000300a00 */
[----:B------:R-:W2:Y:S04]  /*7a00*/  LDL.LU.64 R22, [R1+0x128] ;  /* 0x0001280001167983 */ /* 0x000ea80000300a00 */
[----:B------:R-:W4:Y:S04]  /*7a10*/  LDL.LU.64 R24, [R1+0x70] ;  /* 0x0000700001187983 */ /* 0x000f280000300a00 */
[----:B------:R-:W2:Y:S01]  /*7a20*/  LDL.LU.64 R26, [R1+0x78] ;  /* 0x00007800011a7983 */ /* 0x000ea20000300a00 */
[----:B---3--:R-:W-:Y:S03]  /*7a30*/  HMMA.16816.F32 R8, R16, R6, R8 ;  /* 0x000000061008723c */ /* 0x008fe60000001808 */
[----:B--2---:R-:W-:Y:S04]  /*7a40*/  STL.64 [R1+0x6e8], R26 ;  /* 0x0006e81a01007387 */ /* 0x004fe80000100a00 */
[----:B----4-:R0:W-:Y:S04]  /*7a50*/  STL.64 [R1+0x6e0], R24 ;  /* 0x0006e01801007387 */ /* 0x0101e80000100a00 */
[----:B0-----:R-:W2:Y:S04]  /*7a60*/  LDL.LU.64 R24, [R1+0x80] ;  /* 0x0000800001187983 */ /* 0x001ea80000300a00 */
[----:B------:R-:W2:Y:S04]  /*7a70*/  LDL.LU.64 R26, [R1+0x88] ;  /* 0x00008800011a7983 */ /* 0x000ea80000300a00 */
[----:B------:R-:W3:Y:S04]  /*7a80*/  LDL.LU.64 R12, [R1+0x60] ;  /* 0x00006000010c7983 */ /* 0x000ee80000300a00 */
[----:B------:R-:W4:Y:S04]  /*7a90*/  LDL.LU.64 R14, [R1+0x68] ;  /* 0x00006800010e7983 */ /* 0x000f280000300a00 */
[----:B----4-:R0:W-:Y:S04]  /*7aa0*/  STL.64 [R1+0x6d8], R14 ;  /* 0x0006d80e01007387 */ /* 0x0101e80000100a00 */
[----:B---3--:R1:W-:Y:S01]  /*7ab0*/  STL.64 [R1+0x6d0], R12 ;  /* 0x0006d00c01007387 */ /* 0x0083e20000100a00 */
[----:B0-----:R-:W-:-:S02]  /*7ac0*/  IMAD.MOV.U32 R14, RZ, RZ, R0 ;  /* 0x000000ffff0e7224 */ /* 0x001fc400078e0000 */
[----:B-1----:R-:W-:Y:S02]  /*7ad0*/  IMAD.MOV.U32 R12, RZ, RZ, R2 ;  /* 0x000000ffff0c7224 */ /* 0x002fe400078e0002 */
[----:B------:R-:W3:Y:S01]  /*7ae0*/  LDL.LU R2, [R1+0x72c] ;  /* 0x00072c0001027983 */ /* 0x000ee20000300800 */
[----:B------:R-:W-:Y:S02]  /*7af0*/  IMAD.MOV.U32 R13, RZ, RZ, R3 ;  /* 0x000000ffff0d7224 */ /* 0x000fe400078e0003 */
[----:B------:R-:W-:Y:S01]  /*7b00*/  IMAD.MOV.U32 R15, RZ, RZ, R29 ;  /* 0x000000ffff0f7224 */ /* 0x000fe200078e001d */
[----:B------:R-:W3:Y:S04]  /*7b10*/  LDL.LU R3, [R1+0x728] ;  /* 0x0007280001037983 */ /* 0x000ee80000300800 */
[----:B------:R-:W4:Y:S04]  /*7b20*/  LDL.LU R0, [R1+0x724] ;  /* 0x0007240001007983 */ /* 0x000f280000300800 */
[----:B------:R0:W5:Y:S04]  /*7b30*/  LDL.LU R29, [R1+0x720] ;  /* 0x00072000011d7983 */ /* 0x0001680000300800 */
[----:B------:R-:W-:Y:S04]  /*7b40*/  STL.64 [R1+0x130], R8 ;  /* 0x0001300801007387 */ /* 0x000fe80000100a00 */
[----:B------:R1:W-:Y:S04]  /*7b50*/  STL.64 [R1+0x138], R10 ;  /* 0x0001380a01007387 */ /* 0x0003e80000100a00 */
[----:B-1----:R-:W2:Y:S04]  /*7b60*/  LDL.LU.64 R10, [R1+0x718] ;  /* 0x00071800010a7983 */ /* 0x002ea80000300a00 */
[----:B------:R-:W2:Y:S04]  /*7b70*/  LDL.LU.64 R8, [R1+0x710] ;  /* 0x0007100001087983 */ /* 0x000ea80000300a00 */
[----:B------:R-:W-:Y:S04]  /*7b80*/  STL.64 [R1+0x6a8], R6 ;  /* 0x0006a80601007387 */ /* 0x000fe80000100a00 */
[----:B------:R1:W-:Y:S04]  /*7b90*/  STL.64 [R1+0x6a0], R4 ;  /* 0x0006a00401007387 */ /* 0x0003e80000100a00 */
[----:B-1----:R-:W3:Y:S04]  /*7ba0*/  LDL.LU.64 R4, [R1+0x50] ;  /* 0x0000500001047983 */ /* 0x002ee80000300a00 */
[----:B------:R-:W3:Y:S01]  /*7bb0*/  LDL.LU.64 R6, [R1+0x58] ;  /* 0x0000580001067983 */ /* 0x000ee20000300a00 */
[C---:B--2---:R-:W-:Y:S11]  /*7bc0*/  HMMA.16816.F32 R20, R16.reuse, R8, R20 ;  /* 0x000000081014723c */ /* 0x044ff60000001814 */
[----:B------:R-:W-:Y:S11]  /*7bd0*/  @!UPT UIADD3 URZ, URZ, URZ, URZ ;  /* 0x0000003f3f3ff290 */ /* 0x000ff6000fffe03f */
[----:B------:R-:W-:Y:S01]  /*7be0*/  @!UPT UIADD3 URZ, URZ, URZ, URZ ;  /* 0x0000003f3f3ff290 */ /* 0x000fe2000fffe03f */
[----:B------:R-:W-:Y:S04]  /*7bf0*/  STL.64 [R1+0x120], R20 ;  /* 0x0001201401007387 */ /* 0x000fe80000100a00 */
[----:B------:R1:W-:Y:S04]  /*7c00*/  STL.64 [R1+0x128], R22 ;  /* 0x0001281601007387 */ /* 0x0003e80000100a00 */
[----:B-1----:R-:W2:Y:S04]  /*7c10*/  LDL.LU.64 R22, [R1+0x708] ;  /* 0x0007080001167983 */ /* 0x002ea80000300a00 */
[----:B------:R-:W2:Y:S02]  /*7c20*/  LDL.LU.64 R20, [R1+0x700] ;  /* 0x0007000001147983 */ /* 0x000ea40000300a00 */
[----:B--2---:R-:W-:Y:S11]  /*7c30*/  HMMA.16816.F32 R20, R16, R10, R20 ;  /* 0x0000000a1014723c */ /* 0x004ff60000001814 */
[----:B------:R-:W-:Y:S11]  /*7c40*/  @!UPT UIADD3 URZ, URZ, URZ, URZ ;  /* 0x0000003f3f3ff290 */ /* 0x000ff6000fffe03f */
[----:B------:R-:W-:Y:S01]  /*7c50*/  @!UPT UIADD3 URZ, URZ, URZ, URZ ;  /* 0x0000003f3f3ff290 */ /* 0x000fe2000fffe03f */
[----:B------:R-:W-:Y:S04]  /*7c60*/  STL.64 [R1+0x110], R20 ;  /* 0x0001101401007387 */ /* 0x000fe80000100a00 */
[----:B------:R1:W-:Y:S04]  /*7c70*/  STL.64 [R1+0x118], R22 ;  /* 0x0001181601007387 */ /* 0x0003e80000100a00 */
[----:B-1----:R-:W2:Y:S04]  /*7c80*/  LDL.LU.64 R22, [R1+0x6f8] ;  /* 0x0006f80001167983 */ /* 0x002ea80000300a00 */
[----:B------:R-:W2:Y:S04]  /*7c90*/  LDL.LU.64 R20, [R1+0x6f0] ;  /* 0x0006f00001147983 */ /* 0x000ea80000300a00 */
[----:B------:R-:W-:Y:S04]  /*7ca0*/  STL.64 [R1+0x690], R10 ;  /* 0x0006900a01007387 */ /* 0x000fe80000100a00 */
[----:B------:R1:W-:Y:S04]  /*7cb0*/  STL.64 [R1+0x688], R8 ;  /* 0x0006880801007387 */ /* 0x0003e80000100a00 */
[----:B-1----:R-:W3:Y:S04]  /*7cc0*/  LDL.LU.64 R8, [R1+0x40] ;  /* 0x0000400001087983 */ /* 0x002ee80000300a00 */
[----:B------:R-:W3:Y:S04]  /*7cd0*/  LDL.LU.64 R10, [R1+0x48] ;  /* 0x00004800010a7983 */ /* 0x000ee80000300a00 */
        /* <DEDUP_REMOVED lines=8> */
[----:B--2---:R-:W-:Y:S02]  /*7d60*/  HMMA.16816.F32 R24, R20, R14, R24 ;  /* 0x0000000e1418723c */ /* 0x004fe40000001818 */
[----:B------:R-:W2:Y:S04]  /*7d70*/  LDL.LU.64 R14, [R1+0x6d8] ;  /* 0x0006d800010e7983 */ /* 0x000ea80000300a00 */
[----:B------:R-:W2:Y:S11]  /*7d80*/  LDL.LU.64 R12, [R1+0x6d0] ;  /* 0x0006d000010c7983 */ /* 0x000eb60000300a00 */
[----:B------:R-:W-:Y:S06]  /*7d90*/  @!UPT UIADD3 URZ, URZ, URZ, URZ ;  /* 0x0000003f3f3ff290 */ /* 0x000fec000fffe03f */
[----:B------:R-:W-:Y:S04]  /*7da0*/  STL.64 [R1+0x70], R24 ;  /* 0x0000701801007387 */ /* 0x000fe80000100a00 */
[----:B------:R1:W-:Y:S04]  /*7db0*/  STL.64 [R1+0x78], R26 ;  /* 0x0000781a01007387 */ /* 0x0003e80000100a00 */
[----:B-1----:R-:W2:Y:S04]  /*7dc0*/  LDL.LU.64 R26, [R1+0x6c8] ;  /* 0x0006c800011a7983 */ /* 0x002ea80000300a00 */
[----:B------:R-:W2:Y:S01]  /*7dd0*/  LDL.LU.64 R24, [R1+0x6c0] ;  /* 0x0006c00001187983 */ /* 0x000ea20000300a00 */
[----:B------:R-:W-:-:S04]  /*7de0*/  IMAD.MOV.U32 R19, RZ, RZ, c[0x0][0x18c] ;  /* 0x00006300ff137624 */ /* 0x000fc800078e00ff */
[----:B------:R-:W-:Y:S01]  /*7df0*/  IMAD.SHL.U32 R19, R19, 0x10, RZ ;  /* 0x0000001013137824 */ /* 0x000fe200078e00ff */
[----:B--2---:R-:W-:Y:S11]  /*7e00*/  HMMA.16816.F32 R12, R20, R24, R12 ;  /* 0x00000018140c723c */ /* 0x004ff6000000180c */
[----:B------:R-:W-:Y:S11]  /*7e10*/  @!UPT UIADD3 URZ, URZ, URZ, URZ ;  /* 0x0000003f3f3ff290 */ /* 0x000ff6000fffe03f */
[----:B------:R-:W-:Y:S01]  /*7e20*/  @!UPT UIADD3 URZ, URZ, URZ, URZ ;  /* 0x0000003f3f3ff290 */ /* 0x000fe2000fffe03f */
[----:B------:R1:W-:Y:S04]  /*7e30*/  STL.64 [R1+0x60], R12 ;  /* 0x0000600c01007387 */ /* 0x0003e80000100a00 */
[----:B------:R3:W-:Y:S04]  /*7e40*/  STL.64 [R1+0x68], R14 ;  /* 0x0000680e01007387 */ /* 0x0007e80000100a00 */
[----:B-1----:R-:W2:Y:S04]  /*7e50*/  LDL.LU.64 R12, [R1+0x6b8] ;  /* 0x0006b800010c7983 */ /* 0x002ea80000300a00 */
[----:B------:R-:W4:Y:S01]  /*7e60*/  LDL.LU.64 R24, [R1+0x430] ;  /* 0x0004300001187983 */ /* 0x000f220000300a00 */
[----:B---3--:R-:W-:-:S03]  /*7e70*/  IMAD.WIDE R14, R19, 0x2, R2 ;  /* 0x00000002130e7825 */ /* 0x008fc600078e0202 */
[----:B------:R-:W3:Y:S01]  /*7e80*/  LDL.LU.64 R2, [R1+0x6b0] ;  /* 0x0006b00001027983 */ /* 0x000ee20000300a00 */
[----:B------:R-:W-:Y:S11]  /*7e90*/  HMMA.16816.F32 R4, R20, R26, R4 ;  /* 0x0000001a1404723c */ /* 0x000ff60000001804 */
[----:B------:R-:W-:Y:S11]  /*7ea0*/  @!UPT UIADD3 URZ, URZ, URZ, URZ ;  /* 0x0000003f3f3ff290 */ /* 0x000ff6000fffe03f */
[----:B------:R-:W-:Y:S01]  /*7eb0*/  @!UPT UIADD3 URZ, URZ, URZ, URZ ;  /* 0x0000003f3f3ff290 */ /* 0x000fe2000fffe03f */
[----:B------:R-:W-:Y:S04]  /*7ec0*/  STL.64 [R1+0x50], R4 ;  /* 0x0000500401007387 */ /* 0x000fe80000100a00 */
[----:B------:R1:W-:Y:S04]  /*7ed0*/  STL.64 [R1+0x58], R6 ;  /* 0x0000580601007387 */ /* 0x0003e80000100a00 */
[----:B-1----:R-:W4:Y:S04]  /*7ee0*/  LDL.LU.64 R6, [R1+0x6a8] ;  /* 0x0006a80001067983 */ /* 0x002f280000300a00 */
[----:B------:R-:W4:Y:S04]  /*7ef0*/  LDL.LU.64 R4, [R1+0x6a0] ;  /* 0x0006a00001047983 */ /* 0x000f280000300a00 */
[----:B------:R-:W4:Y:S04]  /*7f00*/  LDL.LU.64 R26, [R1+0x420] ;  /* 0x00042000011a7983 */ /* 0x000f280000300a00 */
[----:B------:R-:W-:Y:S04]  /*7f10*/  STL [R1+0x614], R14 ;  /* 0x0006140e01007387 */ /* 0x000fe80000100800 */
[----:B------:R-:W-:Y:S01]  /*7f20*/  STL [R1+0x610], R15 ;  /* 0x0006100f01007387 */ /* 0x000fe20000100800 */
[----:B--2---:R-:W-:-:S05]  /*7f30*/  IMAD.WIDE R12, R19, 0x2, R12 ;  /* 0x00000002130c7825 */ /* 0x004fca00078e020c */
[----:B------:R-:W-:Y:S04]  /*7f40*/  STL [R1+0x60c], R12 ;  /* 0x00060c0c01007387 */ /* 0x000fe80000100800 */
[----:B------:R3:W-:Y:S02]  /*7f50*/  STL [R1+0x608], R13 ;  /* 0x0006080d01007387 */ /* 0x0007e40000100800 */
[C---:B---3--:R-:W-:Y:S02]  /*7f60*/  IMAD.WIDE R12, R19.reuse, 0x2, R2 ;  /* 0x00000002130c7825 */ /* 0x048fe400078e0202 */
[----:B------:R-:W2:Y:S01]  /*7f70*/  LDL.LU.64 R2, [R1+0x698] ;  /* 0x0006980001027983 */ /* 0x000ea20000300a00 */
[----:B----4-:R-:W-:Y:S01]  /*7f80*/  HMMA.16816.F32 R8, R20, R4, R8 ;  /* 0x000000041408723c */ /* 0x010fe20000001808 */
[----:B------:R-:W-:-:S06]  /*7f90*/  IMAD.WIDE R14, R19, 0x2, R26 ;  /* 0x00000002130e7825 */ /* 0x000fcc00078e021a */
[C---:B------:R-:W-:Y:S11]  /*7fa0*/  IMAD.WIDE R4, R19.reuse, 0x2, R24 ;  /* 0x0000000213047825 */ /* 0x040ff600078e0218 */
[----:B------:R-:W-:Y:S05]  /*7fb0*/  @!UPT UIADD3 URZ, URZ, URZ, URZ ;  /* 0x0000003f3f3ff290 */ /* 0x000fea000fffe03f */
[----:B------:R-:W-:Y:S04]  /*7fc0*/  STL.64 [R1+0x40], R8 ;  /* 0x0000400801007387 */ /* 0x000fe80000100a00 */
[----:B------:R1:W-:Y:S04]  /*7fd0*/  STL.64 [R1+0x48], R10 ;  /* 0x0000480a01007387 */ /* 0x0003e80000100a00 */
[----:B-1----:R-:W3:Y:S04]  /*7fe0*/  LDL.LU.64 R10, [R1+0x690] ;  /* 0x00069000010a7983 */ /* 0x002ee80000300a00 */
[----:B------:R-:W4:Y:S04]  /*7ff0*/  LDL.LU.64 R8, [R1+0x688] ;  /* 0x0006880001087983 */ /* 0x000f280000300a00 */
[----:B------:R-:W-:Y:S04]  /*8000*/  STL [R1+0x604], R14 ;  /* 0x0006040e01007387 */ /* 0x000fe80000100800 */
[----:B------:R2:W-:Y:S04]  /*8010*/  STL [R1+0x600], R15 ;  /* 0x0006000f01007387 */ /* 0x0005e80000100800 */
[----:B------:R-:W-:Y:S04]  /*8020*/  STL [R1+0x5fc], R12 ;  /* 0x0005fc0c01007387 */ /* 0x000fe80000100800 */
[----:B------:R-:W-:Y:S01]  /*8030*/  STL [R1+0x5f8], R13 ;  /* 0x0005f80d01007387 */ /* 0x000fe20000100800 */
[----:B--2---:R-:W-:-:S03]  /*8040*/  IMAD.WIDE R14, R19, 0x2, R2 ;  /* 0x00000002130e7825 */ /* 0x004fc600078e0202 */
[----:B------:R-:W2:Y:S04]  /*8050*/  LDL.LU.64 R2, [R1+0x680] ;  /* 0x0006800001027983 */ /* 0x000ea80000300a00 */
[----:B------:R-:W2:Y:S04]  /*8060*/  LDL.LU.64 R24, [R1+0x480] ;  /* 0x0004800001187983 */ /* 0x000ea80000300a00 */
[----:B--2---:R1:W-:Y:S04]  /*8070*/  STL.64 [R1+0x648], R24 ;  /* 0x0006481801007387 */ /* 0x0043e80000100a00 */
[----:B-1----:R-:W2:Y:S04]  /*8080*/  LDL.LU.64 R24, [R1+0x30] ;  /* 0x0000300001187983 */ /* 0x002ea80000300a00 */
[----:B------:R-:W2:Y:S01]  /*8090*/  LDL.LU.64 R26, [R1+0x38] ;  /* 0x00003800011a7983 */ /* 0x000ea20000300a00 */
[----:B------:R-:W-:-:S03]  /*80a0*/  IMAD.WIDE R12, R19, 0x2, R16 ;  /* 0x00000002130c7825 */ /* 0x000fc600078e0210 */
[----:B------:R-:W-:Y:S04]  /*80b0*/  STL [R1+0x5f4], R4 ;  /* 0x0005f40401007387 */ /* 0x000fe80000100800 */
[----:B------:R1:W-:Y:S04]  /*80c0*/  STL [R1+0x5f0], R5 ;  /* 0x0005f00501007387 */ /* 0x0003e80000100800 */
[----:B------:R-:W3:Y:S01]  /*80d0*/  LDL.LU.64 R16, [R1+0x488] ;  /* 0x0004880001107983 */ /* 0x000ee20000300a00 */
[C---:B-1----:R-:W-:Y:S01]  /*80e0*/  IMAD.WIDE R4, R19.reuse, 0x2, R2 ;  /* 0x0000000213047825 */ /* 0x042fe200078e0202 */
[----:B--2---:R-:W-:Y:S02]  /*80f0*/  HMMA.16816.F32 R24, R20, R6, R24 ;  /* 0x000000061418723c */ /* 0x004fe40000001818 */
[----:B------:R-:W2:Y:S04]  /*8100*/  LDL.LU.64 R6, [R1+0x458] ;  /* 0x0004580001067983 */ /* 0x000ea80000300a00 */
[----:B------:R-:W2:Y:S11]  /*8110*/  LDL.LU.64 R2, [R1+0x678] ;  /* 0x0006780001027983 */ /* 0x000eb60000300a00 */
[----:B------:R-:W-:Y:S06]  /*8120*/  @!UPT UIADD3 URZ, URZ, URZ, URZ ;  /* 0x0000003f3f3ff290 */ /* 0x000fec000fffe03f */
[----:B------:R1:W-:Y:S04]  /*8130*/  STL.64 [R1+0x30], R24 ;  /* 0x0000301801007387 */ /* 0x0003e80000100a00 */
[----:B------:R0:W-:Y:S04]  /*8140*/  STL.64 [R1+0x38], R26 ;  /* 0x0000381a01007387 */ /* 0x0001e80000100a00 */
[----:B------:R-:W-:Y:S04]  /*8150*/  STL [R1+0x5ec], R14 ;  /* 0x0005ec0e01007387 */ /* 0x000fe80000100800 */
[----:B------:R-:W-:Y:S04]  /*8160*/  STL [R1+0x5e8], R15 ;  /* 0x0005e80f01007387 */ /* 0x000fe80000100800 */
[----:B------:R-:W-:Y:S04]  /*8170*/  STL [R1+0x5e4], R12 ;  /* 0x0005e40c01007387 */ /* 0x000fe80000100800 */
[----:B------:R2:W-:Y:S04]  /*8180*/  STL [R1+0x5e0], R13 ;  /* 0x0005e00d01007387 */ /* 0x0005e80000100800 */
[----:B-1----:R-:W3:Y:S04]  /*8190*/  LDL.LU.64 R24, [R1+0x10] ;  /* 0x0000100001187983 */ /* 0x002ee80000300a00 */
[----:B0-----:R-:W3:Y:S01]  /*81a0*/  LDL.LU.64 R26, [R1+0x18] ;  /* 0x00001800011a7983 */ /* 0x001ee20000300a00 */
[----:B--2---:R-:W-:-:S03]  /*81b0*/  IMAD.WIDE R12, R19, 0x2, R2 ;  /* 0x00000002130c7825 */ /* 0x004fc600078e0202 */
[----:B---3--:R-:W-:Y:S04]  /*81c0*/  STL.64 [R1+0x668], R26 ;  /* 0x0006681a01007387 */ /* 0x008fe80000100a00 */
[----:B------:R0:W-:Y:S04]  /*81d0*/  STL.64 [R1+0x660], R24 ;  /* 0x0006601801007387 */ /* 0x0001e80000100a00 */
[----:B0-----:R-:W4:Y:S04]  /*81e0*/  LDL.LU.64 R24, [R1+0x20] ;  /* 0x0000200001187983 */ /* 0x001f280000300a00 */
[----:B------:R-:W4:Y:S04]  /*81f0*/  LDL.LU.64 R26, [R1+0x28] ;  /* 0x00002800011a7983 */ /* 0x000f280000300a00 */
[----:B------:R-:W2:Y:S04]  /*8200*/  LDL.LU.64 R2, [R1+0x670] ;  /* 0x0006700001027983 */ /* 0x000ea80000300a00 */
[----:B------:R-:W-:Y:S04]  /*8210*/  STL [R1+0x448], R4 ;  /* 0x0004480401007387 */ /* 0x000fe80000100800 */
[----:B------:R2:W-:Y:S01]  /*8220*/  STL [R1+0x444], R5 ;  /* 0x0004440501007387 */ /* 0x0005e20000100800 */
[----:B----4-:R-:W-:Y:S01]  /*8230*/  HMMA.16816.F32 R24, R20, R8, R24 ;  /* 0x000000081418723c */ /* 0x010fe20000001818 */
[C---:B--2---:R-:W-:Y:S11]  /*8240*/  IMAD.WIDE R4, R19.reuse, 0x2, R2 ;  /* 0x0000000213047825 */ /* 0x044ff600078e0202 */
[----:B------:R-:W-:Y:S11]  /*8250*/  @!UPT UIADD3 URZ, URZ, URZ, URZ ;  /* 0x0000003f3f3ff290 */ /* 0x000ff6000fffe03f */
[----:B------:R-:W-:Y:S04]  /*8260*/  STL.64 [R1+0x20], R24 ;  /* 0x0000201801007387 */ /* 0x000fe80000100a00 */
[----:B------:R0:W-:Y:S04]  /*8270*/  STL.64 [R1+0x28], R26 ;  /* 0x0000281a01007387 */ /* 0x0001e80000100a00 */
[----:B0-----:R-:W2:Y:S04]  /*8280*/  LDL.LU.64 R26, [R1+0x668] ;  /* 0x00066800011a7983 */ /* 0x001ea80000300a00 */
[----:B------:R-:W2:Y:S04]  /*8290*/  LDL.LU.64 R24, [R1+0x660] ;  /* 0x0006600001187983 */ /* 0x000ea80000300a00 */
[----:B------:R-:W3:Y:S04]  /*82a0*/  LDL.LU.64 R8, [R1+0x470] ;  /* 0x0004700001087983 */ /* 0x000ee80000300a00 */
[----:B------:R-:W4:Y:S01]  /*82b0*/  LDL.LU.64 R2, [R1+0x658] ;  /* 0x0006580001027983 */ /* 0x000f220000300a00 */
[----:B------:R-:W-:-:S03]  /*82c0*/  IMAD.WIDE R6, R19, 0x2, R6 ;  /* 0x0000000213067825 */ /* 0x000fc600078e0206 */
[----:B------:R-:W-:Y:S04]  /*82d0*/  STL [R1+0x440], R12 ;  /* 0x0004400c01007387 */ /* 0x000fe80000100800 */
[----:B------:R-:W3:Y:S04]  /*82e0*/  LDL.LU R14, [R1+0x5dc] ;  /* 0x0005dc00010e7983 */ /* 0x000ee80000300800 */
[----:B------:R-:W-:Y:S04]  /*82f0*/  STL [R1+0x43c], R13 ;  /* 0x00043c0d01007387 */ /* 0x000fe80000100800 */
[----:B------:R-:W-:Y:S04]  /*8300*/  STL [R1+0x438], R6 ;  /* 0x0004380601007387 */ /* 0x000fe80000100800 */
[----:B------:R-:W-:Y:S04]  /*8310*/  STL [R1+0x434], R7 ;  /* 0x0004340701007387 */ /* 0x000fe80000100800 */
[----:B------:R-:W-:Y:S04]  /*8320*/  STL [R1+0x430], R4 ;  /* 0x0004300401007387 */ /* 0x000fe80000100800 */
[----:B------:R4:W-:Y:S02]  /*8330*/  STL [R1+0x42c], R5 ;  /* 0x00042c0501007387 */ /* 0x0009e40000100800 */
[----:B----4-:R-:W-:-:S02]  /*8340*/  IMAD.WIDE R4, R19, 0x2, R2 ;  /* 0x0000000213047825 */ /* 0x010fc400078e0202 */
[----:B------:R-:W4:Y:S01]  /*8350*/  LDL.LU.64 R2, [R1+0x650] ;  /* 0x0006500001027983 */ /* 0x000f220000300a00 */
[----:B--2---:R-:W-:Y:S01]  /*8360*/  HMMA.16816.F32 R24, R20, R10, R24 ;  /* 0x0000000a1418723c */ /* 0x004fe20000001818 */
[C---:B---3--:R-:W-:Y:S11]  /*8370*/  IMAD.WIDE R6, R19.reuse, 0x2, R8 ;  /* 0x0000000213067825 */ /* 0x048ff600078e0208 */
[----:B------:R-:W-:Y:S11]  /*8380*/  @!UPT UIADD3 URZ, URZ, URZ, URZ ;  /* 0x0000003f3f3ff290 */ /* 0x000ff6000fffe03f */
[----:B------:R0:W-:Y:S04]  /*8390*/  STL.64 [R1+0x10], R24 ;  /* 0x0000101801007387 */ /* 0x0001e80000100a00 */
[----:B------:R-:W-:Y:S04]  /*83a0*/  STL.64 [R1+0x18], R26 ;  /* 0x0000181a01007387 */ /* 0x000fe80000100a00 */
[----:B0-----:R-:W2:Y:S04]  /*83b0*/  LDL.LU.64 R24, [R1+0x648] ;  /* 0x0006480001187983 */ /* 0x001ea80000300a00 */
[----:B------:R-:W-:Y:S04]  /*83c0*/  STL [R1+0x428], R6 ;  /* 0x0004280601007387 */ /* 0x000fe80000100800 */
[----:B------:R-:W-:Y:S04]  /*83d0*/  STL [R1+0x424], R7 ;  /* 0x0004240701007387 */ /* 0x000fe80000100800 */
[----:B------:R-:W-:Y:S04]  /*83e0*/  STL [R1+0x420], R4 ;  /* 0x0004200401007387 */ /* 0x000fe80000100800 */
[----:B------:R4:W-:Y:S02]  /*83f0*/  STL [R1+0x41c], R5 ;  /* 0x00041c0501007387 */ /* 0x0009e40000100800 */
[----:B----4-:R-:W-:-:S02]  /*8400*/  IMAD.WIDE R4, R19, 0x2, R2 ;  /* 0x0000000213047825 */ /* 0x010fc400078e0202 */
[----:B------:R-:W3:Y:S01]  /*8410*/  LDL.LU.64 R2, [R1+0x640] ;  /* 0x0006400001027983 */ /* 0x000ee20000300a00 */
[----:B------:R-:W-:-:S04]  /*8420*/  IADD3 R14, R14, -0x1, RZ ;  /* 0xffffffff0e0e7810 */ /* 0x000fc80007ffe0ff */
[----:B------:R-:W-:Y:S01]  /*8430*/  ISETP.NE.U32.AND P0, PT, R14, RZ, PT ;  /* 0x000000ff0e00720c */ /* 0x000fe20003f05070 */
[----:B------:R-:W-:Y:S02]  /*8440*/  IMAD.MOV.U32 R18, RZ, RZ, c[0x0][0x188] ;  /* 0x00006200ff127624 */ /* 0x000fe400078e00ff */
[----:B------:R-:W-:Y:S01]  /*8450*/  IMAD.WIDE R6, R19, 0x2, R16 ;  /* 0x0000000213067825 */ /* 0x000fe200078e0210 */
[----:B------:R0:W-:Y:S03]  /*8460*/  STL [R1+0x5dc], R14 ;  /* 0x0005dc0e01007387 */ /* 0x0001e60000100800 */
[----:B------:R-:W-:Y:S01]  /*8470*/  IMAD.SHL.U32 R18, R18, 0x10, RZ ;  /* 0x0000001012127824 */ /* 0x000fe200078e00ff */
[----:B------:R-:W-:Y:S01]  /*8480*/  IADD3 R0, R0, -0x10, RZ ;  /* 0xfffffff000007810 */ /* 0x000fe20007ffe0ff */
[----:B------:R-:W-:Y:S02]  /*8490*/  IMAD.MOV.U32 R11, RZ, RZ, R26 ;  /* 0x000000ffff0b7224 */ /* 0x000fe400078e001a */
[----:B------:R-:W-:-:S02]  /*84a0*/  IMAD.MOV.U32 R10, RZ, RZ, R27 ;  /* 0x000000ffff0a7224 */ /* 0x000fc400078e001b */
[----:B------:R-:W-:Y:S02]  /*84b0*/  IMAD.MOV.U32 R15, RZ, RZ, R6 ;  /* 0x000000ffff0f7224 */ /* 0x000fe400078e0006 */
[----:B0-----:R-:W-:Y:S02]  /*84c0*/  IMAD.MOV.U32 R14, RZ, RZ, R7 ;  /* 0x000000ffff0e7224 */ /* 0x001fe400078e0007 */
[----:B------:R-:W-:Y:S02]  /*84d0*/  IMAD.MOV.U32 R13, RZ, RZ, R4 ;  /* 0x000000ffff0d7224 */ /* 0x000fe400078e0004 */
[----:B------:R-:W-:Y:S02]  /*84e0*/  IMAD.MOV.U32 R12, RZ, RZ, R5 ;  /* 0x000000ffff0c7224 */ /* 0x000fe400078e0005 */
[----:B--2---:R-:W-:-:S04]  /*84f0*/  IMAD.WIDE R8, R19, 0x2, R24 ;  /* 0x0000000213087825 */ /* 0x004fc800078e0218 */
[----:B------:R-:W-:Y:S02]  /*8500*/  IMAD.MOV.U32 R17, RZ, RZ, R8 ;  /* 0x000000ffff117224 */ /* 0x000fe400078e0008 */
[----:B------:R-:W-:Y:S02]  /*8510*/  IMAD.MOV.U32 R16, RZ, RZ, R9 ;  /* 0x000000ffff107224 */ /* 0x000fe400078e0009 */
[----:B---3--:R-:W-:Y:S01]  /*8520*/  IMAD.WIDE R2, R18, 0x2, R2 ;  /* 0x0000000212027825 */ /* 0x008fe200078e0202 */
[----:B------:R-:W-:Y:S01]  /*8530*/  @!P0 CALL.REL.NOINC `(.L_x_2) ;  /* 0x0000001000008944 */ /* 0x000fe20003c00000 */
[----:B------:R-:W-:Y:S05]  /*8540*/  BRA `(.L_x_3) ;  /* 0xffffb4a000007947 */ /* 0x000fea000383ffff */
.L_x_2:
[----:B------:R-:W2:Y:S04]  /*8550*/  LDL.LU R18, [R1+0x218] ;  /* 0x0002180001127983 */ /* 0x000ea80000300800 */
[----:B--2---:R-:W-:Y:S04]  /*8560*/  STL [R1+0x7e8], R18 ;  /* 0x0007e81201007387 */ /* 0x004fe80000100800 */
[----:B------:R-:W2:Y:S04]  /*8570*/  LDL.LU R19, [R1+0x21c] ;  /* 0x00021c0001137983 */ /* 0x000ea80000300800 */
[----:B--2---:R0:W-:Y:S04]  /*8580*/  STL [R1+0x7ec], R19 ;  /* 0x0007ec1301007387 */ /* 0x0041e80000100800 */
[----:B0-----:R-:W2:Y:S04]  /*8590*/  LDL.LU R19, [R1+0x128] ;  /* 0x0001280001137983 */ /* 0x001ea80000300800 */
        /* <DEDUP_REMOVED lines=33> */
[----:B------:R-:W2:Y:S01]  /*87b0*/  LDL.LU R18, [R1+0x13c] ;  /* 0x00013c0001127983 */ /* 0x000ea20000300800 */
[----:B0-----:R-:W-:-:S03]  /*87c0*/  IMAD.MOV.U32 R19, RZ, RZ, R11 ;  /* 0x000000ffff137224 */ /* 0x001fc600078e000b */
        /* <DEDUP_REMOVED lines=35> */
[----:B------:R-:W2:Y:S04]  /*8a00*/  LDL.LU R0, [R1+0x14c] ;  /* 0x00014c0001007983 */ /* 0x000ea80000300800 */
[----:B-----5:R-:W2:Y:S04]  /*8a10*/  LDL.LU R28, [R1+0x148] ;  /* 0x00014800011c7983 */ /* 0x020ea80000300800 */
[----:B------:R-:W3:Y:S04]  /*8a20*/  LDL.LU R17, [R1+0x114] ;  /* 0x0001140001117983 */ /* 0x000ee80000300800 */
[----:B------:R-:W3:Y:S04]  /*8a30*/  LDL.LU R15, [R1+0x110] ;  /* 0x00011000010f7983 */ /* 0x000ee80000300800 */
[----:B------:R-:W4:Y:S04]  /*8a40*/  LDL.LU R13, [R1+0x124] ;  /* 0x00012400010d7983 */ /* 0x000f280000300800 */
[----:B------:R-:W4:Y:S04]  /*8a50*/  LDL.LU R16, [R1+0x120] ;  /* 0x0001200001107983 */ /* 0x000f280000300800 */
[----:B------:R-:W2:Y:S04]  /*8a60*/  LDL.LU R14, [R1+0x134] ;  /* 0x00013400010e7983 */ /* 0x000ea80000300800 */
        /* <DEDUP_REMOVED lines=8> */
[----:B------:R-:W2:Y:S01]  /*8af0*/  LDL.LU R9, [R1+0x1b8] ;  /* 0x0001b80001097983 */ /* 0x000ea20000300800 */
[----:B0-----:R-:W-:-:S03]  /*8b00*/  IMAD.MOV.U32 R18, RZ, RZ, R10 ;  /* 0x000000ffff127224 */ /* 0x001fc600078e000a */
[----:B------:R-:W2:Y:S04]  /*8b10*/  LDL.LU R20, [R1+0x1cc] ;  /* 0x0001cc0001147983 */ /* 0x000ea80000300800 */
[----:B------:R-:W2:Y:S04]  /*8b20*/  LDL.LU R21, [R1+0x1c8] ;  /* 0x0001c80001157983 */ /* 0x000ea80000300800 */
[----:B------:R-:W2:Y:S04]  /*8b30*/  LDL.LU R22, [R1+0x194] ;  /* 0x0001940001167983 */ /* 0x000ea80000300800 */
[----:B------:R-:W2:Y:S04]  /*8b40*/  LDL.LU R23, [R1+0x190] ;  /* 0x0001900001177983 */ /* 0x000ea80000300800 */
[----:B------:R-:W2:Y:S01]  /*8b50*/  LDL.LU R10, [R1+0x1a4] ;  /* 0x0001a400010a7983 */ /* 0x000ea20000300800 */
[----:B------:R-:W-:-:S03]  /*8b60*/  F2FP.PACK_AB R19, R18, R19 ;  /* 0x000000131213723e */ /* 0x000fc600000000ff */
[----:B------:R-:W2:Y:S04]  /*8b70*/  LDL.LU R11, [R1+0x1a0] ;  /* 0x0001a000010b7983 */ /* 0x000ea80000300800 */
[----:B------:R-:W2:Y:S04]  /*8b80*/  LDL.LU R26, [R1+0x1b4] ;  /* 0x0001b400011a7983 */ /* 0x000ea80000300800 */
[----:B------:R-:W2:Y:S04]  /*8b90*/  LDL.LU R27, [R1+0x1b0] ;  /* 0x0001b000011b7983 */ /* 0x000ea80000300800 */
[----:B------:R-:W2:Y:S04]  /*8ba0*/  LDL.LU R24, [R1+0x1c4] ;  /* 0x0001c40001187983 */ /* 0x000ea80000300800 */
[----:B------:R-:W2:Y:S04]  /*8bb0*/  LDL.LU R25, [R1+0x1c0] ;  /* 0x0001c00001197983 */ /* 0x000ea80000300800 */
[----:B------:R0:W-:Y:S04]  /*8bc0*/  STL [R1+0x640], R29 ;  /* 0x0006401d01007387 */ /* 0x0001e80000100800 */
[----:B0-----:R-:W2:Y:S04]  /*8bd0*/  LDL.LU R29, [R1+0x138] ;  /* 0x00013800011d7983 */ /* 0x001ea80000300800 */
[----:B------:R-:W2:Y:S04]  /*8be0*/  LDL.LU R18, [R1+0x878] ;  /* 0x0008780001127983 */ /* 0x000ea80000300800 */
[----:B------:R0:W-:Y:S04]  /*8bf0*/  STL [R1+0x48c], R19 ;  /* 0x00048c1301007387 */ /* 0x0001e80000100800 */
[----:B0-----:R-:W2:Y:S02]  /*8c00*/  LDL.LU R19, [R1+0x874] ;  /* 0x0008740001137983 */ /* 0x001ea40000300800 */
[----:B--2---:R-:W-:-:S02]  /*8c10*/  F2FP.PACK_AB R19, R18, R19 ;  /* 0x000000131213723e */ /* 0x004fc400000000ff */
        /* <DEDUP_REMOVED lines=64> */
[----:B------:R-:W2:Y:S01]  /*9020*/  LDL.LU R18, [R1+0x7f0] ;  /* 0x0007f00001127983 */ /* 0x000ea20000300800 */
[----:B------:R-:W-:-:S03]  /*9030*/  F2FP.PACK_AB R0, R0, R28 ;  /* 0x0000001c0000723e */ /* 0x000fc600000000ff */
[----:B------:R0:W-:Y:S01]  /*9040*/  STL [R1+0x438], R19 ;  /* 0x0004381301007387 */ /* 0x0001e20000100800 */
[----:B---3--:R-:W-:Y:S02]  /*9050*/  F2FP.PACK_AB R15, R17, R15 ;  /* 0x0000000f110f723e */ /* 0x008fe400000000ff */
[----:B----4-:R-:W-:Y:S01]  /*9060*/  F2FP.PACK_AB R13, R13, R16 ;  /* 0x000000100d0d723e */ /* 0x010fe200000000ff */
[----:B0-----:R-:W3:Y:S01]  /*9070*/  LDL.LU R19, [R1+0x7ec] ;  /* 0x0007ec0001137983 */ /* 0x001ee20000300800 */
[----:B------:R-:W-:Y:S02]  /*9080*/  F2FP.PACK_AB R3, R2, R3 ;  /* 0x000000030203723e */ /* 0x000fe400000000ff */
[----:B------:R-:W-:Y:S02]  /*9090*/  F2FP.PACK_AB R2, R4, R5 ;  /* 0x000000050402723e */ /* 0x000fe400000000ff */
[----:B--2---:R-:W-:Y:S02]  /*90a0*/  F2FP.PACK_AB R29, R18, R29 ;  /* 0x0000001d121d723e */ /* 0x004fe400000000ff */
[----:B------:R-:W2:Y:S04]  /*90b0*/  LDL.LU R18, [R1+0x7e8] ;  /* 0x0007e80001127983 */ /* 0x000ea80000300800 */
[----:B------:R-:W-:Y:S04]  /*90c0*/  STL [R1+0x434], R29 ;  /* 0x0004341d01007387 */ /* 0x000fe80000100800 */
[----:B------:R0:W-:Y:S04]  /*90d0*/  STL [R1+0x430], R0 ;  /* 0x0004300001007387 */ /* 0x0001e80000100800 */
[----:B------:R-:W-:Y:S01]  /*90e0*/  STL [R1+0x42c], R15 ;  /* 0x00042c0f01007387 */ /* 0x000fe20000100800 */
[----:B0-----:R-:W-:-:S03]  /*90f0*/  F2FP.PACK_AB R0, R14, R12 ;  /* 0x0000000c0e00723e */ /* 0x001fc600000000ff */
[----:B------:R-:W-:Y:S04]  /*9100*/  STL [R1+0x428], R13 ;  /* 0x0004280d01007387 */ /* 0x000fe80000100800 */
[----:B------:R0:W-:Y:S04]  /*9110*/  STL [R1+0x424], R0 ;  /* 0x0004240001007387 */ /* 0x0001e80000100800 */
[----:B------:R1:W-:Y:S01]  /*9120*/  STL [R1+0x420], R3 ;  /* 0x0004200301007387 */ /* 0x0003e20000100800 */
[----:B0-----:R-:W-:-:S03]  /*9130*/  F2FP.PACK_AB R0, R6, R7 ;  /* 0x000000070600723e */ /* 0x001fc600000000ff */
[----:B------:R0:W-:Y:S01]  /*9140*/  STL [R1+0x41c], R2 ;  /* 0x00041c0201007387 */ /* 0x0001e20000100800 */
[----:B-1----:R-:W-:-:S03]  /*9150*/  F2FP.PACK_AB R3, R8, R9 ;  /* 0x000000090803723e */ /* 0x002fc600000000ff */
[----:B------:R1:W-:Y:S01]  /*9160*/  STL [R1+0x418], R0 ;  /* 0x0004180001007387 */ /* 0x0003e20000100800 */
[----:B0-----:R-:W-:-:S03]  /*9170*/  F2FP.PACK_AB R2, R20, R21 ;  /* 0x000000151402723e */ /* 0x001fc600000000ff */
[----:B------:R0:W-:Y:S01]  /*9180*/  STL [R1+0x414], R3 ;  /* 0x0004140301007387 */ /* 0x0001e20000100800 */
[----:B-1----:R-:W-:-:S03]  /*9190*/  F2FP.PACK_AB R0, R22, R23 ;  /* 0x000000171600723e */ /* 0x002fc600000000ff */
[----:B------:R1:W-:Y:S04]  /*91a0*/  STL [R1+0x410], R2 ;  /* 0x0004100201007387 */ /* 0x0003e80000100800 */
[----:B------:R4:W-:Y:S01]  /*91b0*/  STL [R1+0x1bc], R0 ;  /* 0x0001bc0001007387 */ /* 0x0009e20000100800 */
[----:B0-----:R-:W-:Y:S02]  /*91c0*/  F2FP.PACK_AB R3, R10, R11 ;  /* 0x0000000b0a03723e */ /* 0x001fe400000000ff */
[----:B-1----:R-:W-:-:S03]  /*91d0*/  F2FP.PACK_AB R2, R26, R27 ;  /* 0x0000001b1a02723e */ /* 0x002fc600000000ff */
[----:B------:R-:W-:Y:S01]  /*91e0*/  STL [R1+0x1b8], R3 ;  /* 0x0001b80301007387 */ /* 0x000fe20000100800 */
[----:B----4-:R-:W-:-:S03]  /*91f0*/  F2FP.PACK_AB R0, R24, R25 ;  /* 0x000000191800723e */ /* 0x010fc600000000ff */
[----:B------:R-:W-:Y:S04]  /*9200*/  STL [R1+0x1b4], R2 ;  /* 0x0001b40201007387 */ /* 0x000fe80000100800 */
[----:B------:R-:W-:Y:S04]  /*9210*/  STL [R1+0x1b0], R0 ;  /* 0x0001b00001007387 */ /* 0x000fe80000100800 */
[----:B------:R-:W4:Y:S04]  /*9220*/  LDL.LU R29, [R1+0x328] ;  /* 0x00032800011d7983 */ /* 0x000f280000300800 */
[----:B----4-:R0:W-:Y:S04]  /*9230*/  STL [R1+0x760], R29 ;  /* 0x0007601d01007387 */ /* 0x0101e80000100800 */
[----:B0-----:R-:W4:Y:S04]  /*9240*/  LDL.LU R29, [R1+0x318] ;  /* 0x00031800011d7983 */ /* 0x001f280000300800 */
        /* <DEDUP_REMOVED lines=30> */
[----:B----4-:R-:W-:Y:S04]  /*9430*/  STL [R1+0x7e0], R29 ;  /* 0x0007e01d01007387 */ /* 0x010fe80000100800 */
        /* <DEDUP_REMOVED lines=34> */
[----:B0-----:R-:W4:Y:S01]  /*9660*/  LDL.LU R0, [R1+0x22c] ;  /* 0x00022c0001007983 */ /* 0x001f220000300800 */
[----:B--2---:R-:W-:-:S03]  /*9670*/  IMAD.MOV.U32 R29, RZ, RZ, R18 ;  /* 0x000000ffff1d7224 */ /* 0x004fc600078e0012 */
[----:B----4-:R3:W-:Y:S04]  /*9680*/  STL [R1+0x7e4], R0 ;  /* 0x0007e40001007387 */ /* 0x0107e80000100800 */
[----:B------:R-:W2:Y:S04]  /*9690*/  LDL.LU R28, [R1+0x338] ;  /* 0x00033800011c7983 */ /* 0x000ea80000300800 */
        /* <DEDUP_REMOVED lines=14> */
[----:B---3--:R-:W-:-:S03]  /*9780*/  IMAD.MOV.U32 R0, RZ, RZ, R19 ;  /* 0x000000ffff007224 */ /* 0x008fc600078e0013 */
[----:B------:R-:W3:Y:S04]  /*9790*/  LDL.LU R20, [R1+0x3bc] ;  /* 0x0003bc0001147983 */ /* 0x000ee80000300800 */
[----:B------:R-:W3:Y:S04]  /*97a0*/  LDL.LU R21, [R1+0x3b8] ;  /* 0x0003b80001157983 */ /* 0x000ee80000300800 */
        /* <DEDUP_REMOVED lines=81> */
[----:B------:R-:W-:Y:S01]  /*9cc0*/  STL [R1+0x128], R29 ;  /* 0x0001281d01007387 */ /* 0x000fe20000100800 */
[----:B------:R-:W-:Y:S02]  /*9cd0*/  F2FP.PACK_AB R12, R14, R12 ;  /* 0x0000000c0e0c723e */ /* 0x000fe400000000ff */
[----:B--2---:R-:W-:Y:S02]  /*9ce0*/  F2FP.PACK_AB R28, R0, R28 ;  /* 0x0000001c001c723e */ /* 0x004fe400000000ff */
[----:B----4-:R-:W-:-:S03]  /*9cf0*/  F2FP.PACK_AB R0, R17, R15 ;  /* 0x0000000f1100723e */ /* 0x010fc600000000ff */
[----:B------:R-:W-:Y:S04]  /*9d00*/  STL [R1+0x124], R28 ;  /* 0x0001241c01007387 */ /* 0x000fe80000100800 */
[----:B------:R0:W-:Y:S04]  /*9d10*/  STL [R1+0x120], R0 ;  /* 0x0001200001007387 */ /* 0x0001e80000100800 */
[----:B------:R-:W-:Y:S01]  /*9d20*/  STL [R1+0x11c], R13 ;  /* 0x00011c0d01007387 */ /* 0x000fe20000100800 */
[----:B0-----:R-:W-:Y:S02]  /*9d30*/  F2FP.PACK_AB R0, R2, R3 ;  /* 0x000000030200723e */ /* 0x001fe400000000ff */
[----:B------:R-:W-:Y:S01]  /*9d40*/  F2FP.PACK_AB R3, R4, R5 ;  /* 0x000000050403723e */ /* 0x000fe200000000ff */
[----:B------:R-:W-:Y:S01]  /*9d50*/  STL [R1+0x118], R12 ;  /* 0x0001180c01007387 */ /* 0x000fe20000100800 */
[----:B------:R-:W-:-:S03]  /*9d60*/  F2FP.PACK_AB R2, R6, R7 ;  /* 0x000000070602723e */ /* 0x000fc600000000ff */
[----:B------:R0:W-:Y:S04]  /*9d70*/  STL [R1+0x114], R0 ;  /* 0x0001140001007387 */ /* 0x0001e80000100800 */
[----:B------:R3:W-:Y:S01]  /*9d80*/  STL [R1+0x110], R3 ;  /* 0x0001100301007387 */ /* 0x0007e20000100800 */
[----:B0-----:R-:W-:-:S03]  /*9d90*/  F2FP.PACK_AB R0, R8, R9 ;  /* 0x000000090800723e */ /* 0x001fc600000000ff */
[----:B------:R0:W-:Y:S01]  /*9da0*/  STL [R1+0xcc], R2 ;  /* 0x0000cc0201007387 */ /* 0x0001e20000100800 */
[----:B---3--:R-:W-:-:S03]  /*9db0*/  F2FP.PACK_AB R3, R20, R21 ;  /* 0x000000151403723e */ /* 0x008fc600000000ff */
[----:B------:R1:W-:Y:S04]  /*9dc0*/  STL [R1+0xc8], R0 ;  /* 0x0000c80001007387 */ /* 0x0003e80000100800 */
[----:B------:R2:W-:Y:S01]  /*9dd0*/  STL [R1+0xc4], R3 ;  /* 0x0000c40301007387 */ /* 0x0005e20000100800 */
[----:B0-----:R-:W-:Y:S02]  /*9de0*/  F2FP.PACK_AB R2, R22, R23 ;  /* 0x000000171602723e */ /* 0x001fe400000000ff */
[----:B-1----:R-:W-:-:S03]  /*9df0*/  F2FP.PACK_AB R0, R10, R11 ;  /* 0x0000000b0a00723e */ /* 0x002fc600000000ff */
[----:B------:R0:W-:Y:S01]  /*9e00*/  STL [R1+0xc0], R2 ;  /* 0x0000c00201007387 */ /* 0x0001e20000100800 */
[----:B--2---:R-:W-:-:S03]  /*9e10*/  F2FP.PACK_AB R3, R26, R27 ;  /* 0x0000001b1a03723e */ /* 0x004fc600000000ff */
[----:B------:R1:W-:Y:S04]  /*9e20*/  STL [R1+0xbc], R0 ;  /* 0x0000bc0001007387 */ /* 0x0003e80000100800 */
[----:B------:R-:W-:Y:S04]  /*9e30*/  STL [R1+0xb8], R3 ;  /* 0x0000b80301007387 */ /* 0x000fe80000100800 */
[----:B------:R-:W2:Y:S01]  /*9e40*/  LDL.LU R29, [R1+0x168] ;  /* 0x00016800011d7983 */ /* 0x000ea20000300800 */
[----:B0-----:R-:W-:Y:S02]  /*9e50*/  F2FP.PACK_AB R2, R24, R25 ;  /* 0x000000191802723e */ /* 0x001fe400000000ff */
[----:B-1----:R-:W-:-:S03]  /*9e60*/  F2FP.PACK_AB R0, R18, R19 ;  /* 0x000000131200723e */ /* 0x002fc600000000ff */
[----:B------:R-:W-:Y:S04]  /*9e70*/  STL [R1+0xb4], R2 ;  /* 0x0000b40201007387 */ /* 0x000fe80000100800 */
[----:B--2---:R0:W-:Y:S04]  /*9e80*/  STL [R1+0x6d4], R29 ;  /* 0x0006d41d01007387 */ /* 0x0041e80000100800 */
[----:B------:R-:W-:Y:S04]  /*9e90*/  STL [R1+0xb0], R0 ;  /* 0x0000b00001007387 */ /* 0x000fe80000100800 */
        /* <DEDUP_REMOVED lines=33> */
[----:B------:R-:W3:Y:S04]  /*a0b0*/  LDL.LU R0, [R1+0x17c] ;  /* 0x00017c0001007983 */ /* 0x000ee80000300800 */
[----:B---3--:R0:W-:Y:S04]  /*a0c0*/  STL [R1+0x6d0], R0 ;  /* 0x0006d00001007387 */ /* 0x0081e80000100800 */
[----:B0-----:R-:W3:Y:S04]  /*a0d0*/  LDL.LU R0, [R1+0x16c] ;  /* 0x00016c0001007983 */ /* 0x001ee80000300800 */
        /* <DEDUP_REMOVED lines=33> */
[----:B0-----:R-:W2:Y:S04]  /*a2f0*/  LDL.LU R0, [R1+0x5c] ;  /* 0x00005c0001007983 */ /* 0x001ea80000300800 */
[----:B------:R-:W3:Y:S04]  /*a300*/  LDL.LU R28, [R1+0x178] ;  /* 0x00017800011c7983 */ /* 0x000ee80000300800 */
[----:B------:R-:W4:Y:S04]  /*a310*/  LDL.LU R17, [R1+0x18c] ;  /* 0x00018c0001117983 */ /* 0x000f280000300800 */
[----:B------:R-:W4:Y:S04]  /*a320*/  LDL.LU R15, [R1+0x188] ;  /* 0x00018800010f7983 */ /* 0x000f280000300800 */
[----:B------:R-:W3:Y:S04]  /*a330*/  LDL.LU R13, [R1+0x154] ;  /* 0x00015400010d7983 */ /* 0x000ee80000300800 */
        /* <DEDUP_REMOVED lines=22> */
[----:B------:R-:W3:Y:S01]  /*a4a0*/  LDL.LU R19, [R1+0x200] ;  /* 0x0002000001137983 */ /* 0x000ee20000300800 */
[----:B--2---:R-:W-:-:S03]  /*a4b0*/  F2FP.PACK_AB R29, R0, R29 ;  /* 0x0000001d001d723e */ /* 0x004fc600000000ff */
        /* <DEDUP_REMOVED lines=69> */
[----:B---3--:R-:W-:-:S03]  /*a910*/  F2FP.PACK_AB R13, R13, R16 ;  /* 0x000000100d0d723e */ /* 0x008fc600000000ff */
        /* <DEDUP_REMOVED lines=65> */
[----:B---3--:R0:W-:Y:S04]  /*ad30*/  STL [R1+0x688], R25 ;  /* 0x0006881901007387 */ /* 0x0081e80000100800 */
[----:B0-----:R-:W3:Y:S04]  /*ad40*/  LDL.LU R25, [R1+0x2ec] ;  /* 0x0002ec0001197983 */ /* 0x001ee80000300800 */
[----:B------:R-:W4:Y:S04]  /*ad50*/  LDL.LU R24, [R1+0x308] ;  /* 0x0003080001187983 */ /* 0x000f280000300800 */
[----:B----4-:R0:W-:Y:S04]  /*ad60*/  STL [R1+0x684], R24 ;  /* 0x0006841801007387 */ /* 0x0101e80000100800 */
[----:B0-----:R-:W4:Y:S04]  /*ad70*/  LDL.LU R24, [R1+0x2fc] ;  /* 0x0002fc0001187983 */ /* 0x001f280000300800 */
[----:B------:R-:W2:Y:S04]  /*ad80*/  LDL.LU R19, [R1+0x2d0] ;  /* 0x0002d00001137983 */ /* 0x000ea80000300800 */
[----:B--2---:R0:W-:Y:S04]  /*ad90*/  STL [R1+0x680], R19 ;  /* 0x0006801301007387 */ /* 0x0041e80000100800 */
[----:B0-----:R-:W2:Y:S04]  /*ada0*/  LDL.LU R19, [R1+0x30c] ;  /* 0x00030c0001137983 */ /* 0x001ea80000300800 */
        /* <DEDUP_REMOVED lines=42> */
[----:B------:R-:W2:Y:S01]  /*b050*/  LDL.LU R29, [R1+0x40c] ;  /* 0x00040c00011d7983 */ /* 0x000ea20000300800 */
[----:B------:R-:W-:-:S03]  /*b060*/  F2FP.PACK_AB R27, R26, R27 ;  /* 0x0000001b1a1b723e */ /* 0x000fc600000000ff */
[----:B--2---:R0:W-:Y:S04]  /*b070*/  STL [R1+0x644], R29 ;  /* 0x0006441d01007387 */ /* 0x0041e80000100800 */
[----:B0-----:R-:W2:Y:S04]  /*b080*/  LDL.LU R29, [R1+0x3fc] ;  /* 0x0003fc00011d7983 */ /* 0x001ea80000300800 */
        /* <DEDUP_REMOVED lines=38> */
[----:B------:R0:W-:Y:S04]  /*b2f0*/  STL [R1], R27 ;  /* 0x0000001b01007387 */ /* 0x0001e80000100800 */
[----:B0-----:R-:W2:Y:S02]  /*b300*/  LDL.LU R27, [R1+0x690] ;  /* 0x00069000011b7983 */ /* 0x001ea40000300800 */
[----:B--2---:R-:W-:-:S02]  /*b310*/  F2FP.PACK_AB R27, R26, R27 ;  /* 0x0000001b1a1b723e */ /* 0x004fc400000000ff */
[----:B------:R-:W3:Y:S02]  /*b320*/  LDL.LU R26, [R1+0x68c] ;  /* 0x00068c00011a7983 */ /* 0x000ee40000300800 */
[----:B---3--:R-:W-:Y:S02]  /*b330*/  F2FP.PACK_AB R26, R25, R26 ;  /* 0x0000001a191a723e */ /* 0x008fe400000000ff */
[----:B------:R-:W4:Y:S02]  /*b340*/  LDL.LU R25, [R1+0x688] ;  /* 0x0006880001197983 */ /* 0x000f240000300800 */
[----:B----4-:R-:W-:Y:S02]  /*b350*/  F2FP.PACK_AB R25, R24, R25 ;  /* 0x000000191819723e */ /* 0x010fe400000000ff */
[----:B------:R-:W2:Y:S02]  /*b360*/  LDL.LU R24, [R1+0x684] ;  /* 0x0006840001187983 */ /* 0x000ea40000300800 */
[----:B--2---:R-:W-:-:S02]  /*b370*/  F2FP.PACK_AB R24, R19, R24 ;  /* 0x000000181318723e */ /* 0x004fc400000000ff */
[----:B------:R-:W2:Y:S02]  /*b380*/  LDL.LU R19, [R1+0x680] ;  /* 0x0006800001137983 */ /* 0x000ea40000300800 */
[----:B--2---:R-:W-:Y:S02]  /*b390*/  F2FP.PACK_AB R19, R18, R19 ;  /* 0x000000131213723e */ /* 0x004fe400000000ff */
[----:B------:R-:W2:Y:S02]  /*b3a0*/  LDL.LU R18, [R1+0x67c] ;  /* 0x00067c0001127983 */ /* 0x000ea40000300800 */
[----:B--2---:R-:W-:Y:S02]  /*b3b0*/  F2FP.PACK_AB R18, R17, R18 ;  /* 0x000000121112723e */ /* 0x004fe400000000ff */
        /* <DEDUP_REMOVED lines=26> */
[----:B------:R-:W2:Y:S01]  /*b560*/  LDL.LU R29, [R1+0x644] ;  /* 0x00064400011d7983 */ /* 0x000ea20000300800 */
[----:B------:R-:W-:Y:S02]  /*b570*/  F2FP.PACK_AB R23, R0, R23 ;  /* 0x000000170017723e */ /* 0x000fe400000000ff */
[----:B------:R-:W-:Y:S02]  /*b580*/  F2FP.PACK_AB R22, R28, R22 ;  /* 0x000000161c16723e */ /* 0x000fe400000000ff */
[----:B--2---:R-:W-:Y:S02]  /*b590*/  F2FP.PACK_AB R8, R29, R8 ;  /* 0x000000081d08723e */ /* 0x004fe400000000ff */
[----:B------:R0:W5:Y:S01]  /*b5a0*/  LDL.LU R29, [R1+0x640] ;  /* 0x00064000011d7983 */ /* 0x0001620000300800 */
[----:B------:R-:W-:Y:S02]  /*b5b0*/  F2FP.PACK_AB R21, R2, R21 ;  /* 0x000000150215723e */ /* 0x000fe400000000ff */
[----:B------:R-:W-:-:S02]  /*b5c0*/  F2FP.PACK_AB R20, R3, R20 ;  /* 0x000000140314723e */ /* 0x000fc400000000ff */
.L_x_1:
[----:B------:R2:W-:Y:S04]  /*b5d0*/  STL [R1+0x774], R27 ;  /* 0x0007741b01007387 */ /* 0x0005e80000100800 */
[----:B--2---:R-:W2:Y:S01]  /*b5e0*/  LDL.LU R27, [R1+0x620] ;  /* 0x00062000011b7983 */ /* 0x004ea20000300800 */
[----:B0----5:R-:W-:-:S02]  /*b5f0*/  IADD3 R2, R29, 0x1, RZ ;  /* 0x000000011d027810 */ /* 0x021fc40007ffe0ff */
[----:B------:R-:W-:Y:S01]  /*b600*/  IADD3 R3, R29, 0x2, RZ ;  /* 0x000000021d037810 */ /* 0x000fe20007ffe0ff */
[----:B------:R-:W0:Y:S04]  /*b610*/  S2R R28, SR_TID.X ;  /* 0x00000000001c7919 */ /* 0x000e280000002100 */
[----:B------:R-:W-:Y:S01]  /*b620*/  BAR.SYNC.DEFER_BLOCKING 0x0 ;  /* 0x0000000000007b1d */ /* 0x000fe20000010000 */
[----:B------:R-:W-:-:S05]  /*b630*/  ISETP.GE.AND P3, PT, R2, c[0x0][0x17c], PT ;  /* 0x00005f0002007a0c */ /* 0x000fca0003f66270 */
[----:B------:R-:W3:Y:S01]  /*b640*/  S2R R2, SR_TID.X ;  /* 0x0000000000027919 */ /* 0x000ee20000002100 */
[C---:B01----:R-:W-:Y:S02]  /*b650*/  IMAD.SHL.U32 R0, R28.reuse, 0x200, RZ ;  /* 0x000002001c007824 */ /* 0x043fe400078e00ff */
[----:B------:R-:W-:-:S03]  /*b660*/  IMAD.SHL.U32 R28, R28, 0x4, RZ ;  /* 0x000000041c1c7824 */ /* 0x000fc600078e00ff */
[----:B------:R-:W-:Y:S01]  /*b670*/  LOP3.LUT R0, R0, 0x3000, RZ, 0xc0, !PT ;  /* 0x0000300000007812 */ /* 0x000fe200078ec0ff */
[----:B---3--:R-:W-:-:S03]  /*b680*/  IMAD.SHL.U32 R2, R2, 0x40, RZ ;  /* 0x0000004002027824 */ /* 0x008fc600078e00ff */
[----:B--2---:R-:W-:Y:S02]  /*b690*/  LOP3.LUT R0, R0, 0x60, R27, 0xf8, !PT ;  /* 0x0000006000007812 */ /* 0x004fe400078ef81b */
[----:B------:R-:W2:Y:S01]  /*b6a0*/  LDL.LU R27, [R1+0x774] ;  /* 0x00077400011b7983 */ /* 0x000ea20000300800 */
[----:B------:R-:W-:Y:S02]  /*b6b0*/  ISETP.GE.AND P1, PT, R3, c[0x0][0x17c], PT ;  /* 0x00005f0003007a0c */ /* 0x000fe40003f26270 */
[----:B------:R-:W-:Y:S01]  /*b6c0*/  LOP3.LUT R0, R0, 0x170, R28, 0x78, !PT ;  /* 0x0000017000007812 */ /* 0x000fe200078e781c */
[----:B------:R-:W-:Y:S01]  /*b6d0*/  STL [R1+0x770], R23 ;  /* 0x0007701701007387 */ /* 0x000fe20000100800 */
[----:B------:R-:W-:Y:S02]  /*b6e0*/  LOP3.LUT R28, R2, 0x800, RZ, 0xc0, !PT ;  /* 0x00000800021c7812 */ /* 0x000fe400078ec0ff */
[C---:B------:R-:W-:Y:S02]  /*b6f0*/  IADD3 R2, R29.reuse, 0x3, RZ ;  /* 0x000000031d027810 */ /* 0x040fe40007ffe0ff */
[----:B------:R-:W-:Y:S01]  /*b700*/  IADD3 R3, R29, 0x4, RZ ;  /* 0x000000041d037810 */ /* 0x000fe20007ffe0ff */
[----:B------:R-:W-:Y:S01]  /*b710*/  IMAD.IADD R0, R28, 0x1, R0 ;  /* 0x000000011c007824 */ /* 0x000fe200078e0200 */
[----:B------:R-:W-:Y:S01]  /*b720*/  ISETP.GE.AND P0, PT, R2, c[0x0][0x17c], PT ;  /* 0x00005f0002007a0c */ /* 0x000fe20003f06270 */
[----:B------:R-:W0:Y:S01]  /*b730*/  S2R R28, SR_TID.X ;  /* 0x00000000001c7919 */ /* 0x000e220000002100 */
[----:B------:R-:W-:-:S03]  /*b740*/  ISETP.GE.AND P6, PT, R3, c[0x0][0x17c], PT ;  /* 0x00005f0003007a0c */ /* 0x000fc60003fc6270 */
[----:B------:R1:W-:Y:S04]  /*b750*/  STS.128 [R0+0x80], R8 ;  /* 0x0000800800007388 */ /* 0x0003e80000000c00 */
[----:B------:R3:W-:Y:S04]  /*b760*/  STS.128 [R0+0x280], R12 ;  /* 0x0002800c00007388 */ /* 0x0007e80000000c00 */
[----:B------:R4:W-:Y:S04]  /*b770*/  STS.128 [R0], R20 ;  /* 0x0000001400007388 */ /* 0x0009e80000000c00 */
[----:B------:R2:W-:Y:S04]  /*b780*/  STS.128 [R0+0x200], R4 ;  /* 0x0002000400007388 */ /* 0x0005e80000000c00 */
[----:B-1----:R-:W2:Y:S04]  /*b790*/  LDL.LU R8, [R1+0xa0] ;  /* 0x0000a00001087983 */ /* 0x002ea80000300800 */
[----:B------:R-:W2:Y:S01]  /*b7a0*/  LDL.LU R9, [R1+0xa4] ;  /* 0x0000a40001097983 */ /* 0x000ea20000300800 */
[----:B0-----:R-:W-:-:S03]  /*b7b0*/  LOP3.LUT R28, R28, 0x7f, RZ, 0xc0, !PT ;  /* 0x0000007f1c1c7812 */ /* 0x001fc600078ec0ff */
[----:B------:R-:W2:Y:S04]  /*b7c0*/  LDL.LU R10, [R1+0xa8] ;  /* 0x0000a800010a7983 */ /* 0x000ea80000300800 */
[----:B------:R-:W2:Y:S04]  /*b7d0*/  LDL.LU R11, [R1+0xac] ;  /* 0x0000ac00010b7983 */ /* 0x000ea80000300800 */
[----:B------:R-:W0:Y:S04]  /*b7e0*/  S2R R2, SR_TID.X ;  /* 0x0000000000027919 */ /* 0x000e280000002100 */
[----:B------:R-:W-:Y:S01]  /*b7f0*/  STS.128 [R0+0x400], R16 ;  /* 0x0004001000007388 */ /* 0x000fe20000000c00 */
[----:B0-----:R-:W-:-:S05]  /*b800*/  IMAD.SHL.U32 R2, R2, 0x800, RZ ;  /* 0x0000080002027824 */ /* 0x001fca00078e00ff */
[----:B------:R-:W-:-:S05]  /*b810*/  LOP3.LUT R2, R2, 0x3000, RZ, 0xc0, !PT ;  /* 0x0000300002027812 */ /* 0x000fca00078ec0ff */
[----:B------:R-:W-:Y:S01]  /*b820*/  IMAD R28, R28, 0x10, R2 ;  /* 0x000000101c1c7824 */ /* 0x000fe200078e0202 */
[----:B--2---:R-:W-:Y:S04]  /*b830*/  STL.64 [R1+0x738], R10 ;  /* 0x0007380a01007387 */ /* 0x004fe80000100a00 */
[----:B------:R-:W-:Y:S04]  /*b840*/  STL.64 [R1+0x730], R8 ;  /* 0x0007300801007387 */ /* 0x000fe80000100a00 */
[----:B---3--:R-:W2:Y:S04]  /*b850*/  LDL.LU R12, [R1+0x90] ;  /* 0x00009000010c7983 */ /* 0x008ea80000300800 */
[----:B------:R-:W2:Y:S04]  /*b860*/  LDL.LU R13, [R1+0x94] ;  /* 0x00009400010d7983 */ /* 0x000ea80000300800 */
[----:B------:R-:W3:Y:S04]  /*b870*/  LDL.LU R14, [R1+0x98] ;  /* 0x00009800010e7983 */ /* 0x000ee80000300800 */
[----:B------:R-:W3:Y:S04]  /*b880*/  LDL.LU R15, [R1+0x9c] ;  /* 0x00009c00010f7983 */ /* 0x000ee80000300800 */
[----:B----4-:R-:W4:Y:S04]  /*b890*/  LDL.LU R20, [R1] ;  /* 0x0000000001147983 */ /* 0x010f280000300800 */
[----:B------:R-:W4:Y:S04]  /*b8a0*/  LDL.LU R21, [R1+0x4] ;  /* 0x0000040001157983 */ /* 0x000f280000300800 */
[----:B------:R-:W4:Y:S04]  /*b8b0*/  LDL.LU R22, [R1+0x8] ;  /* 0x0000080001167983 */ /* 0x000f280000300800 */
[----:B------:R-:W4:Y:S04]  /*b8c0*/  LDL.LU R23, [R1+0xc] ;  /* 0x00000c0001177983 */ /* 0x000f280000300800 */
[----:B---3--:R-:W-:Y:S04]  /*b8d0*/  STL.64 [R1+0x748], R14 ;  /* 0x0007480e01007387 */ /* 0x008fe80000100a00 */
[----:B--2---:R-:W-:Y:S04]  /*b8e0*/  STL.64 [R1+0x740], R12 ;  /* 0x0007400c01007387 */ /* 0x004fe80000100a00 */
[----:B------:R-:W2:Y:S04]  /*b8f0*/  LDL.LU R4, [R1+0x40] ;  /* 0x0000400001047983 */ /* 0x000ea80000300800 */
[----:B------:R-:W2:Y:S04]  /*b900*/  LDL.LU R5, [R1+0x44] ;  /* 0x0000440001057983 */ /* 0x000ea80000300800 */
[----:B------:R-:W3:Y:S04]  /*b910*/  LDL.LU R6, [R1+0x48] ;  /* 0x0000480001067983 */ /* 0x000ee80000300800 */
[----:B------:R-:W3:Y:S04]  /*b920*/  LDL.LU R7, [R1+0x4c] ;  /* 0x00004c0001077983 */ /* 0x000ee80000300800 */
[----:B---3--:R-:W-:Y:S04]  /*b930*/  STL.64 [R1+0x758], R6 ;  /* 0x0007580601007387 */ /* 0x008fe80000100a00 */
[----:B--2---:R0:W-:Y:S04]  /*b940*/  STL.64 [R1+0x750], R4 ;  /* 0x0007500401007387 */ /* 0x0041e80000100a00 */
[----:B0-----:R-:W2:Y:S04]  /*b950*/  LDL.LU R4, [R1+0x20] ;  /* 0x0000200001047983 */ /* 0x001ea80000300800 */
[----:B------:R-:W2:Y:S04]  /*b960*/  LDL.LU R5, [R1+0x24] ;  /* 0x0000240001057983 */ /* 0x000ea80000300800 */
[----:B------:R-:W3:Y:S04]  /*b970*/  LDL.LU R6, [R1+0x28] ;  /* 0x0000280001067983 */ /* 0x000ee80000300800 */
[----:B------:R-:W3:Y:S04]  /*b980*/  LDL.LU R7, [R1+0x2c] ;  /* 0x00002c0001077983 */ /* 0x000ee80000300800 */
[----:B---3--:R-:W-:Y:S04]  /*b990*/  STL.64 [R1+0x768], R6 ;  /* 0x0007680601007387 */ /* 0x008fe80000100a00 */
[----:B--2---:R0:W-:Y:S04]  /*b9a0*/  STL.64 [R1+0x760], R4 ;  /* 0x0007600401007387 */ /* 0x0041e80000100a00 */
[----:B0-----:R-:W2:Y:S04]  /*b9b0*/  LDL.LU R4, [R1+0x10] ;  /* 0x0000100001047983 */ /* 0x001ea80000300800 */
[----:B------:R-:W2:Y:S04]  /*b9c0*/  LDL.LU R5, [R1+0x14] ;  /* 0x0000140001057983 */ /* 0x000ea80000300800 */
[----:B------:R-:W2:Y:S04]  /*b9d0*/  LDL.LU R6, [R1+0x18] ;  /* 0x0000180001067983 */ /* 0x000ea80000300800 */
[----:B------:R-:W2:Y:S04]  /*b9e0*/  LDL.LU R7, [R1+0x1c] ;  /* 0x00001c0001077983 */ /* 0x000ea80000300800 */
[----:B------:R-:W-:Y:S04]  /*b9f0*/  STS.128 [R0+0x480], R24 ;  /* 0x0004801800007388 */ /* 0x000fe80000000c00 */
[----:B----4-:R0:W-:Y:S04]  /*ba00*/  STS.128 [R0+0x600], R20 ;  /* 0x0006001400007388 */ /* 0x0101e80000000c00 */
[----:B------:R-:W3:Y:S04]  /*ba10*/  LDL.LU R12, [R1+0x30] ;  /* 0x00003000010c7983 */ /* 0x000ee80000300800 */
[----:B------:R-:W3:Y:S04]  /*ba20*/  LDL.LU R13, [R1+0x34] ;  /* 0x00003400010d7983 */ /* 0x000ee80000300800 */
[----:B------:R-:W3:Y:S04]  /*ba30*/  LDL.LU R14, [R1+0x38] ;  /* 0x00003800010e7983 */ /* 0x000ee80000300800 */
[----:B------:R-:W3:Y:S04]  /*ba40*/  LDL.LU R15, [R1+0x3c] ;  /* 0x00003c00010f7983 */ /* 0x000ee80000300800 */
[----:B------:R-:W4:Y:S04]  /*ba50*/  LDL.LU R16, [R1+0x70] ;  /* 0x0000700001107983 */ /* 0x000f280000300800 */
[----:B------:R-:W4:Y:S04]  /*ba60*/  LDL.LU R17, [R1+0x74] ;  /* 0x0000740001117983 */ /* 0x000f280000300800 */
[----:B------:R-:W4:Y:S04]  /*ba70*/  LDL.LU R18, [R1+0x78] ;  /* 0x0000780001127983 */ /* 0x000f280000300800 */
[----:B------:R-:W4:Y:S04]  /*ba80*/  LDL.LU R19, [R1+0x7c] ;  /* 0x00007c0001137983 */ /* 0x000f280000300800 */
[----:B------:R-:W3:Y:S04]  /*ba90*/  LDL.LU R8, [R1+0x50] ;  /* 0x0000500001087983 */ /* 0x000ee80000300800 */
[----:B------:R-:W3:Y:S04]  /*baa0*/  LDL.LU R9, [R1+0x54] ;  /* 0x0000540001097983 */ /* 0x000ee80000300800 */
[----:B------:R-:W3:Y:S04]  /*bab0*/  LDL.LU R10, [R1+0x58] ;  /* 0x00005800010a7983 */ /* 0x000ee80000300800 */
[----:B------:R-:W3:Y:S04]  /*bac0*/  LDL.LU R11, [R1+0x5c] ;  /* 0x00005c00010b7983 */ /* 0x000ee80000300800 */
[----:B------:R-:W-:Y:S04]  /*bad0*/  STL [R1+0x678], R25 ;  /* 0x0006781901007387 */ /* 0x000fe80000100800 */
[----:B------:R-:W-:Y:S04]  /*bae0*/  STL [R1+0x674], R26 ;  /* 0x0006741a01007387 */ /* 0x000fe80000100800 */
[----:B0-----:R-:W3:Y:S01]  /*baf0*/  LDL.LU R23, [R1+0x770] ;  /* 0x0007700001177983 */ /* 0x001ee20000300800 */
[----:B------:R-:W-:-:S02]  /*bb00*/  LOP3.LUT R27, R28, 0x20, RZ, 0x3c, !PT ;  /* 0x000000201c1b7812 */ /* 0x000fc400078e3cff */
[----:B------:R-:W-:Y:S01]  /*bb10*/  LOP3.LUT R3, R28, 0x40, RZ, 0x3c, !PT ;  /* 0x000000401c037812 */ /* 0x000fe200078e3cff */
[----:B--2---:R-:W-:Y:S04]  /*bb20*/  STS.128 [R0+0x680], R4 ;  /* 0x0006800400007388 */ /* 0x004fe80000000c00 */
[----:B------:R-:W-:Y:S06]  /*bb30*/  BAR.SYNC.DEFER_BLOCKING 0x0 ;  /* 0x0000000000007b1d */ /* 0x000fec0000010000 */
[----:B------:R-:W0:Y:S04]  /*bb40*/  LDS.128 R4, [R28] ;  /* 0x000000001c047984 */ /* 0x000e280000000c00 */
[----:B0-----:R-:W-:Y:S01]  /*bb50*/  STL [R1+0x84], R5 ;  /* 0x0000840501007387 */ /* 0x001fe20000100800 */
[----:B------:R-:W-:-:S03]  /*bb60*/  IMAD.MOV.U32 R22, RZ, RZ, R4 ;  /* 0x000000ffff167224 */ /* 0x000fc600078e0004 */
[----:B------:R-:W-:Y:S04]  /*bb70*/  STL.64 [R1+0x88], R6 ;  /* 0x0000880601007387 */ /* 0x000fe80000100a00 */
[----:B------:R-:W0:Y:S04]  /*bb80*/  LDS.128 R4, [R28+0x800] ;  /* 0x000800001c047984 */ /* 0x000e280000000c00 */
[----:B0-----:R-:W-:Y:S04]  /*bb90*/  STL.64 [R1+0x160], R4 ;  /* 0x0001600401007387 */ /* 0x001fe80000100a00 */
[----:B------:R-:W-:Y:S04]  /*bba0*/  STL.64 [R1+0x168], R6 ;  /* 0x0001680601007387 */ /* 0x000fe80000100a00 */
[----:B------:R-:W0:Y:S04]  /*bbb0*/  LDS.128 R4, [R27] ;  /* 0x000000001b047984 */ /* 0x000e280000000c00 */
[----:B0-----:R-:W-:Y:S04]  /*bbc0*/  STL.64 [R1+0xd0], R4 ;  /* 0x0000d00401007387 */ /* 0x001fe80000100a00 */
[----:B------:R-:W-:Y:S04]  /*bbd0*/  STL.64 [R1+0xd8], R6 ;  /* 0x0000d80601007387 */ /* 0x000fe80000100a00 */
[----:B------:R-:W0:Y:S04]  /*bbe0*/  LDS.128 R4, [R27+0x800] ;  /* 0x000800001b047984 */ /* 0x000e280000000c00 */
[----:B0-----:R-:W-:Y:S04]  /*bbf0*/  STL.64 [R1+0x150], R4 ;  /* 0x0001500401007387 */ /* 0x001fe80000100a00 */
[----:B------:R-:W-:Y:S04]  /*bc00*/  STL.64 [R1+0x158], R6 ;  /* 0x0001580601007387 */ /* 0x000fe80000100a00 */
[----:B------:R-:W0:Y:S01]  /*bc10*/  LDS.128 R4, [R3] ;  /* 0x0000000003047984 */ /* 0x000e220000000c00 */
[----:B------:R-:W-:-:S03]  /*bc20*/  LOP3.LUT R2, R28, 0x60, RZ, 0x3c, !PT ;  /* 0x000000601c027812 */ /* 0x000fc600078e3cff */
        /* <DEDUP_REMOVED lines=10> */
[----:B------:R-:W-:Y:S06]  /*bcd0*/  BAR.SYNC.DEFER_BLOCKING 0x0 ;  /* 0x0000000000007b1d */ /* 0x000fec0000010000 */
[----:B0-----:R-:W-:Y:S04]  /*bce0*/  STL.64 [R1+0x170], R4 ;  /* 0x0001700401007387 */ /* 0x001fe80000100a00 */
[----:B------:R0:W-:Y:S04]  /*bcf0*/  STL.64 [R1+0x178], R6 ;  /* 0x0001780601007387 */ /* 0x0001e80000100a00 */
[----:B0-----:R-:W2:Y:S04]  /*bd00*/  LDL.LU.64 R6, [R1+0x768] ;  /* 0x0007680001067983 */ /* 0x001ea80000300a00 */
[----:B------:R-:W2:Y:S04]  /*bd10*/  LDL.LU.64 R4, [R1+0x760] ;  /* 0x0007600001047983 */ /* 0x000ea80000300a00 */
[----:B--2---:R0:W-:Y:S04]  /*bd20*/  STS.128 [R0], R4 ;  /* 0x0000000400007388 */ /* 0x0041e80000000c00 */
[----:B0-----:R-:W2:Y:S04]  /*bd30*/  LDL.LU.64 R6, [R1+0x758] ;  /* 0x0007580001067983 */ /* 0x001ea80000300a00 */
[----:B------:R-:W2:Y:S04]  /*bd40*/  LDL.LU.64 R4, [R1+0x750] ;  /* 0x0007500001047983 */ /* 0x000ea80000300a00 */
[----:B---3--:R0:W-:Y:S04]  /*bd50*/  STS.128 [R0+0x80], R12 ;  /* 0x0000800c00007388 */ /* 0x0081e80000000c00 */
[----:B0-----:R-:W3:Y:S04]  /*bd60*/  LDL.LU.64 R14, [R1+0x748] ;  /* 0x00074800010e7983 */ /* 0x001ee80000300a00 */
[----:B------:R-:W3:Y:S04]  /*bd70*/  LDL.LU.64 R12, [R1+0x740] ;  /* 0x00074000010c7983 */ /* 0x000ee80000300a00 */
[----:B--2---:R0:W-:Y:S04]  /*bd80*/  STS.128 [R0+0x200], R4 ;  /* 0x0002000400007388 */ /* 0x0041e80000000c00 */
[----:B0-----:R-:W2:Y:S04]  /*bd90*/  LDL.LU R4, [R1+0x140] ;  /* 0x0001400001047983 */ /* 0x001ea80000300800 */
[----:B------:R-:W2:Y:S04]  /*bda0*/  LDL.LU R5, [R1+0x144] ;  /* 0x0001440001057983 */ /* 0x000ea80000300800 */
[----:B------:R-:W2:Y:S04]  /*bdb0*/  LDL.LU R6, [R1+0x148] ;  /* 0x0001480001067983 */ /* 0x000ea80000300800 */
[----:B------:R-:W2:Y:S04]  /*bdc0*/  LDL.LU R7, [R1+0x14c] ;  /* 0x00014c0001077983 */ /* 0x000ea80000300800 */
[----:B------:R-:W-:Y:S04]  /*bdd0*/  STS.128 [R0+0x280], R8 ;  /* 0x0002800800007388 */ /* 0x000fe80000000c00 */
[----:B--2---:R-:W-:Y:S04]  /*bde0*/  STL.64 [R1+0x708], R6 ;  /* 0x0007080601007387 */ /* 0x004fe80000100a00 */
[----:B------:R0:W-:Y:S04]  /*bdf0*/  STL.64 [R1+0x700], R4 ;  /* 0x0007000401007387 */ /* 0x0001e80000100a00 */
[----:B0-----:R-:W2:Y:S04]  /*be00*/  LDL.LU R4, [R1+0x60] ;  /* 0x0000600001047983 */ /* 0x001ea80000300800 */
[----:B------:R-:W2:Y:S04]  /*be10*/  LDL.LU R5, [R1+0x64] ;  /* 0x0000640001057983 */ /* 0x000ea80000300800 */
[----:B------:R-:W2:Y:S04]  /*be20*/  LDL.LU R6, [R1+0x68] ;  /* 0x0000680001067983 */ /* 0x000ea80000300800 */
[----:B------:R-:W2:Y:S04]  /*be30*/  LDL.LU R7, [R1+0x6c] ;  /* 0x00006c0001077983 */ /* 0x000ea80000300800 */
[----:B------:R-:W2:Y:S04]  /*be40*/  LDL.LU.64 R10, [R1+0x738] ;  /* 0x00073800010a7983 */ /* 0x000ea80000300a00 */
[----:B------:R-:W2:Y:S04]  /*be50*/  LDL.LU.64 R8, [R1+0x730] ;  /* 0x0007300001087983 */ /* 0x000ea80000300a00 */
[----:B----4-:R-:W-:Y:S04]  /*be60*/  STS.128 [R0+0x480], R16 ;  /* 0x0004801000007388 */ /* 0x010fe80000000c00 */
[----:B---3--:R-:W-:Y:S04]  /*be70*/  STS.128 [R0+0x600], R12 ;  /* 0x0006000c00007388 */ /* 0x008fe80000000c00 */
[----:B--2---:R-:W-:Y:S04]  /*be80*/  STS.128 [R0+0x400], R4 ;  /* 0x0004000400007388 */ /* 0x004fe80000000c00 */
[----:B------:R-:W-:Y:S04]  /*be90*/  STS.128 [R0+0x680], R8 ;  /* 0x0006800800007388 */ /* 0x000fe80000000c00 */
[----:B------:R-:W-:Y:S06]  /*bea0*/  BAR.SYNC.DEFER_BLOCKING 0x0 ;  /* 0x0000000000007b1d */ /* 0x000fec0000010000 */
[----:B------:R-:W0:Y:S04]  /*beb0*/  LDS.128 R4, [R28] ;  /* 0x000000001c047984 */ /* 0x000e280000000c00 */
[----:B------:R-:W-:Y:S04]  /*bec0*/  LDS.128 R8, [R28+0x800] ;  /* 0x000800001c087984 */ /* 0x000fe80000000c00 */
[----:B------:R-:W-:Y:S04]  /*bed0*/  LDS.128 R12, [R3+0x800] ;  /* 0x00080000030c7984 */ /* 0x000fe80000000c00 */
[----:B------:R-:W-:Y:S04]  /*bee0*/  LDS.128 R16, [R2] ;  /* 0x0000000002107984 */ /* 0x000fe80000000c00 */
[----:B0-----:R0:W-:Y:S01]  /*bef0*/  STL [R1+0x34], R5 ;  /* 0x0000340501007387 */ /* 0x0011e20000100800 */
[----:B------:R-:W-:-:S03]  /*bf00*/  IMAD.MOV.U32 R21, RZ, RZ, R4 ;  /* 0x000000ffff157224 */ /* 0x000fc600078e0004 */
[----:B------:R1:W-:Y:S04]  /*bf10*/  STL.64 [R1+0x38], R6 ;  /* 0x0000380601007387 */ /* 0x0003e80000100a00 */
[----:B------:R-:W2:Y:S04]  /*bf20*/  LDL.LU R4, [R1+0xc0] ;  /* 0x0000c00001047983 */ /* 0x000ea80000300800 */
[----:B0-----:R-:W2:Y:S04]  /*bf30*/  LDL.LU R5, [R1+0xc4] ;  /* 0x0000c40001057983 */ /* 0x001ea80000300800 */
[----:B-1----:R-:W3:Y:S04]  /*bf40*/  LDL.LU R6, [R1+0xc8] ;  /* 0x0000c80001067983 */ /* 0x002ee80000300800 */
        /* <DEDUP_REMOVED lines=8> */
[----:B--2---:R-:W-:Y:S04]  /*bfd0*/  STL.64 [R1+0x720], R4 ;  /* 0x0007200401007387 */ /* 0x004fe80000100a00 */
[----:B------:R-:W0:Y:S04]  /*bfe0*/  LDS.128 R4, [R27] ;  /* 0x000000001b047984 */ /* 0x000e280000000c00 */
[----:B------:R-:W-:Y:S04]  /*bff0*/  STL.64 [R1+0x6a8], R22 ;  /* 0x0006a81601007387 */ /* 0x000fe80000100a00 */
[----:B------:R1:W-:Y:S04]  /*c000*/  STL [R1+0x6a0], R21 ;  /* 0x0006a01501007387 */ /* 0x0003e80000100800 */
[----:B------:R-:W2:Y:S04]  /*c010*/  LDL.LU R20, [R1+0x130] ;  /* 0x0001300001147983 */ /* 0x000ea80000300800 */
[----:B-1----:R-:W2:Y:S04]  /*c020*/  LDL.LU R21, [R1+0x134] ;  /* 0x0001340001157983 */ /* 0x002ea80000300800 */
[----:B------:R-:W2:Y:S04]  /*c030*/  LDL.LU R22, [R1+0x138] ;  /* 0x0001380001167983 */ /* 0x000ea80000300800 */
[----:B------:R-:W2:Y:S04]  /*c040*/  LDL.LU R23, [R1+0x13c] ;  /* 0x00013c0001177983 */ /* 0x000ea80000300800 */
[----:B0-----:R-:W-:Y:S01]  /*c050*/  STL [R1+0x14], R5 ;  /* 0x0000140501007387 */ /* 0x001fe20000100800 */
[----:B------:R-:W-:-:S03]  /*c060*/  IMAD.MOV.U32 R25, RZ, RZ, R4 ;  /* 0x000000ffff197224 */ /* 0x000fc600078e0004 */
[----:B------:R-:W-:Y:S04]  /*c070*/  STL.64 [R1+0x20], R8 ;  /* 0x0000200801007387 */ /* 0x000fe80000100a00 */
[----:B------:R-:W-:Y:S04]  /*c080*/  STL.64 [R1+0x28], R10 ;  /* 0x0000280a01007387 */ /* 0x000fe80000100a00 */
[----:B------:R-:W-:Y:S04]  /*c090*/  STL.64 [R1+0x18], R6 ;  /* 0x0000180601007387 */ /* 0x000fe80000100a00 */
[----:B------:R-:W0:Y:S04]  /*c0a0*/  LDS.128 R8, [R3] ;  /* 0x0000000003087984 */ /* 0x000e280000000c00 */
[----:B------:R-:W1:Y:S04]  /*c0b0*/  LDS.128 R4, [R27+0x800] ;  /* 0x000800001b047984 */ /* 0x000e680000000c00 */
[----:B0-----:R-:W-:Y:S04]  /*c0c0*/  STL [R1+0x670], R10 ;  /* 0x0006700a01007387 */ /* 0x001fe80000100800 */
[----:B-1----:R-:W-:Y:S04]  /*c0d0*/  STL.64 [R1], R4 ;  /* 0x0000000401007387 */ /* 0x002fe80000100a00 */
[----:B------:R-:W-:Y:S04]  /*c0e0*/  STL.64 [R1+0x8], R6 ;  /* 0x0000080601007387 */ /* 0x000fe80000100a00 */
[----:B------:R-:W0:Y:S04]  /*c0f0*/  LDS.128 R4, [R2+0x800] ;  /* 0x0008000002047984 */ /* 0x000e280000000c00 */
[----:B------:R-:W-:Y:S04]  /*c100*/  STL [R1+0x66c], R11 ;  /* 0x00066c0b01007387 */ /* 0x000fe80000100800 */
[----:B------:R-:W-:Y:S04]  /*c110*/  STL.64 [R1+0x688], R14 ;  /* 0x0006880e01007387 */ /* 0x000fe80000100a00 */
[----:B------:R1:W-:Y:S04]  /*c120*/  STL.64 [R1+0x680], R12 ;  /* 0x0006800c01007387 */ /* 0x0003e80000100a00 */
[----:B------:R-:W-:Y:S06]  /*c130*/  BAR.SYNC.DEFER_BLOCKING 0x0 ;  /* 0x0000000000007b1d */ /* 0x000fec0000010000 */
[----:B-1----:R-:W3:Y:S04]  /*c140*/  LDL.LU R12, [R1+0x120] ;  /* 0x00012000010c7983 */ /* 0x002ee80000300800 */
[----:B------:R-:W3:Y:S04]  /*c150*/  LDL.LU R13, [R1+0x124] ;  /* 0x00012400010d7983 */ /* 0x000ee80000300800 */
[----:B------:R-:W3:Y:S04]  /*c160*/  LDL.LU R14, [R1+0x128] ;  /* 0x00012800010e7983 */ /* 0x000ee80000300800 */
[----:B------:R-:W3:Y:S04]  /*c170*/  LDL.LU R15, [R1+0x12c] ;  /* 0x00012c00010f7983 */ /* 0x000ee80000300800 */
[----:B------:R-:W-:Y:S04]  /*c180*/  STL.64 [R1+0x698], R18 ;  /* 0x0006981201007387 */ /* 0x000fe80000100a00 */
[----:B------:R1:W-:Y:S04]  /*c190*/  STL.64 [R1+0x690], R16 ;  /* 0x0006901001007387 */ /* 0x0003e80000100a00 */
[----:B-1----:R-:W4:Y:S04]  /*c1a0*/  LDL.LU R16, [R1+0x110] ;  /* 0x0001100001107983 */ /* 0x002f280000300800 */
[----:B------:R-:W4:Y:S04]  /*c1b0*/  LDL.LU R17, [R1+0x114] ;  /* 0x0001140001117983 */ /* 0x000f280000300800 */
[----:B------:R-:W4:Y:S04]  /*c1c0*/  LDL.LU R18, [R1+0x118] ;  /* 0x0001180001127983 */ /* 0x000f280000300800 */
[----:B------:R-:W4:Y:S04]  /*c1d0*/  LDL.LU R19, [R1+0x11c] ;  /* 0x00011c0001137983 */ /* 0x000f280000300800 */
[----:B0-----:R-:W-:Y:S04]  /*c1e0*/  STL.64 [R1+0x40], R4 ;  /* 0x0000400401007387 */ /* 0x001fe80000100a00 */
[----:B------:R0:W-:Y:S04]  /*c1f0*/  STL.64 [R1+0x48], R6 ;  /* 0x0000480601007387 */ /* 0x0001e80000100a00 */
[----:B0-----:R-:W2:Y:S04]  /*c200*/  LDL.LU.64 R6, [R1+0x728] ;  /* 0x0007280001067983 */ /* 0x001ea80000300a00 */
[----:B------:R-:W2:Y:S04]  /*c210*/  LDL.LU.64 R4, [R1+0x720] ;  /* 0x0007200001047983 */ /* 0x000ea80000300a00 */
[----:B--2---:R0:W-:Y:S04]  /*c220*/  STS.128 [R0], R4 ;  /* 0x0000000400007388 */ /* 0x0041e80000000c00 */
[----:B0-----:R-:W2:Y:S04]  /*c230*/  LDL.LU.64 R6, [R1+0x718] ;  /* 0x0007180001067983 */ /* 0x001ea80000300a00 */
[----:B------:R-:W2:Y:S04]  /*c240*/  LDL.LU.64 R4, [R1+0x710] ;  /* 0x0007100001047983 */ /* 0x000ea80000300a00 */
[----:B------:R-:W-:Y:S04]  /*c250*/  STS.128 [R0+0x400], R20 ;  /* 0x0004001400007388 */ /* 0x000fe80000000c00 */
[----:B--2---:R0:W-:Y:S04]  /*c260*/  STS.128 [R0+0x80], R4 ;  /* 0x0000800400007388 */ /* 0x0041e80000000c00 */
[----:B0-----:R-:W2:Y:S04]  /*c270*/  LDL.LU.64 R6, [R1+0x708] ;  /* 0x0007080001067983 */ /* 0x001ea80000300a00 */
[----:B------:R-:W2:Y:S04]  /*c280*/  LDL.LU.64 R4, [R1+0x700] ;  /* 0x0007000001047983 */ /* 0x000ea80000300a00 */
[----:B------:R-:W4:Y:S04]  /*c290*/  LDL.LU R20, [R1+0x1a0] ;  /* 0x0001a00001147983 */ /* 0x000f280000300800 */
[----:B------:R-:W4:Y:S04]  /*c2a0*/  LDL.LU R21, [R1+0x1a4] ;  /* 0x0001a40001157983 */ /* 0x000f280000300800 */
[----:B------:R-:W4:Y:S04]  /*c2b0*/  LDL.LU R22, [R1+0x1a8] ;  /* 0x0001a80001167983 */ /* 0x000f280000300800 */
[----:B---3--:R0:W-:Y:S04]  /*c2c0*/  STS.128 [R0+0x280], R12 ;  /* 0x0002800c00007388 */ /* 0x0081e80000000c00 */
[----:B------:R-:W3:Y:S04]  /*c2d0*/  LDL.LU R23, [R1+0x1ac] ;  /* 0x0001ac0001177983 */ /* 0x000ee80000300800 */
[----:B0-----:R-:W3:Y:S04]  /*c2e0*/  LDL.LU R12, [R1+0x190] ;  /* 0x00019000010c7983 */ /* 0x001ee80000300800 */
[----:B------:R-:W3:Y:S04]  /*c2f0*/  LDL.LU R13, [R1+0x194] ;  /* 0x00019400010d7983 */ /* 0x000ee80000300800 */
[----:B------:R-:W3:Y:S04]  /*c300*/  LDL.LU R14, [R1+0x198] ;  /* 0x00019800010e7983 */ /* 0x000ee80000300800 */
[----:B------:R-:W3:Y:S04]  /*c310*/  LDL.LU R15, [R1+0x19c] ;  /* 0x00019c00010f7983 */ /* 0x000ee80000300800 */
[----:B--2---:R0:W-:Y:S04]  /*c320*/  STS.128 [R0+0x480], R4 ;  /* 0x0004800400007388 */ /* 0x0041e80000000c00 */
[----:B0-----:R-:W2:Y:S04]  /*c330*/  LDL.LU R4, [R1+0x440] ;  /* 0x0004400001047983 */ /* 0x001ea80000300800 */
[----:B------:R-:W2:Y:S04]  /*c340*/  LDL.LU R5, [R1+0x444] ;  /* 0x0004440001057983 */ /* 0x000ea80000300800 */
[----:B------:R-:W2:Y:S04]  /*c350*/  LDL.LU R6, [R1+0x448] ;  /* 0x0004480001067983 */ /* 0x000ea80000300800 */
[----:B------:R-:W2:Y:S04]  /*c360*/  LDL.LU R7, [R1+0x44c] ;  /* 0x00044c0001077983 */ /* 0x000ea80000300800 */
[----:B--2---:R-:W-:Y:S04]  /*c370*/  STL.64 [R1+0x6b8], R6 ;  /* 0x0006b80601007387 */ /* 0x004fe80000100a00 */
[----:B------:R0:W-:Y:S04]  /*c380*/  STL.64 [R1+0x6b0], R4 ;  /* 0x0006b00401007387 */ /* 0x0001e80000100a00 */
        /* <DEDUP_REMOVED lines=16> */
[----:B----4-:R-:W-:Y:S04]  /*c490*/  STS.128 [R0+0x200], R16 ;  /* 0x0002001000007388 */ /* 0x010fe80000000c00 */
[----:B---3--:R-:W-:Y:S04]  /*c4a0*/  STS.128 [R0+0x600], R12 ;  /* 0x0006000c00007388 */ /* 0x008fe80000000c00 */
[----:B------:R-:W-:Y:S04]  /*c4b0*/  STS.128 [R0+0x680], R20 ;  /* 0x0006801400007388 */ /* 0x000fe80000000c00 */
[----:B------:R-:W-:Y:S06]  /*c4c0*/  BAR.SYNC.DEFER_BLOCKING 0x0 ;  /* 0x0000000000007b1d */ /* 0x000fec0000010000 */
[----:B--2---:R-:W-:Y:S04]  /*c4d0*/  STL.64 [R1+0x6e8], R6 ;  /* 0x0006e80601007387 */ /* 0x004fe80000100a00 */
[----:B------:R0:W-:Y:S04]  /*c4e0*/  STL.64 [R1+0x6e0], R4 ;  /* 0x0006e00401007387 */ /* 0x0001e80000100a00 */
[----:B0-----:R-:W2:Y:S04]  /*c4f0*/  LDL.LU R4, [R1+0x1b0] ;  /* 0x0001b00001047983 */ /* 0x001ea80000300800 */
[----:B------:R-:W2:Y:S04]  /*c500*/  LDL.LU R5, [R1+0x1b4] ;  /* 0x0001b40001057983 */ /* 0x000ea80000300800 */
[----:B------:R-:W3:Y:S04]  /*c510*/  LDL.LU R6, [R1+0x1b8] ;  /* 0x0001b80001067983 */ /* 0x000ee80000300800 */
[----:B------:R-:W3:Y:S04]  /*c520*/  LDL.LU R7, [R1+0x1bc] ;  /* 0x0001bc0001077983 */ /* 0x000ee80000300800 */
[----:B---3--:R-:W-:Y:S04]  /*c530*/  STL.64 [R1+0x6f8], R6 ;  /* 0x0006f80601007387 */ /* 0x008fe80000100a00 */
[----:B--2---:R-:W-:Y:S04]  /*c540*/  STL.64 [R1+0x6f0], R4 ;  /* 0x0006f00401007387 */ /* 0x004fe80000100a00 */
[----:B------:R-:W0:Y:S04]  /*c550*/  LDS.128 R4, [R28] ;  /* 0x000000001c047984 */ /* 0x000e280000000c00 */
[----:B------:R-:W2:Y:S04]  /*c560*/  LDL R11, [R1+0x468] ;  /* 0x00046800010b7983 */ /* 0x000ea80000100800 */
        /* <DEDUP_REMOVED lines=8> */
[----:B------:R-:W2:Y:S04]  /*c5f0*/  LDL.LU R12, [R1+0x480] ;  /* 0x00048000010c7983 */ /* 0x000ea80000300800 */
[----:B------:R-:W2:Y:S04]  /*c600*/  LDL.LU R13, [R1+0x484] ;  /* 0x00048400010d7983 */ /* 0x000ea80000300800 */
[----:B------:R-:W2:Y:S04]  /*c610*/  LDL.LU R14, [R1+0x488] ;  /* 0x00048800010e7983 */ /* 0x000ea80000300800 */
[----:B------:R-:W2:Y:S04]  /*c620*/  LDL.LU R15, [R1+0x48c] ;  /* 0x00048c00010f7983 */ /* 0x000ea80000300800 */
[----:B0-----:R-:W-:Y:S04]  /*c630*/  STL.64 [R1+0x50], R4 ;  /* 0x0000500401007387 */ /* 0x001fe80000100a00 */
        /* <DEDUP_REMOVED lines=25> */
[----:B------:R-:W3:Y:S04]  /*c7d0*/  LDL R10, [R1+0x46c] ;  /* 0x00046c00010a7983 */ /* 0x000ee80000100800 */
[----:B--2---:R0:W-:Y:S04]  /*c7e0*/  STS.128 [R0], R4 ;  /* 0x0000000400007388 */ /* 0x0041e80000000c00 */
[----:B0-----:R-:W2:Y:S04]  /*c7f0*/  LDL.LU.64 R6, [R1+0x6e8] ;  /* 0x0006e80001067983 */ /* 0x001ea80000300a00 */
[----:B------:R-:W2:Y:S04]  /*c800*/  LDL.LU.64 R4, [R1+0x6e0] ;  /* 0x0006e00001047983 */ /* 0x000ea80000300a00 */
[----:B--2---:R0:W-:Y:S04]  /*c810*/  STS.128 [R0+0x80], R4 ;  /* 0x0000800400007388 */ /* 0x0041e80000000c00 */
[----:B0-----:R-:W2:Y:S04]  /*c820*/  LDL.LU.64 R6, [R1+0x6d8] ;  /* 0x0006d80001067983 */ /* 0x001ea80000300a00 */
[----:B------:R-:W2:Y:S04]  /*c830*/  LDL.LU.64 R4, [R1+0x6d0] ;  /* 0x0006d00001047983 */ /* 0x000ea80000300a00 */
[----:B--2---:R0:W-:Y:S04]  /*c840*/  STS.128 [R0+0x200], R4 ;  /* 0x0002000400007388 */ /* 0x0041e80000000c00 */
[----:B0-----:R-:W2:Y:S04]  /*c850*/  LDL.LU.64 R6, [R1+0x6c8] ;  /* 0x0006c80001067983 */ /* 0x001ea80000300a00 */
[----:B------:R-:W2:Y:S04]  /*c860*/  LDL.LU.64 R4, [R1+0x6c0] ;  /* 0x0006c00001047983 */ /* 0x000ea80000300a00 */
[----:B---3--:R-:W-:Y:S04]  /*c870*/  STS.128 [R0+0x480], R20 ;  /* 0x0004801400007388 */ /* 0x008fe80000000c00 */
[----:B--2---:R0:W-:Y:S04]  /*c880*/  STS.128 [R0+0x280], R4 ;  /* 0x0002800400007388 */ /* 0x0041e80000000c00 */
[----:B0-----:R-:W2:Y:S04]  /*c890*/  LDL.LU.64 R6, [R1+0x6b8] ;  /* 0x0006b80001067983 */ /* 0x001ea80000300a00 */
[----:B------:R-:W2:Y:S04]  /*c8a0*/  LDL.LU.64 R4, [R1+0x6b0] ;  /* 0x0006b00001047983 */ /* 0x000ea80000300a00 */
[----:B------:R-:W3:Y:S04]  /*c8b0*/  LDL.LU.64 R22, [R1+0x6a8] ;  /* 0x0006a80001167983 */ /* 0x000ee80000300a00 */
[----:B------:R-:W3:Y:S04]  /*c8c0*/  LDL.LU R21, [R1+0x6a0] ;  /* 0x0006a00001157983 */ /* 0x000ee80000300800 */
[----:B----4-:R0:W-:Y:S04]  /*c8d0*/  STS.128 [R0+0x600], R16 ;  /* 0x0006001000007388 */ /* 0x0101e80000000c00 */
[----:B------:R1:W-:Y:S01]  /*c8e0*/  STS.128 [R0+0x680], R12 ;  /* 0x0006800c00007388 */ /* 0x0003e20000000c00 */
[C---:B------:R-:W-:Y:S01]  /*c8f0*/  IMAD R2, R11.reuse, c[0x0][0x194], RZ ;  /* 0x000065000b027a24 */ /* 0x040fe200078e02ff */
[----:B------:R-:W-:Y:S01]  /*c900*/  ISETP.GE.AND P4, PT, R11, c[0x0][0x178], PT ;  /* 0x00005e000b007a0c */ /* 0x000fe20003f86270 */
[----:B------:R-:W-:-:S03]  /*c910*/  IMAD.MOV.U32 R3, RZ, RZ, c[0x0][0x194] ;  /* 0x00006500ff037624 */ /* 0x000fc600078e00ff */
[----:B------:R-:W-:Y:S01]  /*c920*/  ISETP.LT.AND P4, PT, R29, c[0x0][0x17c], !P4 ;  /* 0x00005f001d007a0c */ /* 0x000fe20006781270 */
[----:B------:R-:W-:Y:S01]  /*c930*/  IMAD R3, R3, 0x80, R2 ;  /* 0x0000008003037824 */ /* 0x000fe200078e0202 */
[C---:B------:R-:W-:Y:S01]  /*c940*/  ISETP.GE.AND P2, PT, R29.reuse, c[0x0][0x17c], PT ;  /* 0x00005f001d007a0c */ /* 0x040fe20003f46270 */
[----:B------:R-:W-:-:S03]  /*c950*/  IMAD R20, R29, c[0x0][0x198], RZ ;  /* 0x000066001d147a24 */ /* 0x000fc600078e02ff */
[----:B------:R-:W-:Y:S01]  /*c960*/  ISETP.LT.AND P2, PT, R10, c[0x0][0x178], !P2 ;  /* 0x00005e000a007a0c */ /* 0x000fe20005741270 */
[----:B0-----:R-:W4:Y:S04]  /*c970*/  LDL.LU.64 R18, [R1+0x698] ;  /* 0x0006980001127983 */ /* 0x001f280000300a00 */
[----:B------:R-:W4:Y:S04]  /*c980*/  LDL.LU.64 R16, [R1+0x690] ;  /* 0x0006900001107983 */ /* 0x000f280000300a00 */
[----:B-1----:R-:W4:Y:S04]  /*c990*/  LDL.LU.64 R14, [R1+0x688] ;  /* 0x00068800010e7983 */ /* 0x002f280000300a00 */
[----:B------:R-:W4:Y:S04]  /*c9a0*/  LDL.LU.64 R12, [R1+0x680] ;  /* 0x00068000010c7983 */ /* 0x000f280000300a00 */
[----:B--2---:R0:W-:Y:S04]  /*c9b0*/  STS.128 [R0+0x400], R4 ;  /* 0x0004000400007388 */ /* 0x0041e80000000c00 */
[----:B------:R-:W-:Y:S01]  /*c9c0*/  BAR.SYNC.DEFER_BLOCKING 0x0 ;  /* 0x0000000000007b1d */ /* 0x000fe20000010000 */
[----:B0-----:R-:W-:-:S04]  /*c9d0*/  LEA R4, P5, R2, c[0x0][0x170], 0x1 ;  /* 0x00005c0002047a11 */ /* 0x001fc800078a08ff */
[----:B------:R-:W-:Y:S02]  /*c9e0*/  LEA.HI.X.SX32 R5, R2, c[0x0][0x174], 0x1, P5 ;  /* 0x00005d0002057a11 */ /* 0x000fe400028f0eff */
[----:B------:R-:W-:-:S03]  /*c9f0*/  LEA R2, P5, R3, c[0x0][0x170], 0x1 ;  /* 0x00005c0003027a11 */ /* 0x000fc600078a08ff */
[----:B------:R-:W-:Y:S01]  /*ca00*/  IMAD.WIDE R6, R20, 0x2, R4 ;  /* 0x0000000214067825 */ /* 0x000fe200078e0204 */
[----:B------:R-:W-:Y:S02]  /*ca10*/  LEA.HI.X.SX32 R3, R3, c[0x0][0x174], 0x1, P5 ;  /* 0x00005d0003037a11 */ /* 0x000fe400028f0eff */
[----:B------:R-:W-:Y:S02]  /*ca20*/  IADD3 R0, R29, 0x5, RZ ;  /* 0x000000051d007810 */ /* 0x000fe40007ffe0ff */
[----:B---3--:R0:W-:Y:S01]  /*ca30*/  @P4 STG.E.U16 [R6.64], R22 ;  /* 0x0000001606004986 */ /* 0x0081e2000c101504 */
[----:B------:R-:W-:Y:S02]  /*ca40*/  ISETP.LT.AND P4, PT, R11, c[0x0][0x178], !P3 ;  /* 0x00005e000b007a0c */ /* 0x000fe40005f81270 */
[----:B------:R-:W-:Y:S02]  /*ca50*/  ISETP.GE.AND P5, PT, R0, c[0x0][0x17c], PT ;  /* 0x00005f0000007a0c */ /* 0x000fe40003fa6270 */
[C---:B------:R-:W-:Y:S01]  /*ca60*/  IADD3 R0, R20.reuse, c[0x0][0x198], RZ ;  /* 0x0000660014007a10 */ /* 0x040fe20007ffe0ff */
[----:B0-----:R-:W-:Y:S01]  /*ca70*/  IMAD.WIDE R6, R20, 0x2, R2 ;  /* 0x0000000214067825 */ /* 0x001fe200078e0202 */
[----:B------:R-:W-:-:S04]  /*ca80*/  PRMT R24, R22, 0x7632, R24 ;  /* 0x0000763216187816 */ /* 0x000fc80000000018 */
[----:B------:R0:W-:Y:S02]  /*ca90*/  @P2 STG.E.U16 [R6.64], R21 ;  /* 0x0000001506002986 */ /* 0x0001e4000c101504 */
[----:B0-----:R-:W-:-:S05]  /*caa0*/  IMAD.WIDE R6, R0, 0x2, R4 ;  /* 0x0000000200067825 */ /* 0x001fca00078e0204 */
[----:B------:R0:W-:Y:S04]  /*cab0*/  @P4 STG.E.U16 [R6.64], R24 ;  /* 0x0000001806004986 */ /* 0x0001e8000c101504 */
[----:B0-----:R-:W2:Y:S01]  /*cac0*/  LDL.LU R24, [R1+0xd0] ;  /* 0x0000d00001187983 */ /* 0x001ea20000300800 */
[----:B------:R-:W-:Y:S02]  /*cad0*/  ISETP.LT.AND P3, PT, R10, c[0x0][0x178], !P3 ;  /* 0x00005e000a007a0c */ /* 0x000fe40005f61270 */
[----:B------:R-:W-:Y:S01]  /*cae0*/  PRMT R23, R21, 0x7632, R23 ;  /* 0x0000763215177816 */ /* 0x000fe20000000017 */
[----:B------:R-:W-:Y:S01]  /*caf0*/  IMAD.WIDE R20, R0, 0x2, R2 ;  /* 0x0000000200147825 */ /* 0x000fe200078e0202 */
[----:B------:R-:W-:Y:S02]  /*cb00*/  ISETP.LT.AND P2, PT, R11, c[0x0][0x178], !P1 ;  /* 0x00005e000b007a0c */ /* 0x000fe40004f41270 */
[----:B------:R-:W-:-:S02]  /*cb10*/  ISETP.LT.AND P1, PT, R10, c[0x0][0x178], !P1 ;  /* 0x00005e000a007a0c */ /* 0x000fc40004f21270 */
[----:B------:R-:W-:Y:S02]  /*cb20*/  IADD3 R0, R0, c[0x0][0x198], RZ ;  /* 0x0000660000007a10 */ /* 0x000fe40007ffe0ff */
[----:B------:R-:W-:-:S03]  /*cb30*/  IADD3 R22, R29, 0x6, RZ ;  /* 0x000000061d167810 */ /* 0x000fc60007ffe0ff */
[----:B------:R0:W-:Y:S01]  /*cb40*/  @P3 STG.E.U16 [R20.64], R23 ;  /* 0x0000001714003986 */ /* 0x0001e2000c101504 */
[----:B------:R-:W-:Y:S01]  /*cb50*/  ISETP.LT.AND P3, PT, R11, c[0x0][0x178], !P0 ;  /* 0x00005e000b007a0c */ /* 0x000fe20004761270 */
[----:B------:R-:W-:Y:S01]  /*cb60*/  IMAD.WIDE R6, R0, 0x2, R2 ;  /* 0x0000000200067825 */ /* 0x000fe200078e0202 */
[----:B------:R-:W-:Y:S02]  /*cb70*/  ISETP.LT.AND P0, PT, R10, c[0x0][0x178], !P0 ;  /* 0x00005e000a007a0c */ /* 0x000fe40004701270 */
[----:B------:R-:W-:Y:S02]  /*cb80*/  ISETP.GE.AND P4, PT, R22, c[0x0][0x17c], PT ;  /* 0x00005f0016007a0c */ /* 0x000fe40003f86270 */
[----:B------:R-:W-:Y:S01]  /*cb90*/  IADD3 R22, R29, 0x7, RZ ;  /* 0x000000071d167810 */ /* 0x000fe20007ffe0ff */
[C---:B0-----:R-:W-:Y:S01]  /*cba0*/  IMAD.WIDE R20, R0.reuse, 0x2, R4 ;  /* 0x0000000200147825 */ /* 0x041fe200078e0204 */
[----:B------:R-:W-:Y:S02]  /*cbb0*/  IADD3 R0, R0, c[0x0][0x198], RZ ;  /* 0x0000660000007a10 */ /* 0x000fe40007ffe0ff */
[----:B------:R-:W-:-:S02]  /*cbc0*/  PRMT R23, R25, 0x7632, R23 ;  /* 0x0000763219177816 */ /* 0x000fc40000000017 */
[----:B--2---:R0:W-:Y:S01]  /*cbd0*/  @P2 STG.E.U16 [R20.64], R24 ;  /* 0x0000001814002986 */ /* 0x0041e2000c101504 */
[----:B------:R-:W-:Y:S02]  /*cbe0*/  ISETP.GE.AND P2, PT, R22, c[0x0][0x17c], PT ;  /* 0x00005f0016007a0c */ /* 0x000fe40003f46270 */
[----:B------:R-:W-:Y:S01]  /*cbf0*/  PRMT R22, R24, 0x7632, R22 ;  /* 0x0000763218167816 */ /* 0x000fe20000000016 */
[----:B------:R1:W-:Y:S01]  /*cc00*/  @P1 STG.E.U16 [R6.64], R25 ;  /* 0x0000001906001986 */ /* 0x0003e2000c101504 */
[----:B------:R-:W-:Y:S01]  /*cc10*/  ISETP.LT.AND P1, PT, R11, c[0x0][0x178], !P6 ;  /* 0x00005e000b007a0c */ /* 0x000fe20007721270 */
[----:B0-----:R-:W-:-:S04]  /*cc20*/  IMAD.WIDE R20, R0, 0x2, R4 ;  /* 0x0000000200147825 */ /* 0x001fc800078e0204 */
[C---:B-1----:R-:W-:Y:S01]  /*cc30*/  IMAD.WIDE R6, R0.reuse, 0x2, R2 ;  /* 0x0000000200067825 */ /* 0x042fe200078e0202 */
[----:B------:R-:W-:Y:S01]  /*cc40*/  IADD3 R0, R0, c[0x0][0x198], RZ ;  /* 0x0000660000007a10 */ /* 0x000fe20007ffe0ff */
[----:B------:R0:W-:Y:S01]  /*cc50*/  @P3 STG.E.U16 [R20.64], R22 ;  /* 0x0000001614003986 */ /* 0x0001e2000c101504 */
[----:B------:R-:W-:-:S03]  /*cc60*/  ISETP.LT.AND P6, PT, R10, c[0x0][0x178], !P6 ;  /* 0x00005e000a007a0c */ /* 0x000fc600077c1270 */
[----:B------:R1:W-:Y:S01]  /*cc70*/  @P0 STG.E.U16 [R6.64], R23 ;  /* 0x0000001706000986 */ /* 0x0003e2000c101504 */
[----:B------:R-:W-:Y:S02]  /*cc80*/  ISETP.LT.AND P0, PT, R11, c[0x0][0x178], !P5 ;  /* 0x00005e000b007a0c */ /* 0x000fe40006f01270 */
[C---:B------:R-:W-:Y:S01]  /*cc90*/  IADD3 R24, R29.reuse, 0xa, RZ ;  /* 0x0000000a1d187810 */ /* 0x040fe20007ffe0ff */
[----:B------:R-:W2:Y:S01]  /*cca0*/  LDL.LU R25, [R1+0x678] ;  /* 0x0006780001197983 */ /* 0x000ea20000300800 */
[C---:B0-----:R-:W-:Y:S01]  /*ccb0*/  IMAD.WIDE R20, R0.reuse, 0x2, R4 ;  /* 0x0000000200147825 */ /* 0x041fe200078e0204 */
[----:B------:R-:W-:Y:S02]  /*ccc0*/  IADD3 R22, R29, 0x8, RZ ;  /* 0x000000081d167810 */ /* 0x000fe40007ffe0ff */
[----:B-1----:R-:W-:Y:S02]  /*ccd0*/  IADD3 R6, R0, c[0x0][0x198], RZ ;  /* 0x0000660000067a10 */ /* 0x002fe40007ffe0ff */
[----:B------:R0:W-:Y:S01]  /*cce0*/  @P1 STG.E.U16 [R20.64], R26 ;  /* 0x0000001a14001986 */ /* 0x0001e2000c101504 */
[----:B------:R-:W-:-:S02]  /*ccf0*/  ISETP.GE.AND P3, PT, R22, c[0x0][0x17c], PT ;  /* 0x00005f0016007a0c */ /* 0x000fc40003f66270 */
[----:B------:R-:W-:-:S04]  /*cd00*/  IMAD.WIDE R22, R6, 0x2, R4 ;  /* 0x0000000206167825 */ /* 0x000fc800078e0204 */
[----:B0-----:R-:W-:Y:S01]  /*cd10*/  IMAD.WIDE R20, R0, 0x2, R2 ;  /* 0x0000000200147825 */ /* 0x001fe200078e0202 */
[----:B------:R-:W-:Y:S02]  /*cd20*/  PRMT R0, R26, 0x7632, R0 ;  /* 0x000076321a007816 */ /* 0x000fe40000000000 */
[----:B------:R-:W3:Y:S04]  /*cd30*/  LDL.LU R26, [R1+0x674] ;  /* 0x00067400011a7983 */ /* 0x000ee80000300800 */
[----:B------:R-:W-:Y:S04]  /*cd40*/  @P6 STG.E.U16 [R20.64], R8 ;  /* 0x0000000814006986 */ /* 0x000fe8000c101504 */
[----:B------:R0:W-:Y:S01]  /*cd50*/  @P0 STG.E.U16 [R22.64], R0 ;  /* 0x0000000016000986 */ /* 0x0001e2000c101504 */
[----:B------:R-:W-:-:S03]  /*cd60*/  ISETP.GE.AND P0, PT, R24, c[0x0][0x17c], PT ;  /* 0x00005f0018007a0c */ /* 0x000fc60003f06270 */
[----:B------:R-:W3:Y:S01]  /*cd70*/  LDL.LU R24, [R1+0xe0] ;  /* 0x0000e00001187983 */ /* 0x000ee20000300800 */
[C---:B------:R-:W-:Y:S02]  /*cd80*/  ISETP.LT.AND P5, PT, R10.reuse, c[0x0][0x178], !P5 ;  /* 0x00005e000a007a0c */ /* 0x040fe40006fa1270 */
[----:B------:R-:W-:Y:S02]  /*cd90*/  ISETP.LT.AND P6, PT, R11, c[0x0][0x178], !P4 ;  /* 0x00005e000b007a0c */ /* 0x000fe400067c1270 */
[----:B------:R-:W-:Y:S02]  /*cda0*/  ISETP.LT.AND P4, PT, R10, c[0x0][0x178], !P4 ;  /* 0x00005e000a007a0c */ /* 0x000fe40006781270 */
[----:B------:R-:W-:Y:S02]  /*cdb0*/  IADD3 R7, R29, 0x9, RZ ;  /* 0x000000091d077810 */ /* 0x000fe40007ffe0ff */
[C---:B0-----:R-:W-:Y:S02]  /*cdc0*/  IADD3 R0, R6.reuse, c[0x0][0x198], RZ ;  /* 0x0000660006007a10 */ /* 0x041fe40007ffe0ff */
[----:B------:R-:W-:Y:S01]  /*cdd0*/  ISETP.GE.AND P1, PT, R7, c[0x0][0x17c], PT ;  /* 0x00005f0007007a0c */ /* 0x000fe20003f26270 */
[----:B------:R-:W-:-:S04]  /*cde0*/  IMAD.WIDE R6, R6, 0x2, R2 ;  /* 0x0000000206067825 */ /* 0x000fc800078e0202 */
[----:B------:R-:W-:-:S04]  /*cdf0*/  IMAD.WIDE R20, R0, 0x2, R4 ;  /* 0x0000000200147825 */ /* 0x000fc800078e0204 */
[----:B------:R-:W-:Y:S01]  /*ce00*/  IMAD.WIDE R22, R0, 0x2, R2 ;  /* 0x0000000200167825 */ /* 0x000fe200078e0202 */
[----:B--2---:R-:W-:-:S05]  /*ce10*/  PRMT R25, R8, 0x7632, R25 ;  /* 0x0000763208197816 */ /* 0x004fca0000000019 */
[----:B------:R0:W-:Y:S01]  /*ce20*/  @P5 STG.E.U16 [R6.64], R25 ;  /* 0x0000001906005986 */ /* 0x0001e2000c101504 */
[----:B------:R-:W-:-:S04]  /*ce30*/  IADD3 R8, R29, 0xb, RZ ;  /* 0x0000000b1d087810 */ /* 0x000fc80007ffe0ff */
[----:B------:R-:W-:Y:S02]  /*ce40*/  ISETP.GE.AND P5, PT, R8, c[0x0][0x17c], PT ;  /* 0x00005f0008007a0c */ /* 0x000fe40003fa6270 */
[----:B0-----:R-:W-:Y:S02]  /*ce50*/  IADD3 R6, R0, c[0x0][0x198], RZ ;  /* 0x0000660000067a10 */ /* 0x001fe40007ffe0ff */
[----:B------:R-:W-:Y:S02]  /*ce60*/  IADD3 R8, R29, 0xc, RZ ;  /* 0x0000000c1d087810 */ /* 0x000fe40007ffe0ff */
[----:B------:R-:W-:Y:S01]  /*ce70*/  IADD3 R0, R6, c[0x0][0x198], RZ ;  /* 0x0000660006007a10 */ /* 0x000fe20007ffe0ff */
[----:B---3--:R0:W-:Y:S04]  /*ce80*/  @P6 STG.E.U16 [R20.64], R24 ;  /* 0x0000001814006986 */ /* 0x0081e8000c101504 */
[----:B----4-:R1:W-:Y:S01]  /*ce90*/  @P4 STG.E.U16 [R22.64], R16 ;  /* 0x0000001016004986 */ /* 0x0103e2000c101504 */
[----:B------:R-:W-:-:S02]  /*cea0*/  ISETP.LT.AND P4, PT, R11, c[0x0][0x178], !P2 ;  /* 0x00005e000b007a0c */ /* 0x000fc40005781270 */
[----:B------:R-:W-:Y:S02]  /*ceb0*/  ISETP.LT.AND P2, PT, R10, c[0x0][0x178], !P2 ;  /* 0x00005e000a007a0c */ /* 0x000fe40005741270 */
[----:B------:R-:W-:Y:S01]  /*cec0*/  PRMT R26, R24, 0x7632, R26 ;  /* 0x00007632181a7816 */ /* 0x000fe2000000001a */
[----:B0-----:R-:W-:Y:S01]  /*ced0*/  IMAD.WIDE R24, R6, 0x2, R4 ;  /* 0x0000000206187825 */ /* 0x001fe200078e0204 */
[----:B------:R-:W-:Y:S02]  /*cee0*/  ISETP.LT.AND P6, PT, R11, c[0x0][0x178], !P3 ;  /* 0x00005e000b007a0c */ /* 0x000fe40005fc1270 */
[----:B------:R-:W-:Y:S01]  /*cef0*/  ISETP.LT.AND P3, PT, R10, c[0x0][0x178], !P3 ;  /* 0x00005e000a007a0c */ /* 0x000fe20005f61270 */
[----:B------:R-:W-:Y:S01]  /*cf00*/  IMAD.WIDE R6, R6, 0x2, R2 ;  /* 0x0000000206067825 */ /* 0x000fe200078e0202 */
[----:B-1----:R-:W-:Y:S01]  /*cf10*/  PRMT R16, R16, 0x7632, R16 ;  /* 0x0000763210107816 */ /* 0x002fe20000000010 */
[----:B------:R-:W2:Y:S04]  /*cf20*/  LDL.LU R10, [R1+0x670] ;  /* 0x00067000010a7983 */ /* 0x000ea80000300800 */
[----:B------:R-:W-:Y:S01]  /*cf30*/  @P4 STG.E.U16 [R24.64], R26 ;  /* 0x0000001a18004986 */ /* 0x000fe2000c101504 */
[----:B------:R-:W-:-:S03]  /*cf40*/  ISETP.GE.AND P4, PT, R8, c[0x0][0x17c], PT ;  /* 0x00005f0008007a0c */ /* 0x000fc60003f86270 */
[----:B------:R0:W-:Y:S04]  /*cf50*/  STL [R1+0x658], R26 ;  /* 0x0006581a01007387 */ /* 0x0001e80000100800 */
[----:B------:R1:W-:Y:S04]  /*cf60*/  @P2 STG.E.U16 [R6.64], R16 ;  /* 0x0000001006002986 */ /* 0x0003e8000c101504 */
[----:B0-----:R-:W3:Y:S04]  /*cf70*/  LDL R26, [R1+0x46c] ;  /* 0x00046c00011a7983 */ /* 0x001ee80000100800 */
[----:B------:R-:W4:Y:S04]  /*cf80*/  LDL.LU R8, [R1+0x20] ;  /* 0x0000200001087983 */ /* 0x000f280000300800 */
[----:B-1----:R-:W2:Y:S01]  /*cf90*/  LDL.LU R7, [R1+0x160] ;  /* 0x0001600001077983 */ /* 0x002ea20000300800 */
[----:B------:R-:W-:Y:S01]  /*cfa0*/  IMAD.WIDE R20, R0, 0x2, R4 ;  /* 0x0000000200147825 */ /* 0x000fe200078e0204 */
[----:B------:R-:W-:-:S03]  /*cfb0*/  IADD3 R16, R29, 0xd, RZ ;  /* 0x0000000d1d107810 */ /* 0x000fc60007ffe0ff */
[----:B------:R-:W-:Y:S01]  /*cfc0*/  IMAD.WIDE R22, R0, 0x2, R2 ;  /* 0x0000000200167825 */ /* 0x000fe200078e0202 */
[----:B------:R-:W-:Y:S02]  /*cfd0*/  ISETP.GE.AND P2, PT, R16, c[0x0][0x17c], PT ;  /* 0x00005f0010007a0c */ /* 0x000fe40003f46270 */
[----:B------:R-:W4:Y:S04]  /*cfe0*/  LDL.LU R16, [R1] ;  /* 0x0000000001107983 */ /* 0x000f280000300800 */
[----:B--2---:R0:W-:Y:S01]  /*cff0*/  @P6 STG.E.U16 [R20.64], R7 ;  /* 0x0000000714006986 */ /* 0x0041e2000c101504 */
[----:B------:R-:W-:Y:S02]  /*d000*/  ISETP.LT.AND P6, PT, R11, c[0x0][0x178], !P1 ;  /* 0x00005e000b007a0c */ /* 0x000fe40004fc1270 */
[----:B---3--:R-:W-:-:S02]  /*d010*/  ISETP.LT.AND P1, PT, R26, c[0x0][0x178], !P1 ;  /* 0x00005e001a007a0c */ /* 0x008fc40004f21270 */
[----:B------:R-:W-:Y:S02]  /*d020*/  PRMT R25, R7, 0x7632, R25 ;  /* 0x0000763207197816 */ /* 0x000fe40000000019 */
[----:B0-----:R-:W-:Y:S02]  /*d030*/  IADD3 R20, R0, c[0x0][0x198], RZ ;  /* 0x0000660000147a10 */ /* 0x001fe40007ffe0ff */
[----:B----4-:R-:W-:Y:S02]  /*d040*/  PRMT R24, R8, 0x7632, R24 ;  /* 0x0000763208187816 */ /* 0x010fe40000000018 */
[C---:B------:R-:W-:Y:S01]  /*d050*/  IADD3 R0, R20.reuse, c[0x0][0x198], RZ ;  /* 0x0000660014007a10 */ /* 0x040fe20007ffe0ff */
[C---:B------:R-:W-:Y:S01]  /*d060*/  IMAD.WIDE R6, R20.reuse, 0x2, R4 ;  /* 0x0000000214067825 */ /* 0x040fe200078e0204 */
[----:B------:R-:W-:Y:S03]  /*d070*/  @P3 STG.E.U16 [R22.64], R8 ;  /* 0x0000000816003986 */ /* 0x000fe6000c101504 */
[----:B------:R-:W-:Y:S01]  /*d080*/  IMAD.WIDE R20, R20, 0x2, R2 ;  /* 0x0000000214147825 */ /* 0x000fe200078e0202 */
[----:B------:R0:W-:Y:S04]  /*d090*/  @P6 STG.E.U16 [R6.64], R25 ;  /* 0x0000001906006986 */ /* 0x0001e8000c101504 */
[----:B------:R1:W-:Y:S04]  /*d0a0*/  @P1 STG.E.U16 [R20.64], R24 ;  /* 0x0000001814001986 */ /* 0x0003e8000c101504 */
[----:B0-----:R-:W2:Y:S04]  /*d0b0*/  LDL.LU R25, [R1+0x100] ;  /* 0x0001000001197983 */ /* 0x001ea80000300800 */
[----:B-1----:R-:W3:Y:S01]  /*d0c0*/  LDL.LU R21, [R1+0x150] ;  /* 0x0001500001157983 */ /* 0x002ee20000300800 */
[----:B------:R-:W-:-:S02]  /*d0d0*/  ISETP.LT.AND P3, PT, R11, c[0x0][0x178], !P0 ;  /* 0x00005e000b007a0c */ /* 0x000fc40004761270 */
[----:B------:R-:W-:Y:S01]  /*d0e0*/  ISETP.LT.AND P0, PT, R26, c[0x0][0x178], !P0 ;  /* 0x00005e001a007a0c */ /* 0x000fe20004701270 */
[----:B------:R-:W-:Y:S01]  /*d0f0*/  IMAD.WIDE R22, R0, 0x2, R4 ;  /* 0x0000000200167825 */ /* 0x000fe200078e0204 */
[----:B------:R-:W-:-:S03]  /*d100*/  ISETP.LT.AND P1, PT, R11, c[0x0][0x178], !P5 ;  /* 0x00005e000b007a0c */ /* 0x000fc60006f21270 */
[C---:B------:R-:W-:Y:S01]  /*d110*/  IMAD.WIDE R6, R0.reuse, 0x2, R2 ;  /* 0x0000000200067825 */ /* 0x040fe200078e0202 */
[----:B------:R-:W-:Y:S02]  /*d120*/  IADD3 R0, R0, c[0x0][0x198], RZ ;  /* 0x0000660000007a10 */ /* 0x000fe40007ffe0ff */
[C---:B------:R-:W-:Y:S02]  /*d130*/  IADD3 R8, R29.reuse, 0xe, RZ ;  /* 0x0000000e1d087810 */ /* 0x040fe40007ffe0ff */
[----:B------:R-:W-:Y:S02]  /*d140*/  ISETP.LT.AND P5, PT, R26, c[0x0][0x178], !P5 ;  /* 0x00005e001a007a0c */ /* 0x000fe40006fa1270 */
[----:B------:R-:W-:Y:S02]  /*d150*/  ISETP.GE.AND P6, PT, R8, c[0x0][0x17c], PT ;  /* 0x00005f0008007a0c */ /* 0x000fe40003fc6270 */
[----:B------:R-:W-:Y:S01]  /*d160*/  IADD3 R8, R29, 0xf, RZ ;  /* 0x0000000f1d087810 */ /* 0x000fe20007ffe0ff */
[----:B---3--:R0:W-:Y:S04]  /*d170*/  @P3 STG.E.U16 [R22.64], R21 ;  /* 0x0000001516003986 */ /* 0x0081e8000c101504 */
[----:B------:R1:W-:Y:S01]  /*d180*/  @P0 STG.E.U16 [R6.64], R16 ;  /* 0x0000001006000986 */ /* 0x0003e2000c101504 */
[----:B0-----:R-:W-:-:S03]  /*d190*/  PRMT R22, R21, 0x7632, R22 ;  /* 0x0000763215167816 */ /* 0x001fc60000000016 */
[----:B------:R-:W3:Y:S01]  /*d1a0*/  LDL.LU R23, [R1+0x40] ;  /* 0x0000400001177983 */ /* 0x000ee20000300800 */
[----:B-1----:R-:W-:-:S05]  /*d1b0*/  IMAD.WIDE R6, R0, 0x2, R4 ;  /* 0x0000000200067825 */ /* 0x002fca00078e0204 */
[----:B------:R0:W-:Y:S01]  /*d1c0*/  @P1 STG.E.U16 [R6.64], R22 ;  /* 0x0000001606001986 */ /* 0x0001e2000c101504 */
[----:B------:R-:W-:Y:S01]  /*d1d0*/  ISETP.LT.AND P0, PT, R11, c[0x0][0x178], !P4 ;  /* 0x00005e000b007a0c */ /* 0x000fe20006701270 */
[----:B------:R-:W-:Y:S01]  /*d1e0*/  IMAD.WIDE R20, R0, 0x2, R2 ;  /* 0x0000000200147825 */ /* 0x000fe200078e0202 */
[----:B------:R-:W-:Y:S02]  /*d1f0*/  ISETP.LT.AND P4, PT, R26, c[0x0][0x178], !P4 ;  /* 0x00005e001a007a0c */ /* 0x000fe40006781270 */
[----:B------:R-:W-:Y:S01]  /*d200*/  ISETP.GE.AND P3, PT, R8, c[0x0][0x17c], PT ;  /* 0x00005f0008007a0c */ /* 0x000fe20003f66270 */
[----:B0-----:R-:W4:Y:S01]  /*d210*/  LDL.LU R22, [R1+0x170] ;  /* 0x0001700001167983 */ /* 0x001f220000300800 */
[----:B------:R-:W-:Y:S02]  /*d220*/  PRMT R8, R16, 0x7632, R8 ;  /* 0x0000763210087816 */ /* 0x000fe40000000008 */
[----:B------:R-:W-:Y:S01]  /*d230*/  IADD3 R0, R0, c[0x0][0x198], RZ ;  /* 0x0000660000007a10 */ /* 0x000fe20007ffe0ff */
[----:B------:R-:W4:Y:S04]  /*d240*/  LDL.LU R24, [R1+0x84] ;  /* 0x0000840001187983 */ /* 0x000f280000300800 */
[----:B------:R0:W-:Y:S01]  /*d250*/  @P5 STG.E.U16 [R20.64], R8 ;  /* 0x0000000814005986 */ /* 0x0001e2000c101504 */
[----:B------:R-:W-:-:S05]  /*d260*/  IMAD.WIDE R6, R0, 0x2, R4 ;  /* 0x0000000200067825 */ /* 0x000fca00078e0204 */
[----:B--2---:R-:W-:Y:S01]  /*d270*/  @P0 STG.E.U16 [R6.64], R25 ;  /* 0x0000001906000986 */ /* 0x004fe2000c101504 */
[----:B0-----:R-:W-:-:S05]  /*d280*/  IMAD.WIDE R20, R0, 0x2, R2 ;  /* 0x0000000200147825 */ /* 0x001fca00078e0202 */
[----:B------:R0:W-:Y:S02]  /*d290*/  @P4 STG.E.U16 [R20.64], R12 ;  /* 0x0000000c14004986 */ /* 0x0001e4000c101504 */
[----:B0-----:R-:W-:Y:S02]  /*d2a0*/  PRMT R12, R25, 0x7632, R12 ;  /* 0x00007632190c7816 */ /* 0x001fe4000000000c */
[----:B------:R-:W2:Y:S01]  /*d2b0*/  LDL.LU R25, [R1+0x34] ;  /* 0x0000340001197983 */ /* 0x000ea20000300800 */
[----:B------:R-:W-:Y:S02]  /*d2c0*/  ISETP.LT.AND P5, PT, R11, c[0x0][0x178], !P2 ;  /* 0x00005e000b007a0c */ /* 0x000fe400057a1270 */
[----:B------:R-:W-:Y:S02]  /*d2d0*/  ISETP.LT.AND P2, PT, R26, c[0x0][0x178], !P2 ;  /* 0x00005e001a007a0c */ /* 0x000fe40005741270 */
[----:B------:R-:W-:Y:S02]  /*d2e0*/  IADD3 R0, R0, c[0x0][0x198], RZ ;  /* 0x0000660000007a10 */ /* 0x000fe40007ffe0ff */
[----:B------:R-:W-:-:S02]  /*d2f0*/  IADD3 R8, R29, 0x11, RZ ;  /* 0x000000111d087810 */ /* 0x000fc40007ffe0ff */
[----:B------:R-:W-:Y:S01]  /*d300*/  ISETP.LT.AND P4, PT, R11, c[0x0][0x178], !P6 ;  /* 0x00005e000b007a0c */ /* 0x000fe20007781270 */
[----:B------:R-:W-:Y:S01]  /*d310*/  IMAD.WIDE R6, R0, 0x2, R4 ;  /* 0x0000000200067825 */ /* 0x000fe200078e0204 */
[----:B------:R-:W-:Y:S02]  /*d320*/  ISETP.GE.AND P0, PT, R8, c[0x0][0x17c], PT ;  /* 0x00005f0008007a0c */ /* 0x000fe40003f06270 */
[----:B------:R-:W-:Y:S01]  /*d330*/  PRMT R8, R12, 0x7632, R8 ;  /* 0x000076320c087816 */ /* 0x000fe20000000008 */
[C---:B------:R-:W-:Y:S01]  /*d340*/  IMAD.WIDE R20, R0.reuse, 0x2, R2 ;  /* 0x0000000200147825 */ /* 0x040fe200078e0202 */
[----:B------:R-:W-:Y:S01]  /*d350*/  IADD3 R0, R0, c[0x0][0x198], RZ ;  /* 0x0000660000007a10 */ /* 0x000fe20007ffe0ff */
[----:B------:R0:W-:Y:S01]  /*d360*/  @P5 STG.E.U16 [R6.64], R12 ;  /* 0x0000000c06005986 */ /* 0x0001e2000c101504 */
[----:B------:R-:W-:-:S03]  /*d370*/  ISETP.LT.AND P6, PT, R26, c[0x0][0x178], !P6 ;  /* 0x00005e001a007a0c */ /* 0x000fc600077c1270 */
[----:B------:R1:W-:Y:S01]  /*d380*/  @P2 STG.E.U16 [R20.64], R8 ;  /* 0x0000000814002986 */ /* 0x0003e2000c101504 */
[----:B------:R-:W-:Y:S02]  /*d390*/  ISETP.LT.AND P2, PT, R11, c[0x0][0x178], !P3 ;  /* 0x00005e000b007a0c */ /* 0x000fe40005f41270 */
[C---:B------:R-:W-:Y:S02]  /*d3a0*/  IADD3 R16, R29.reuse, 0x10, RZ ;  /* 0x000000101d107810 */ /* 0x040fe40007ffe0ff */
[----:B0-----:R-:W-:Y:S01]  /*d3b0*/  IADD3 R12, R29, 0x12, RZ ;  /* 0x000000121d0c7810 */ /* 0x001fe20007ffe0ff */
[----:B------:R-:W-:-:S03]  /*d3c0*/  IMAD.WIDE R6, R0, 0x2, R4 ;  /* 0x0000000200067825 */ /* 0x000fc600078e0204 */
[----:B------:R-:W-:Y:S02]  /*d3d0*/  ISETP.GE.AND P5, PT, R12, c[0x0][0x17c], PT ;  /* 0x00005f000c007a0c */ /* 0x000fe40003fa6270 */
[----:B------:R-:W-:Y:S02]  /*d3e0*/  IADD3 R12, R0, c[0x0][0x198], RZ ;  /* 0x00006600000c7a10 */ /* 0x000fe40007ffe0ff */
[----:B------:R-:W-:-:S03]  /*d3f0*/  ISETP.GE.AND P1, PT, R16, c[0x0][0x17c], PT ;  /* 0x00005f0010007a0c */ /* 0x000fc60003f26270 */
[----:B-1----:R-:W-:Y:S01]  /*d400*/  IMAD.WIDE R20, R12, 0x2, R4 ;  /* 0x000000020c147825 */ /* 0x002fe200078e0204 */
[----:B------:R-:W-:Y:S02]  /*d410*/  ISETP.LT.AND P3, PT, R26, c[0x0][0x178], !P3 ;  /* 0x00005e001a007a0c */ /* 0x000fe40005f61270 */
[----:B---3--:R-:W-:Y:S01]  /*d420*/  PRMT R16, R23, 0x7632, R16 ;  /* 0x0000763217107816 */ /* 0x008fe20000000010 */
[----:B----4-:R0:W-:Y:S02]  /*d430*/  @P4 STG.E.U16 [R6.64], R22 ;  /* 0x0000001606004986 */ /* 0x0101e4000c101504 */
[----:B0-----:R-:W-:Y:S01]  /*d440*/  IMAD.WIDE R6, R0, 0x2, R2 ;  /* 0x0000000200067825 */ /* 0x001fe200078e0202 */
[----:B------:R-:W-:-:S04]  /*d450*/  PRMT R0, R22, 0x7632, R0 ;  /* 0x0000763216007816 */ /* 0x000fc80000000000 */
[----:B------:R0:W-:Y:S01]  /*d460*/  @P6 STG.E.U16 [R6.64], R23 ;  /* 0x0000001706006986 */ /* 0x0001e2000c101504 */
[----:B------:R-:W-:Y:S02]  /*d470*/  ISETP.LT.AND P6, PT, R11, c[0x0][0x178], !P1 ;  /* 0x00005e000b007a0c */ /* 0x000fe40004fc1270 */
[----:B------:R-:W-:Y:S01]  /*d480*/  ISETP.LT.AND P1, PT, R26, c[0x0][0x178], !P1 ;  /* 0x00005e001a007a0c */ /* 0x000fe20004f21270 */
[----:B------:R1:W-:Y:S01]  /*d490*/  @P2 STG.E.U16 [R20.64], R0 ;  /* 0x0000000014002986 */ /* 0x0003e2000c101504 */
[C---:B0-----:R-:W-:Y:S01]  /*d4a0*/  IMAD.WIDE R6, R12.reuse, 0x2, R2 ;  /* 0x000000020c067825 */ /* 0x041fe200078e0202 */
[----:B-1----:R-:W-:-:S04]  /*d4b0*/  IADD3 R0, R12, c[0x0][0x198], RZ ;  /* 0x000066000c007a10 */ /* 0x002fc80007ffe0ff */
[----:B------:R0:W-:Y:S01]  /*d4c0*/  @P3 STG.E.U16 [R6.64], R16 ;  /* 0x0000001006003986 */ /* 0x0001e2000c101504 */
[----:B------:R-:W-:-:S04]  /*d4d0*/  IMAD.WIDE R20, R0, 0x2, R4 ;  /* 0x0000000200147825 */ /* 0x000fc800078e0204 */
[----:B------:R-:W-:Y:S01]  /*d4e0*/  IMAD.WIDE R22, R0, 0x2, R2 ;  /* 0x0000000200167825 */ /* 0x000fe200078e0202 */
[----:B------:R-:W-:Y:S01]  /*d4f0*/  @P6 STG.E.U16 [R20.64], R24 ;  /* 0x0000001814006986 */ /* 0x000fe2000c101504 */
[----:B------:R-:W-:-:S03]  /*d500*/  IADD3 R12, R29, 0x15, RZ ;  /* 0x000000151d0c7810 */ /* 0x000fc60007ffe0ff */
[----:B--2---:R1:W-:Y:S01]  /*d510*/  @P1 STG.E.U16 [R22.64], R25 ;  /* 0x0000001916001986 */ /* 0x0043e2000c101504 */
[----:B------:R-:W-:Y:S02]  /*d520*/  ISETP.LT.AND P1, PT, R11, c[0x0][0x178], !P0 ;  /* 0x00005e000b007a0c */ /* 0x000fe40004721270 */
[----:B------:R-:W-:Y:S02]  /*d530*/  ISETP.LT.AND P0, PT, R26, c[0x0][0x178], !P0 ;  /* 0x00005e001a007a0c */ /* 0x000fe40004701270 */
[----:B0-----:R-:W-:Y:S02]  /*d540*/  IADD3 R6, R0, c[0x0][0x198], RZ ;  /* 0x0000660000067a10 */ /* 0x001fe40007ffe0ff */
[----:B------:R-:W-:Y:S02]  /*d550*/  ISETP.GE.AND P3, PT, R12, c[0x0][0x17c], PT ;  /* 0x00005f000c007a0c */ /* 0x000fe40003f66270 */
[----:B------:R-:W-:Y:S02]  /*d560*/  PRMT R16, R24, 0x7632, R16 ;  /* 0x0000763218107816 */ /* 0x000fe40000000010 */
[----:B------:R-:W-:Y:S01]  /*d570*/  PRMT R12, R25, 0x7632, R12 ;  /* 0x00007632190c7816 */ /* 0x000fe2000000000c */
[C---:B-1----:R-:W-:Y:S01]  /*d580*/  IMAD.WIDE R24, R6.reuse, 0x2, R4 ;  /* 0x0000000206187825 */ /* 0x042fe200078e0204 */
[----:B------:R-:W-:-:S03]  /*d590*/  IADD3 R0, R6, c[0x0][0x198], RZ ;  /* 0x0000660006007a10 */ /* 0x000fc60007ffe0ff */
[----:B------:R-:W-:Y:S01]  /*d5a0*/  IMAD.WIDE R6, R6, 0x2, R2 ;  /* 0x0000000206067825 */ /* 0x000fe200078e0202 */
[----:B------:R0:W-:Y:S04]  /*d5b0*/  @P1 STG.E.U16 [R24.64], R16 ;  /* 0x0000001018001986 */ /* 0x0001e8000c101504 */
[----:B------:R1:W-:Y:S04]  /*d5c0*/  @P0 STG.E.U16 [R6.64], R12 ;  /* 0x0000000c06000986 */ /* 0x0003e8000c101504 */
[----:B0-----:R-:W2:Y:S04]  /*d5d0*/  LDL.LU R25, [R1+0x14] ;  /* 0x0000140001197983 */ /* 0x001ea80000300800 */
[----:B------:R-:W3:Y:S04]  /*d5e0*/  LDL.LU R24, [R1+0xf4] ;  /* 0x0000f40001187983 */ /* 0x000ee80000300800 */
[----:B-1----:R-:W4:Y:S01]  /*d5f0*/  LDL.LU R7, [R1+0xd4] ;  /* 0x0000d40001077983 */ /* 0x002f220000300800 */
[----:B------:R-:W-:-:S02]  /*d600*/  IADD3 R8, R29, 0x13, RZ ;  /* 0x000000131d087810 */ /* 0x000fc40007ffe0ff */
[----:B------:R-:W-:Y:S02]  /*d610*/  ISETP.LT.AND P6, PT, R11, c[0x0][0x178], !P5 ;  /* 0x00005e000b007a0c */ /* 0x000fe40006fc1270 */
[----:B------:R-:W-:Y:S02]  /*d620*/  ISETP.LT.AND P5, PT, R26, c[0x0][0x178], !P5 ;  /* 0x00005e001a007a0c */ /* 0x000fe40006fa1270 */
[----:B------:R-:W-:Y:S02]  /*d630*/  ISETP.GE.AND P4, PT, R8, c[0x0][0x17c], PT ;  /* 0x00005f0008007a0c */ /* 0x000fe40003f86270 */
[----:B------:R-:W-:Y:S01]  /*d640*/  IADD3 R8, R29, 0x14, RZ ;  /* 0x000000141d087810 */ /* 0x000fe20007ffe0ff */
[----:B------:R-:W-:-:S03]  /*d650*/  IMAD.WIDE R20, R0, 0x2, R4 ;  /* 0x0000000200147825 */ /* 0x000fc600078e0204 */
[----:B------:R-:W-:Y:S01]  /*d660*/  ISETP.GE.AND P2, PT, R8, c[0x0][0x17c], PT ;  /* 0x00005f0008007a0c */ /* 0x000fe20003f46270 */
[----:B------:R-:W-:Y:S01]  /*d670*/  IMAD.WIDE R22, R0, 0x2, R2 ;  /* 0x0000000200167825 */ /* 0x000fe200078e0202 */
[----:B------:R-:W-:-:S04]  /*d680*/  IADD3 R8, R29, 0x16, RZ ;  /* 0x000000161d087810 */ /* 0x000fc80007ffe0ff */
[----:B------:R-:W-:Y:S02]  /*d690*/  ISETP.GE.AND P1, PT, R8, c[0x0][0x17c], PT ;  /* 0x00005f0008007a0c */ /* 0x000fe40003f26270 */
[----:B--2---:R-:W-:Y:S01]  /*d6a0*/  PRMT R8, R25, 0x7632, R8 ;  /* 0x0000763219087816 */ /* 0x004fe20000000008 */
[----:B----4-:R-:W-:Y:S04]  /*d6b0*/  @P6 STG.E.U16 [R20.64], R7 ;  /* 0x0000000714006986 */ /* 0x010fe8000c101504 */
[----:B------:R0:W-:Y:S04]  /*d6c0*/  @P5 STG.E.U16 [R22.64], R25 ;  /* 0x0000001916005986 */ /* 0x0001e8000c101504 */
[----:B0-----:R-:W2:Y:S01]  /*d6d0*/  LDL.LU R25, [R1+0xe4] ;  /* 0x0000e40001197983 */ /* 0x001ea20000300800 */
[----:B------:R-:W-:-:S02]  /*d6e0*/  ISETP.LT.AND P6, PT, R11, c[0x0][0x178], !P4 ;  /* 0x00005e000b007a0c */ /* 0x000fc400067c1270 */
[----:B------:R-:W-:Y:S02]  /*d6f0*/  ISETP.LT.AND P4, PT, R26, c[0x0][0x178], !P4 ;  /* 0x00005e001a007a0c */ /* 0x000fe40006781270 */
[----:B------:R-:W-:Y:S02]  /*d700*/  IADD3 R20, R0, c[0x0][0x198], RZ ;  /* 0x0000660000147a10 */ /* 0x000fe40007ffe0ff */
[----:B------:R-:W-:Y:S02]  /*d710*/  ISETP.LT.AND P5, PT, R11, c[0x0][0x178], !P2 ;  /* 0x00005e000b007a0c */ /* 0x000fe400057a1270 */
[----:B------:R-:W-:Y:S02]  /*d720*/  IADD3 R22, R29, 0x17, RZ ;  /* 0x000000171d167810 */ /* 0x000fe40007ffe0ff */
[C---:B------:R-:W-:Y:S02]  /*d730*/  IADD3 R0, R20.reuse, c[0x0][0x198], RZ ;  /* 0x0000660014007a10 */ /* 0x040fe40007ffe0ff */
[----:B------:R-:W-:Y:S01]  /*d740*/  PRMT R16, R7, 0x7632, R16 ;  /* 0x0000763207107816 */ /* 0x000fe20000000010 */
[----:B------:R-:W-:Y:S01]  /*d750*/  IMAD.WIDE R6, R20, 0x2, R4 ;  /* 0x0000000214067825 */ /* 0x000fe200078e0204 */
[----:B------:R-:W-:-:S02]  /*d760*/  ISETP.LT.AND P2, PT, R26, c[0x0][0x178], !P2 ;  /* 0x00005e001a007a0c */ /* 0x000fc40005741270 */
[----:B------:R-:W-:Y:S01]  /*d770*/  ISETP.GE.AND P0, PT, R22, c[0x0][0x17c], PT ;  /* 0x00005f0016007a0c */ /* 0x000fe20003f06270 */
[----:B------:R-:W-:Y:S01]  /*d780*/  IMAD.WIDE R20, R20, 0x2, R2 ;  /* 0x0000000214147825 */ /* 0x000fe200078e0202 */
[----:B------:R-:W-:-:S03]  /*d790*/  IADD3 R12, R29, 0x18, RZ ;  /* 0x000000181d0c7810 */ /* 0x000fc60007ffe0ff */
[----:B------:R-:W-:Y:S01]  /*d7a0*/  IMAD.WIDE R22, R0, 0x2, R4 ;  /* 0x0000000200167825 */ /* 0x000fe200078e0204 */
[----:B------:R0:W-:Y:S01]  /*d7b0*/  @P6 STG.E.U16 [R6.64], R16 ;  /* 0x0000001006006986 */ /* 0x0001e2000c101504 */
[----:B------:R-:W-:Y:S02]  /*d7c0*/  ISETP.GE.AND P6, PT, R12, c[0x0][0x17c], PT ;  /* 0x00005f000c007a0c */ /* 0x000fe40003fc6270 */
[----:B---3--:R-:W-:Y:S01]  /*d7d0*/  PRMT R12, R24, 0x7632, R12 ;  /* 0x00007632180c7816 */ /* 0x008fe2000000000c */
[----:B------:R1:W-:Y:S01]  /*d7e0*/  @P4 STG.E.U16 [R20.64], R8 ;  /* 0x0000000814004986 */ /* 0x0003e2000c101504 */
[----:B------:R-:W-:-:S03]  /*d7f0*/  ISETP.LT.AND P4, PT, R11, c[0x0][0x178], !P3 ;  /* 0x00005e000b007a0c */ /* 0x000fc60005f81270 */
[----:B------:R3:W-:Y:S01]  /*d800*/  @P5 STG.E.U16 [R22.64], R24 ;  /* 0x0000001816005986 */ /* 0x0007e2000c101504 */
[C---:B0-----:R-:W-:Y:S01]  /*d810*/  IMAD.WIDE R6, R0.reuse, 0x2, R2 ;  /* 0x0000000200067825 */ /* 0x041fe200078e0202 */
[----:B------:R-:W-:Y:S02]  /*d820*/  IADD3 R0, R0, c[0x0][0x198], RZ ;  /* 0x0000660000007a10 */ /* 0x000fe40007ffe0ff */
[----:B-1----:R-:W-:Y:S01]  /*d830*/  IADD3 R8, R29, 0x19, RZ ;  /* 0x000000191d087810 */ /* 0x002fe20007ffe0ff */
[----:B---3--:R-:W3:Y:S01]  /*d840*/  LDL.LU R24, [R1+0x164] ;  /* 0x0001640001187983 */ /* 0x008ee20000300800 */
[----:B------:R-:W-:-:S03]  /*d850*/  ISETP.LT.AND P3, PT, R26, c[0x0][0x178], !P3 ;  /* 0x00005e001a007a0c */ /* 0x000fc60005f61270 */
[----:B------:R0:W-:Y:S01]  /*d860*/  @P2 STG.E.U16 [R6.64], R9 ;  /* 0x0000000906002986 */ /* 0x0001e2000c101504 */
[----:B------:R-:W-:-:S03]  /*d870*/  ISETP.LT.AND P2, PT, R11, c[0x0][0x178], !P1 ;  /* 0x00005e000b007a0c */ /* 0x000fc60004f41270 */
[----:B------:R-:W4:Y:S01]  /*d880*/  LDL.LU R21, [R1+0x24] ;  /* 0x0000240001157983 */ /* 0x000f220000300800 */
[----:B------:R-:W-:Y:S02]  /*d890*/  ISETP.GE.AND P5, PT, R8, c[0x0][0x17c], PT ;  /* 0x00005f0008007a0c */ /* 0x000fe40003fa6270 */
[----:B------:R-:W-:Y:S01]  /*d8a0*/  PRMT R16, R9, 0x7632, R16 ;  /* 0x0000763209107816 */ /* 0x000fe20000000010 */
[----:B------:R-:W4:Y:S01]  /*d8b0*/  LDL.LU R23, [R1+0x154] ;  /* 0x0001540001177983 */ /* 0x000f220000300800 */
[----:B0-----:R-:W-:-:S04]  /*d8c0*/  IMAD.WIDE R6, R0, 0x2, R4 ;  /* 0x0000000200067825 */ /* 0x001fc800078e0204 */
[C---:B------:R-:W-:Y:S01]  /*d8d0*/  IMAD.WIDE R8, R0.reuse, 0x2, R2 ;  /* 0x0000000200087825 */ /* 0x040fe200078e0202 */
[----:B------:R-:W-:Y:S01]  /*d8e0*/  IADD3 R0, R0, c[0x0][0x198], RZ ;  /* 0x0000660000007a10 */ /* 0x000fe20007ffe0ff */
[----:B------:R0:W-:Y:S04]  /*d8f0*/  @P4 STG.E.U16 [R6.64], R12 ;  /* 0x0000000c06004986 */ /* 0x0001e8000c101504 */
[----:B------:R1:W-:Y:S01]  /*d900*/  @P3 STG.E.U16 [R8.64], R16 ;  /* 0x0000001008003986 */ /* 0x0003e2000c101504 */
[----:B0-----:R-:W-:-:S05]  /*d910*/  IMAD.WIDE R6, R0, 0x2, R4 ;  /* 0x0000000200067825 */ /* 0x001fca00078e0204 */
[----:B--2---:R0:W-:Y:S01]  /*d920*/  @P2 STG.E.U16 [R6.64], R25 ;  /* 0x0000001906002986 */ /* 0x0041e2000c101504 */
[----:B-1----:R-:W-:-:S03]  /*d930*/  PRMT R16, R25, 0x7632, R16 ;  /* 0x0000763219107816 */ /* 0x002fc60000000010 */
[----:B0-----:R-:W2:Y:S01]  /*d940*/  LDL.LU R25, [R1+0x4] ;  /* 0x0000040001197983 */ /* 0x001ea20000300800 */
[----:B------:R-:W-:Y:S01]  /*d950*/  ISETP.LT.AND P1, PT, R26, c[0x0][0x178], !P1 ;  /* 0x00005e001a007a0c */ /* 0x000fe20004f21270 */
[----:B------:R-:W-:Y:S01]  /*d960*/  IMAD.WIDE R8, R0, 0x2, R2 ;  /* 0x0000000200087825 */ /* 0x000fe200078e0202 */
[----:B------:R-:W-:Y:S02]  /*d970*/  ISETP.LT.AND P3, PT, R11, c[0x0][0x178], !P0 ;  /* 0x00005e000b007a0c */ /* 0x000fe40004761270 */
[----:B------:R-:W-:Y:S02]  /*d980*/  ISETP.LT.AND P0, PT, R26, c[0x0][0x178], !P0 ;  /* 0x00005e001a007a0c */ /* 0x000fe40004701270 */
[----:B------:R-:W-:Y:S02]  /*d990*/  IADD3 R0, R0, c[0x0][0x198], RZ ;  /* 0x0000660000007a10 */ /* 0x000fe40007ffe0ff */
[----:B------:R-:W-:-:S03]  /*d9a0*/  IADD3 R12, R29, 0x1b, RZ ;  /* 0x0000001b1d0c7810 */ /* 0x000fc60007ffe0ff */
[----:B------:R-:W-:Y:S02]  /*d9b0*/  IMAD.WIDE R6, R0, 0x2, R4 ;  /* 0x0000000200067825 */ /* 0x000fe400078e0204 */
[----:B------:R0:W-:Y:S01]  /*d9c0*/  @P1 STG.E.U16 [R8.64], R17 ;  /* 0x0000001108001986 */ /* 0x0001e2000c101504 */
[----:B------:R-:W-:Y:S02]  /*d9d0*/  ISETP.LT.AND P1, PT, R11, c[0x0][0x178], !P6 ;  /* 0x00005e000b007a0c */ /* 0x000fe40007721270 */
[----:B------:R-:W-:Y:S02]  /*d9e0*/  ISETP.GE.AND P2, PT, R12, c[0x0][0x17c], PT ;  /* 0x00005f000c007a0c */ /* 0x000fe40003f46270 */
[----:B------:R-:W-:Y:S01]  /*d9f0*/  PRMT R12, R17, 0x7632, R12 ;  /* 0x00007632110c7816 */ /* 0x000fe2000000000c */
[----:B------:R1:W-:Y:S01]  /*da00*/  @P3 STG.E.U16 [R6.64], R16 ;  /* 0x0000001006003986 */ /* 0x0003e2000c101504 */
[----:B------:R-:W-:Y:S01]  /*da10*/  ISETP.LT.AND P6, PT, R26, c[0x0][0x178], !P6 ;  /* 0x00005e001a007a0c */ /* 0x000fe200077c1270 */
[C---:B0-----:R-:W-:Y:S01]  /*da20*/  IMAD.WIDE R8, R0.reuse, 0x2, R2 ;  /* 0x0000000200087825 */ /* 0x041fe200078e0202 */
[----:B------:R-:W-:-:S04]  /*da30*/  IADD3 R0, R0, c[0x0][0x198], RZ ;  /* 0x0000660000007a10 */ /* 0x000fc80007ffe0ff */
[----:B------:R0:W-:Y:S01]  /*da40*/  @P0 STG.E.U16 [R8.64], R12 ;  /* 0x0000000c08000986 */ /* 0x0001e2000c101504 */
[----:B-1----:R-:W-:Y:S01]  /*da50*/  IADD3 R16, R29, 0x1c, RZ ;  /* 0x0000001c1d107810 */ /* 0x002fe20007ffe0ff */
[----:B------:R-:W-:Y:S01]  /*da60*/  IMAD.WIDE R6, R0, 0x2, R4 ;  /* 0x0000000200067825 */ /* 0x000fe200078e0204 */
[----:B------:R-:W-:Y:S02]  /*da70*/  ISETP.LT.AND P0, PT, R11, c[0x0][0x178], !P5 ;  /* 0x00005e000b007a0c */ /* 0x000fe40006f01270 */
[----:B------:R-:W-:Y:S02]  /*da80*/  ISETP.GE.AND P3, PT, R16, c[0x0][0x17c], PT ;  /* 0x00005f0010007a0c */ /* 0x000fe40003f66270 */
[C---:B------:R-:W-:Y:S01]  /*da90*/  IADD3 R20, R29.reuse, 0x1a, RZ ;  /* 0x0000001a1d147810 */ /* 0x040fe20007ffe0ff */
[----:B---3--:R1:W-:Y:S01]  /*daa0*/  @P1 STG.E.U16 [R6.64], R24 ;  /* 0x0000001806001986 */ /* 0x0083e2000c101504 */
[----:B------:R-:W-:Y:S02]  /*dab0*/  IADD3 R16, R0, c[0x0][0x198], RZ ;  /* 0x0000660000107a10 */ /* 0x000fe40007ffe0ff */
[----:B0-----:R-:W-:-:S02]  /*dac0*/  IADD3 R8, R29, 0x1d, RZ ;  /* 0x0000001d1d087810 */ /* 0x001fc40007ffe0ff */
[----:B------:R-:W-:Y:S02]  /*dad0*/  ISETP.GE.AND P4, PT, R20, c[0x0][0x17c], PT ;  /* 0x00005f0014007a0c */ /* 0x000fe40003f86270 */
[----:B------:R-:W-:Y:S01]  /*dae0*/  ISETP.GE.AND P1, PT, R8, c[0x0][0x17c], PT ;  /* 0x00005f0008007a0c */ /* 0x000fe20003f26270 */
[----:B------:R-:W-:-:S04]  /*daf0*/  IMAD.WIDE R8, R16, 0x2, R4 ;  /* 0x0000000210087825 */ /* 0x000fc800078e0204 */
[----:B-1----:R-:W-:Y:S01]  /*db00*/  IMAD.WIDE R6, R0, 0x2, R2 ;  /* 0x0000000200067825 */ /* 0x002fe200078e0202 */
[----:B------:R-:W-:Y:S02]  /*db10*/  PRMT R0, R24, 0x7632, R0 ;  /* 0x0000763218007816 */ /* 0x000fe40000000000 */
[----:B------:R-:W3:Y:S01]  /*db20*/  LDL.LU R24, [R1+0x104] ;  /* 0x0001040001187983 */ /* 0x000ee20000300800 */
[----:B------:R-:W-:-:S03]  /*db30*/  ISETP.LT.AND P5, PT, R26, c[0x0][0x178], !P5 ;  /* 0x00005e001a007a0c */ /* 0x000fc60006fa1270 */
[----:B----4-:R0:W-:Y:S01]  /*db40*/  @P6 STG.E.U16 [R6.64], R21 ;  /* 0x0000001506006986 */ /* 0x0101e2000c101504 */
[----:B------:R-:W-:Y:S02]  /*db50*/  ISETP.LT.AND P6, PT, R11, c[0x0][0x178], !P4 ;  /* 0x00005e000b007a0c */ /* 0x000fe400067c1270 */
[----:B------:R-:W-:Y:S01]  /*db60*/  ISETP.LT.AND P4, PT, R26, c[0x0][0x178], !P4 ;  /* 0x00005e001a007a0c */ /* 0x000fe20006781270 */
[----:B------:R1:W-:Y:S01]  /*db70*/  @P0 STG.E.U16 [R8.64], R0 ;  /* 0x0000000008000986 */ /* 0x0003e2000c101504 */
[----:B------:R-:W-:Y:S01]  /*db80*/  PRMT R12, R21, 0x7632, R12 ;  /* 0x00007632150c7816 */ /* 0x000fe2000000000c */
[C---:B0-----:R-:W-:Y:S01]  /*db90*/  IMAD.WIDE R6, R16.reuse, 0x2, R2 ;  /* 0x0000000210067825 */ /* 0x041fe200078e0202 */
[----:B-1----:R-:W-:-:S04]  /*dba0*/  IADD3 R0, R16, c[0x0][0x198], RZ ;  /* 0x0000660010007a10 */ /* 0x002fc80007ffe0ff */
[----:B------:R0:W-:Y:S01]  /*dbb0*/  @P5 STG.E.U16 [R6.64], R12 ;  /* 0x0000000c06005986 */ /* 0x0001e2000c101504 */
[----:B------:R-:W-:-:S04]  /*dbc0*/  IMAD.WIDE R8, R0, 0x2, R4 ;  /* 0x0000000200087825 */ /* 0x000fc800078e0204 */
[C---:B------:R-:W-:Y:S01]  /*dbd0*/  IMAD.WIDE R16, R0.reuse, 0x2, R2 ;  /* 0x0000000200107825 */ /* 0x040fe200078e0202 */
[----:B------:R1:W-:Y:S01]  /*dbe0*/  @P6 STG.E.U16 [R8.64], R23 ;  /* 0x0000001708006986 */ /* 0x0003e2000c101504 */
[----:B0-----:R-:W-:Y:S02]  /*dbf0*/  PRMT R12, R23, 0x7632, R12 ;  /* 0x00007632170c7816 */ /* 0x001fe4000000000c */
[----:B-1----:R-:W-:-:S04]  /*dc00*/  IADD3 R8, R0, c[0x0][0x198], RZ ;  /* 0x0000660000087a10 */ /* 0x002fc80007ffe0ff */
[C---:B------:R-:W-:Y:S01]  /*dc10*/  IADD3 R0, R8.reuse, c[0x0][0x198], RZ ;  /* 0x0000660008007a10 */ /* 0x040fe20007ffe0ff */
[----:B------:R-:W-:-:S04]  /*dc20*/  IMAD.WIDE R6, R8, 0x2, R4 ;  /* 0x0000000208067825 */ /* 0x000fc800078e0204 */
[----:B------:R-:W-:Y:S01]  /*dc30*/  IMAD.WIDE R8, R8, 0x2, R2 ;  /* 0x0000000208087825 */ /* 0x000fe200078e0202 */
[----:B--2---:R0:W-:Y:S01]  /*dc40*/  @P4 STG.E.U16 [R16.64], R25 ;  /* 0x0000001910004986 */ /* 0x0041e2000c101504 */
[----:B------:R-:W-:Y:S02]  /*dc50*/  ISETP.LT.AND P4, PT, R11, c[0x0][0x178], !P2 ;  /* 0x00005e000b007a0c */ /* 0x000fe40005781270 */
[----:B------:R-:W-:Y:S02]  /*dc60*/  ISETP.LT.AND P2, PT, R26, c[0x0][0x178], !P2 ;  /* 0x00005e001a007a0c */ /* 0x000fe40005741270 */
[----:B------:R-:W-:Y:S02]  /*dc70*/  PRMT R22, R25, 0x7632, R22 ;  /* 0x0000763219167816 */ /* 0x000fe40000000016 */
[----:B0-----:R-:W2:Y:S07]  /*dc80*/  LDL.LU R25, [R1+0x44] ;  /* 0x0000440001197983 */ /* 0x001eae0000300800 */
[----:B------:R-:W-:Y:S04]  /*dc90*/  @P4 STG.E.U16 [R6.64], R12 ;  /* 0x0000000c06004986 */ /* 0x000fe8000c101504 */
[----:B------:R0:W-:Y:S04]  /*dca0*/  @P2 STG.E.U16 [R8.64], R22 ;  /* 0x0000001608002986 */ /* 0x0001e8000c101504 */
[----:B0-----:R-:W4:Y:S01]  /*dcb0*/  LDL.LU R22, [R1+0x174] ;  /* 0x0001740001167983 */ /* 0x001f220000300800 */
[----:B------:R-:W-:-:S02]  /*dcc0*/  ISETP.LT.AND P6, PT, R11, c[0x0][0x178], !P3 ;  /* 0x00005e000b007a0c */ /* 0x000fc40005fc1270 */
[----:B------:R-:W-:Y:S02]  /*dcd0*/  ISETP.LT.AND P3, PT, R26, c[0x0][0x178], !P3 ;  /* 0x00005e001a007a0c */ /* 0x000fe40005f61270 */
[C---:B------:R-:W-:Y:S02]  /*dce0*/  IADD3 R20, R29.reuse, 0x1e, RZ ;  /* 0x0000001e1d147810 */ /* 0x040fe40007ffe0ff */
[----:B------:R-:W-:Y:S01]  /*dcf0*/  IADD3 R21, R29, 0x1f, RZ ;  /* 0x0000001f1d157810 */ /* 0x000fe20007ffe0ff */
[----:B------:R-:W-:Y:S01]  /*dd00*/  IMAD.WIDE R16, R0, 0x2, R4 ;  /* 0x0000000200107825 */ /* 0x000fe200078e0204 */
[----:B------:R-:W-:Y:S02]  /*dd10*/  ISETP.GE.AND P0, PT, R20, c[0x0][0x17c], PT ;  /* 0x00005f0014007a0c */ /* 0x000fe40003f06270 */
[----:B------:R-:W-:Y:S01]  /*dd20*/  ISETP.GE.AND P5, PT, R21, c[0x0][0x17c], PT ;  /* 0x00005f0015007a0c */ /* 0x000fe20003fa6270 */
[----:B------:R-:W-:Y:S02]  /*dd30*/  IMAD.WIDE R20, R0, 0x2, R2 ;  /* 0x0000000200147825 */ /* 0x000fe400078e0202 */
[----:B---3--:R0:W-:Y:S04]  /*dd40*/  @P6 STG.E.U16 [R16.64], R24 ;  /* 0x0000001810006986 */ /* 0x0081e8000c101504 */
[----:B------:R1:W-:Y:S01]  /*dd50*/  @P3 STG.E.U16 [R20.64], R13 ;  /* 0x0000000d14003986 */ /* 0x0003e2000c101504 */
[----:B0-----:R-:W-:-:S03]  /*dd60*/  PRMT R16, R24, 0x7632, R16 ;  /* 0x0000763218107816 */ /* 0x001fc60000000010 */
[----:B-1----:R-:W3:Y:S04]  /*dd70*/  LDL.LU R21, [R1+0x88] ;  /* 0x0000880001157983 */ /* 0x002ee80000300800 */
[----:B------:R-:W3:Y:S01]  /*dd80*/  LDL.LU R24, [R1+0x38] ;  /* 0x0000380001187983 */ /* 0x000ee20000300800 */
[C---:B------:R-:W-:Y:S02]  /*dd90*/  ISETP.LT.AND P6, PT, R11.reuse, c[0x0][0x178], !P1 ;  /* 0x00005e000b007a0c */ /* 0x040fe40004fc1270 */
[----:B------:R-:W-:Y:S02]  /*dda0*/  IADD3 R8, R0, c[0x0][0x198], RZ ;  /* 0x0000660000087a10 */ /* 0x000fe40007ffe0ff */
[----:B------:R-:W-:Y:S02]  /*ddb0*/  ISETP.LT.AND P1, PT, R26, c[0x0][0x178], !P1 ;  /* 0x00005e001a007a0c */ /* 0x000fe40004f21270 */
[----:B------:R-:W-:-:S02]  /*ddc0*/  ISETP.LT.AND P3, PT, R11, c[0x0][0x178], !P0 ;  /* 0x00005e000b007a0c */ /* 0x000fc40004761270 */
[----:B------:R-:W-:Y:S01]  /*ddd0*/  ISETP.LT.AND P0, PT, R26, c[0x0][0x178], !P0 ;  /* 0x00005e001a007a0c */ /* 0x000fe20004701270 */
[C---:B------:R-:W-:Y:S01]  /*dde0*/  IMAD.WIDE R6, R8.reuse, 0x2, R4 ;  /* 0x0000000208067825 */ /* 0x040fe200078e0204 */
[----:B------:R-:W-:Y:S02]  /*ddf0*/  IADD3 R12, R29, 0x21, RZ ;  /* 0x000000211d0c7810 */ /* 0x000fe40007ffe0ff */
[C---:B------:R-:W-:Y:S01]  /*de00*/  IADD3 R20, R8.reuse, c[0x0][0x198], RZ ;  /* 0x0000660008147a10 */ /* 0x040fe20007ffe0ff */
[----:B------:R-:W-:Y:S01]  /*de10*/  IMAD.WIDE R8, R8, 0x2, R2 ;  /* 0x0000000208087825 */ /* 0x000fe200078e0202 */
[----:B------:R-:W-:Y:S01]  /*de20*/  PRMT R17, R13, 0x7632, R17 ;  /* 0x000076320d117816 */ /* 0x000fe20000000011 */
[----:B------:R0:W-:Y:S01]  /*de30*/  @P6 STG.E.U16 [R6.64], R16 ;  /* 0x0000001006006986 */ /* 0x0001e2000c101504 */
[----:B------:R-:W-:Y:S01]  /*de40*/  ISETP.GE.AND P2, PT, R12, c[0x0][0x17c], PT ;  /* 0x00005f000c007a0c */ /* 0x000fe20003f46270 */
[C---:B------:R-:W-:Y:S02]  /*de50*/  IMAD.WIDE R12, R20.reuse, 0x2, R4 ;  /* 0x00000002140c7825 */ /* 0x040fe400078e0204 */
[----:B------:R-:W-:Y:S02]  /*de60*/  @P1 STG.E.U16 [R8.64], R17 ;  /* 0x0000001108001986 */ /* 0x000fe4000c101504 */
[----:B0-----:R-:W-:-:S02]  /*de70*/  IMAD.WIDE R6, R20, 0x2, R2 ;  /* 0x0000000214067825 */ /* 0x001fc400078e0202 */
[----:B----4-:R0:W-:Y:S04]  /*de80*/  @P3 STG.E.U16 [R12.64], R22 ;  /* 0x000000160c003986 */ /* 0x0101e8000c101504 */
[----:B--2---:R1:W-:Y:S01]  /*de90*/  @P0 STG.E.U16 [R6.64], R25 ;  /* 0x0000001906000986 */ /* 0x0043e2000c101504 */
[----:B0-----:R-:W-:-:S03]  /*dea0*/  PRMT R13, R25, 0x7632, R13 ;  /* 0x00007632190d7816 */ /* 0x001fc6000000000d */
[----:B-1----:R-:W2:Y:S01]  /*deb0*/  LDL.LU R25, [R1+0xd8] ;  /* 0x0000d80001197983 */ /* 0x002ea20000300800 */
[C---:B------:R-:W-:Y:S02]  /*dec0*/  IADD3 R0, R29.reuse, 0x22, RZ ;  /* 0x000000221d007810 */ /* 0x040fe40007ffe0ff */
[C---:B------:R-:W-:Y:S02]  /*ded0*/  IADD3 R23, R29.reuse, 0x20, RZ ;  /* 0x000000201d177810 */ /* 0x040fe40007ffe0ff */
[----:B------:R-:W-:Y:S02]  /*dee0*/  ISETP.GE.AND P6, PT, R0, c[0x0][0x17c], PT ;  /* 0x00005f0000007a0c */ /* 0x000fe40003fc6270 */
[----:B------:R-:W-:Y:S02]  /*def0*/  IADD3 R0, R29, 0x23, RZ ;  /* 0x000000231d007810 */ /* 0x000fe40007ffe0ff */
[----:B------:R-:W-:Y:S02]  /*df00*/  ISETP.LT.AND P1, PT, R11, c[0x0][0x178], !P5 ;  /* 0x00005e000b007a0c */ /* 0x000fe40006f21270 */
[----:B------:R-:W-:-:S02]  /*df10*/  ISETP.LT.AND P5, PT, R26, c[0x0][0x178], !P5 ;  /* 0x00005e001a007a0c */ /* 0x000fc40006fa1270 */
[----:B------:R-:W-:Y:S02]  /*df20*/  ISETP.GE.AND P3, PT, R0, c[0x0][0x17c], PT ;  /* 0x00005f0000007a0c */ /* 0x000fe40003f66270 */
[----:B------:R-:W-:Y:S02]  /*df30*/  ISETP.GE.AND P4, PT, R23, c[0x0][0x17c], PT ;  /* 0x00005f0017007a0c */ /* 0x000fe40003f86270 */
[----:B------:R-:W-:Y:S02]  /*df40*/  IADD3 R0, R20, c[0x0][0x198], RZ ;  /* 0x0000660014007a10 */ /* 0x000fe40007ffe0ff */
[----:B------:R-:W-:Y:S02]  /*df50*/  ISETP.LT.AND P0, PT, R11, c[0x0][0x178], !P4 ;  /* 0x00005e000b007a0c */ /* 0x000fe40006701270 */
[----:B------:R-:W-:Y:S01]  /*df60*/  PRMT R12, R22, 0x7632, R12 ;  /* 0x00007632160c7816 */ /* 0x000fe2000000000c */
[----:B------:R-:W-:Y:S01]  /*df70*/  IMAD.WIDE R8, R0, 0x2, R4 ;  /* 0x0000000200087825 */ /* 0x000fe200078e0204 */
[----:B------:R-:W4:Y:S01]  /*df80*/  LDL.LU R22, [R1+0x18] ;  /* 0x0000180001167983 */ /* 0x000f220000300800 */
[----:B------:R-:W-:-:S02]  /*df90*/  ISETP.LT.AND P4, PT, R26, c[0x0][0x178], !P4 ;  /* 0x00005e001a007a0c */ /* 0x000fc40006781270 */
[C-C-:B------:R-:W-:Y:S01]  /*dfa0*/  IMAD.WIDE R6, R0.reuse, 0x2, R2.reuse ;  /* 0x0000000200067825 */ /* 0x140fe200078e0202 */
[----:B------:R-:W-:Y:S01]  /*dfb0*/  IADD3 R0, R0, c[0x0][0x198], RZ ;  /* 0x0000660000007a10 */ /* 0x000fe20007ffe0ff */
[----:B------:R0:W-:Y:S04]  /*dfc0*/  @P1 STG.E.U16 [R8.64], R12 ;  /* 0x0000000c08001986 */ /* 0x0001e8000c101504 */
[----:B------:R1:W-:Y:S01]  /*dfd0*/  @P5 STG.E.U16 [R6.64], R13 ;  /* 0x0000000d06005986 */ /* 0x0003e2000c101504 */
[----:B0-----:R-:W-:Y:S01]  /*dfe0*/  IADD3 R12, R29, 0x25, RZ ;  /* 0x000000251d0c7810 */ /* 0x001fe20007ffe0ff */
[----:B------:R-:W-:-:S04]  /*dff0*/  IMAD.WIDE R8, R0, 0x2, R2 ;  /* 0x0000000200087825 */ /* 0x000fc800078e0202 */
[----:B-1----:R-:W-:-:S05]  /*e000*/  IMAD.WIDE R6, R0, 0x2, R4 ;  /* 0x0000000200067825 */ /* 0x002fca00078e0204 */
[----:B---3--:R-:W-:Y:S01]  /*e010*/  @P0 STG.E.U16 [R6.64], R21 ;  /* 0x0000001506000986 */ /* 0x008fe2000c101504 */
[----:B------:R-:W-:Y:S02]  /*e020*/  ISETP.GE.AND P0, PT, R12, c[0x0][0x17c], PT ;  /* 0x00005f000c007a0c */ /* 0x000fe40003f06270 */
[----:B------:R-:W-:Y:S01]  /*e030*/  PRMT R12, R24, 0x7632, R12 ;  /* 0x00007632180c7816 */ /* 0x000fe2000000000c */
[----:B------:R0:W-:Y:S01]  /*e040*/  @P4 STG.E.U16 [R8.64], R24 ;  /* 0x0000001808004986 */ /* 0x0001e2000c101504 */
[----:B------:R-:W-:-:S03]  /*e050*/  ISETP.LT.AND P5, PT, R11, c[0x0][0x178], !P2 ;  /* 0x00005e000b007a0c */ /* 0x000fc600057a1270 */
[----:B0-----:R-:W3:Y:S01]  /*e060*/  LDL.LU R24, [R1+0xf8] ;  /* 0x0000f80001187983 */ /* 0x001ee20000300800 */
[----:B------:R-:W-:Y:S02]  /*e070*/  IADD3 R0, R0, c[0x0][0x198], RZ ;  /* 0x0000660000007a10 */ /* 0x000fe40007ffe0ff */
[----:B------:R-:W-:Y:S02]  /*e080*/  ISETP.LT.AND P2, PT, R26, c[0x0][0x178], !P2 ;  /* 0x00005e001a007a0c */ /* 0x000fe40005741270 */
[----:B------:R-:W-:Y:S01]  /*e090*/  ISETP.LT.AND P4, PT, R11, c[0x0][0x178], !P6 ;  /* 0x00005e000b007a0c */ /* 0x000fe20007781270 */
[----:B------:R-:W-:Y:S01]  /*e0a0*/  IMAD.WIDE R6, R0, 0x2, R4 ;  /* 0x0000000200067825 */ /* 0x000fe200078e0204 */
[----:B------:R-:W-:-:S03]  /*e0b0*/  PRMT R13, R21, 0x7632, R13 ;  /* 0x00007632150d7816 */ /* 0x000fc6000000000d */
[C---:B------:R-:W-:Y:S01]  /*e0c0*/  IMAD.WIDE R8, R0.reuse, 0x2, R2 ;  /* 0x0000000200087825 */ /* 0x040fe200078e0202 */
[----:B------:R-:W-:Y:S01]  /*e0d0*/  IADD3 R0, R0, c[0x0][0x198], RZ ;  /* 0x0000660000007a10 */ /* 0x000fe20007ffe0ff */
[----:B------:R0:W-:Y:S04]  /*e0e0*/  @P5 STG.E.U16 [R6.64], R13 ;  /* 0x0000000d06005986 */ /* 0x0001e8000c101504 */
[----:B------:R1:W-:Y:S01]  /*e0f0*/  @P2 STG.E.U16 [R8.64], R12 ;  /* 0x0000000c08002986 */ /* 0x0003e2000c101504 */
[C---:B0-----:R-:W-:Y:S01]  /*e100*/  IMAD.WIDE R6, R0.reuse, 0x2, R4 ;  /* 0x0000000200067825 */ /* 0x041fe200078e0204 */
[----:B-1----:R-:W-:-:S04]  /*e110*/  IADD3 R12, R0, c[0x0][0x198], RZ ;  /* 0x00006600000c7a10 */ /* 0x002fc80007ffe0ff */
[----:B--2---:R0:W-:Y:S02]  /*e120*/  @P4 STG.E.U16 [R6.64], R25 ;  /* 0x0000001906004986 */ /* 0x0041e4000c101504 */
[----:B0-----:R-:W-:Y:S01]  /*e130*/  IMAD.WIDE R6, R0, 0x2, R2 ;  /* 0x0000000200067825 */ /* 0x001fe200078e0202 */
[----:B------:R-:W-:Y:S02]  /*e140*/  PRMT R0, R25, 0x7632, R0 ;  /* 0x0000763219007816 */ /* 0x000fe40000000000 */
[----:B------:R-:W2:Y:S01]  /*e150*/  LDL.LU R25, [R1+0xe8] ;  /* 0x0000e80001197983 */ /* 0x000ea20000300800 */
[----:B------:R-:W-:Y:S02]  /*e160*/  ISETP.LT.AND P6, PT, R26, c[0x0][0x178], !P6 ;  /* 0x00005e001a007a0c */ /* 0x000fe400077c1270 */
[----:B------:R-:W-:Y:S02]  /*e170*/  ISETP.LT.AND P2, PT, R11, c[0x0][0x178], !P3 ;  /* 0x00005e000b007a0c */ /* 0x000fe40005f41270 */
[----:B------:R-:W-:-:S02]  /*e180*/  IADD3 R16, R29, 0x24, RZ ;  /* 0x000000241d107810 */ /* 0x000fc40007ffe0ff */
[----:B------:R-:W-:Y:S02]  /*e190*/  IADD3 R8, R29, 0x27, RZ ;  /* 0x000000271d087810 */ /* 0x000fe40007ffe0ff */
[----:B------:R-:W-:Y:S02]  /*e1a0*/  ISETP.GE.AND P1, PT, R16, c[0x0][0x17c], PT ;  /* 0x00005f0010007a0c */ /* 0x000fe40003f26270 */
[----:B------:R-:W-:Y:S01]  /*e1b0*/  ISETP.GE.AND P4, PT, R8, c[0x0][0x17c], PT ;  /* 0x00005f0008007a0c */ /* 0x000fe20003f86270 */
[----:B------:R-:W-:Y:S01]  /*e1c0*/  IMAD.WIDE R8, R12, 0x2, R4 ;  /* 0x000000020c087825 */ /* 0x000fe200078e0204 */
[C---:B------:R-:W-:Y:S01]  /*e1d0*/  ISETP.LT.AND P3, PT, R26.reuse, c[0x0][0x178], !P3 ;  /* 0x00005e001a007a0c */ /* 0x040fe20005f61270 */
[----:B----4-:R0:W-:Y:S01]  /*e1e0*/  @P6 STG.E.U16 [R6.64], R22 ;  /* 0x0000001606006986 */ /* 0x0101e2000c101504 */
[----:B------:R-:W-:Y:S02]  /*e1f0*/  ISETP.LT.AND P6, PT, R11, c[0x0][0x178], !P1 ;  /* 0x00005e000b007a0c */ /* 0x000fe40004fc1270 */
[----:B------:R-:W-:Y:S01]  /*e200*/  ISETP.LT.AND P1, PT, R26, c[0x0][0x178], !P1 ;  /* 0x00005e001a007a0c */ /* 0x000fe20004f21270 */
[----:B------:R1:W-:Y:S01]  /*e210*/  @P2 STG.E.U16 [R8.64], R0 ;  /* 0x0000000008002986 */ /* 0x0003e2000c101504 */
[----:B------:R-:W-:-:S02]  /*e220*/  IADD3 R13, R29, 0x26, RZ ;  /* 0x000000261d0d7810 */ /* 0x000fc40007ffe0ff */
[----:B------:R-:W-:Y:S02]  /*e230*/  PRMT R16, R22, 0x7632, R16 ;  /* 0x0000763216107816 */ /* 0x000fe40000000010 */
[----:B------:R-:W-:Y:S01]  /*e240*/  ISETP.GE.AND P5, PT, R13, c[0x0][0x17c], PT ;  /* 0x00005f000d007a0c */ /* 0x000fe20003fa6270 */
[C---:B0-----:R-:W-:Y:S01]  /*e250*/  IMAD.WIDE R6, R12.reuse, 0x2, R2 ;  /* 0x000000020c067825 */ /* 0x041fe200078e0202 */
[----:B-1----:R-:W-:-:S04]  /*e260*/  IADD3 R0, R12, c[0x0][0x198], RZ ;  /* 0x000066000c007a10 */ /* 0x002fc80007ffe0ff */
[----:B------:R-:W-:Y:S01]  /*e270*/  @P3 STG.E.U16 [R6.64], R16 ;  /* 0x0000001006003986 */ /* 0x000fe2000c101504 */
[----:B------:R-:W-:-:S04]  /*e280*/  IMAD.WIDE R8, R0, 0x2, R4 ;  /* 0x0000000200087825 */ /* 0x000fc800078e0204 */
[C---:B------:R-:W-:Y:S01]  /*e290*/  IMAD.WIDE R12, R0.reuse, 0x2, R2 ;  /* 0x00000002000c7825 */ /* 0x040fe200078e0202 */
[----:B------:R-:W-:Y:S01]  /*e2a0*/  IADD3 R21, R29, 0x2a, RZ ;  /* 0x0000002a1d157810 */ /* 0x000fe20007ffe0ff */
[----:B---3--:R0:W-:Y:S04]  /*e2b0*/  @P6 STG.E.U16 [R8.64], R24 ;  /* 0x0000001808006986 */ /* 0x0081e8000c101504 */
[----:B------:R1:W-:Y:S01]  /*e2c0*/  @P1 STG.E.U16 [R12.64], R10 ;  /* 0x0000000a0c001986 */ /* 0x0003e2000c101504 */
[----:B------:R-:W-:Y:S02]  /*e2d0*/  ISETP.LT.AND P1, PT, R11, c[0x0][0x178], !P0 ;  /* 0x00005e000b007a0c */ /* 0x000fe40004721270 */
[----:B0-----:R-:W-:Y:S02]  /*e2e0*/  IADD3 R8, R0, c[0x0][0x198], RZ ;  /* 0x0000660000087a10 */ /* 0x001fe40007ffe0ff */
[----:B-1----:R-:W-:-:S03]  /*e2f0*/  PRMT R10, R24, 0x7632, R10 ;  /* 0x00007632180a7816 */ /* 0x002fc6000000000a */
[----:B------:R-:W-:Y:S01]  /*e300*/  IMAD.WIDE R6, R8, 0x2, R4 ;  /* 0x0000000208067825 */ /* 0x000fe200078e0204 */
[----:B------:R-:W-:Y:S02]  /*e310*/  ISETP.LT.AND P6, PT, R11, c[0x0][0x178], !P5 ;  /* 0x00005e000b007a0c */ /* 0x000fe40006fc1270 */
[----:B------:R-:W3:Y:S04]  /*e320*/  LDL.LU R11, [R1+0x66c] ;  /* 0x00066c00010b7983 */ /* 0x000ee80000300800 */
[----:B------:R-:W-:Y:S01]  /*e330*/  @P1 STG.E.U16 [R6.64], R10 ;  /* 0x0000000a06001986 */ /* 0x000fe2000c101504 */
[----:B------:R-:W-:-:S03]  /*e340*/  ISETP.GE.AND P1, PT, R21, c[0x0][0x17c], PT ;  /* 0x00005f0015007a0c */ /* 0x000fc60003f26270 */
[----:B------:R-:W4:Y:S01]  /*e350*/  LDL.LU R24, [R1+0x28] ;  /* 0x0000280001187983 */ /* 0x000f220000300800 */
[----:B------:R-:W-:-:S03]  /*e360*/  ISETP.LT.AND P0, PT, R26, c[0x0][0x178], !P0 ;  /* 0x00005e001a007a0c */ /* 0x000fc60004701270 */
[----:B------:R-:W3:Y:S01]  /*e370*/  LDL R21, [R1+0x468] ;  /* 0x0004680001157983 */ /* 0x000ee20000100800 */
[----:B------:R-:W-:Y:S02]  /*e380*/  ISETP.LT.AND P5, PT, R26, c[0x0][0x178], !P5 ;  /* 0x00005e001a007a0c */ /* 0x000fe40006fa1270 */
[C---:B------:R-:W-:Y:S02]  /*e390*/  IADD3 R20, R29.reuse, 0x29, RZ ;  /* 0x000000291d147810 */ /* 0x040fe40007ffe0ff */
[C---:B------:R-:W-:Y:S02]  /*e3a0*/  IADD3 R0, R8.reuse, c[0x0][0x198], RZ ;  /* 0x0000660008007a10 */ /* 0x040fe40007ffe0ff */
[----:B------:R-:W-:Y:S01]  /*e3b0*/  IADD3 R17, R29, 0x28, RZ ;  /* 0x000000281d117810 */ /* 0x000fe20007ffe0ff */
[----:B------:R-:W-:Y:S01]  /*e3c0*/  IMAD.WIDE R8, R8, 0x2, R2 ;  /* 0x0000000208087825 */ /* 0x000fe200078e0202 */
[----:B------:R-:W-:Y:S02]  /*e3d0*/  ISETP.GE.AND P3, PT, R20, c[0x0][0x17c], PT ;  /* 0x00005f0014007a0c */ /* 0x000fe40003f66270 */
[----:B------:R-:W-:Y:S01]  /*e3e0*/  PRMT R20, R10, 0x7632, R20 ;  /* 0x000076320a147816 */ /* 0x000fe20000000014 */
[----:B------:R-:W-:Y:S01]  /*e3f0*/  IMAD.WIDE R12, R0, 0x2, R4 ;  /* 0x00000002000c7825 */ /* 0x000fe200078e0204 */
[----:B------:R-:W-:-:S03]  /*e400*/  ISETP.GE.AND P2, PT, R17, c[0x0][0x17c], PT ;  /* 0x00005f0011007a0c */ /* 0x000fc60003f46270 */
[----:B------:R-:W-:Y:S01]  /*e410*/  IMAD.WIDE R16, R0, 0x2, R2 ;  /* 0x0000000200107825 */ /* 0x000fe200078e0202 */
[----:B------:R-:W-:Y:S04]  /*e420*/  @P0 STG.E.U16 [R8.64], R20 ;  /* 0x0000001408000986 */ /* 0x000fe8000c101504 */
[----:B--2---:R-:W-:Y:S04]  /*e430*/  @P6 STG.E.U16 [R12.64], R25 ;  /* 0x000000190c006986 */ /* 0x004fe8000c101504 */
[----:B------:R0:W-:Y:S04]  /*e440*/  @P5 STG.E.U16 [R16.64], R18 ;  /* 0x0000001210005986 */ /* 0x0001e8000c101504 */
[----:B0-----:R-:W2:Y:S01]  /*e450*/  LDL.LU R17, [R1+0x168] ;  /* 0x0001680001117983 */ /* 0x001ea20000300800 */
[----:B------:R-:W-:-:S03]  /*e460*/  PRMT R10, R25, 0x7632, R10 ;  /* 0x00007632190a7816 */ /* 0x000fc6000000000a */
[----:B------:R-:W4:Y:S04]  /*e470*/  LDL.LU R22, [R1+0x158] ;  /* 0x0001580001167983 */ /* 0x000f280000300800 */
[----:B------:R-:W4:Y:S01]  /*e480*/  LDL.LU R25, [R1+0x8] ;  /* 0x0000080001197983 */ /* 0x000f220000300800 */
[----:B------:R-:W-:Y:S02]  /*e490*/  IADD3 R8, R0, c[0x0][0x198], RZ ;  /* 0x0000660000087a10 */ /* 0x000fe40007ffe0ff */
[----:B------:R-:W-:Y:S02]  /*e4a0*/  IADD3 R12, R29, 0x2b, RZ ;  /* 0x0000002b1d0c7810 */ /* 0x000fe40007ffe0ff */
[C---:B------:R-:W-:Y:S01]  /*e4b0*/  IADD3 R0, R8.reuse, c[0x0][0x198], RZ ;  /* 0x0000660008007a10 */ /* 0x040fe20007ffe0ff */
[----:B------:R-:W-:Y:S01]  /*e4c0*/  IMAD.WIDE R6, R8, 0x2, R4 ;  /* 0x0000000208067825 */ /* 0x000fe200078e0204 */
[----:B------:R-:W-:-:S02]  /*e4d0*/  PRMT R18, R18, 0x7632, R18 ;  /* 0x0000763212127816 */ /* 0x000fc40000000012 */
[----:B------:R-:W-:Y:S01]  /*e4e0*/  ISETP.GE.AND P0, PT, R12, c[0x0][0x17c], PT ;  /* 0x00005f000c007a0c */ /* 0x000fe20003f06270 */
[----:B------:R-:W-:-:S04]  /*e4f0*/  IMAD.WIDE R8, R8, 0x2, R2 ;  /* 0x0000000208087825 */ /* 0x000fc800078e0202 */
[----:B------:R-:W-:Y:S01]  /*e500*/  IMAD.WIDE R12, R0, 0x2, R4 ;  /* 0x00000002000c7825 */ /* 0x000fe200078e0204 */
[C---:B---3--:R-:W-:Y:S02]  /*e510*/  ISETP.LT.AND P6, PT, R21.reuse, c[0x0][0x178], !P4 ;  /* 0x00005e0015007a0c */ /* 0x048fe400067c1270 */
[C---:B------:R-:W-:Y:S02]  /*e520*/  ISETP.LT.AND P4, PT, R26.reuse, c[0x0][0x178], !P4 ;  /* 0x00005e001a007a0c */ /* 0x040fe40006781270 */
[----:B------:R-:W-:Y:S02]  /*e530*/  ISETP.LT.AND P5, PT, R21, c[0x0][0x178], !P2 ;  /* 0x00005e0015007a0c */ /* 0x000fe400057a1270 */
[----:B------:R-:W-:-:S07]  /*e540*/  ISETP.LT.AND P2, PT, R26, c[0x0][0x178], !P2 ;  /* 0x00005e001a007a0c */ /* 0x000fce0005741270 */
[----:B------:R0:W-:Y:S04]  /*e550*/  @P6 STG.E.U16 [R6.64], R10 ;  /* 0x0000000a06006986 */ /* 0x0001e8000c101504 */
[----:B------:R-:W-:Y:S01]  /*e560*/  @P4 STG.E.U16 [R8.64], R18 ;  /* 0x0000001208004986 */ /* 0x000fe2000c101504 */
[----:B0-----:R-:W-:-:S03]  /*e570*/  IMAD.WIDE R6, R0, 0x2, R2 ;  /* 0x0000000200067825 */ /* 0x001fc600078e0202 */
[----:B--2---:R0:W-:Y:S04]  /*e580*/  @P5 STG.E.U16 [R12.64], R17 ;  /* 0x000000110c005986 */ /* 0x0041e8000c101504 */
[----:B----4-:R1:W-:Y:S01]  /*e590*/  @P2 STG.E.U16 [R6.64], R24 ;  /* 0x0000001806002986 */ /* 0x0103e2000c101504 */
[----:B0-----:R-:W-:-:S03]  /*e5a0*/  PRMT R12, R24, 0x7632, R12 ;  /* 0x00007632180c7816 */ /* 0x001fc6000000000c */
[----:B-1----:R-:W2:Y:S01]  /*e5b0*/  LDL.LU R24, [R1+0x108] ;  /* 0x0001080001187983 */ /* 0x002ea20000300800 */
[----:B------:R-:W-:Y:S02]  /*e5c0*/  ISETP.LT.AND P4, PT, R21, c[0x0][0x178], !P3 ;  /* 0x00005e0015007a0c */ /* 0x000fe40005f81270 */
[----:B------:R-:W-:Y:S02]  /*e5d0*/  IADD3 R8, R29, 0x2d, RZ ;  /* 0x0000002d1d087810 */ /* 0x000fe40007ffe0ff */
[----:B------:R-:W-:Y:S02]  /*e5e0*/  ISETP.LT.AND P3, PT, R26, c[0x0][0x178], !P3 ;  /* 0x00005e001a007a0c */ /* 0x000fe40005f61270 */
[----:B------:R-:W-:Y:S02]  /*e5f0*/  IADD3 R0, R0, c[0x0][0x198], RZ ;  /* 0x0000660000007a10 */ /* 0x000fe40007ffe0ff */
[----:B------:R-:W-:Y:S02]  /*e600*/  ISETP.LT.AND P2, PT, R21, c[0x0][0x178], !P1 ;  /* 0x00005e0015007a0c */ /* 0x000fe40004f41270 */
[----:B------:R-:W-:Y:S01]  /*e610*/  ISETP.GE.AND P5, PT, R8, c[0x0][0x17c], PT ;  /* 0x00005f0008007a0c */ /* 0x000fe20003fa6270 */
[----:B------:R-:W-:Y:S01]  /*e620*/  IMAD.WIDE R6, R0, 0x2, R4 ;  /* 0x0000000200067825 */ /* 0x000fe200078e0204 */
[----:B------:R-:W-:-:S02]  /*e630*/  PRMT R10, R17, 0x7632, R10 ;  /* 0x00007632110a7816 */ /* 0x000fc4000000000a */
[----:B------:R-:W-:Y:S01]  /*e640*/  ISETP.LT.AND P1, PT, R26, c[0x0][0x178], !P1 ;  /* 0x00005e001a007a0c */ /* 0x000fe20004f21270 */
[C---:B------:R-:W-:Y:S01]  /*e650*/  IMAD.WIDE R8, R0.reuse, 0x2, R2 ;  /* 0x0000000200087825 */ /* 0x040fe200078e0202 */
[----:B------:R-:W-:Y:S01]  /*e660*/  IADD3 R0, R0, c[0x0][0x198], RZ ;  /* 0x0000660000007a10 */ /* 0x000fe20007ffe0ff */
[----:B------:R0:W-:Y:S04]  /*e670*/  @P4 STG.E.U16 [R6.64], R10 ;  /* 0x0000000a06004986 */ /* 0x0001e8000c101504 */
[----:B------:R1:W-:Y:S01]  /*e680*/  @P3 STG.E.U16 [R8.64], R12 ;  /* 0x0000000c08003986 */ /* 0x0003e2000c101504 */
[----:B0-----:R-:W-:Y:S01]  /*e690*/  IMAD.WIDE R6, R0, 0x2, R4 ;  /* 0x0000000200067825 */ /* 0x001fe200078e0204 */
[----:B------:R-:W-:-:S03]  /*e6a0*/  IADD3 R10, R29, 0x2f, RZ ;  /* 0x0000002f1d0a7810 */ /* 0x000fc60007ffe0ff */
[----:B-1----:R-:W-:Y:S01]  /*e6b0*/  IMAD.WIDE R8, R0, 0x2, R2 ;  /* 0x0000000200087825 */ /* 0x002fe200078e0202 */
[----:B------:R0:W-:Y:S01]  /*e6c0*/  @P2 STG.E.U16 [R6.64], R22 ;  /* 0x0000001606002986 */ /* 0x0001e2000c101504 */
[----:B------:R-:W-:Y:S02]  /*e6d0*/  ISETP.GE.AND P2, PT, R10, c[0x0][0x17c], PT ;  /* 0x00005f000a007a0c */ /* 0x000fe40003f46270 */
[----:B------:R-:W-:Y:S01]  /*e6e0*/  PRMT R10, R22, 0x7632, R10 ;  /* 0x00007632160a7816 */ /* 0x000fe2000000000a */
[----:B------:R1:W-:Y:S01]  /*e6f0*/  @P1 STG.E.U16 [R8.64], R25 ;  /* 0x0000001908001986 */ /* 0x0003e2000c101504 */
[----:B------:R-:W-:-:S03]  /*e700*/  PRMT R12, R25, 0x7632, R12 ;  /* 0x00007632190c7816 */ /* 0x000fc6000000000c */
[----:B0-----:R-:W3:Y:S04]  /*e710*/  LDL.LU R22, [R1+0x178] ;  /* 0x0001780001167983 */ /* 0x001ee80000300800 */
[----:B-1----:R-:W4:Y:S01]  /*e720*/  LDL.LU R25, [R1+0x48] ;  /* 0x0000480001197983 */ /* 0x002f220000300800 */
[----:B------:R-:W-:Y:S02]  /*e730*/  IADD3 R16, R29, 0x2c, RZ ;  /* 0x0000002c1d107810 */ /* 0x000fe40007ffe0ff */
[----:B------:R-:W-:Y:S01]  /*e740*/  ISETP.LT.AND P3, PT, R21, c[0x0][0x178], !P0 ;  /* 0x00005e0015007a0c */ /* 0x000fe20004761270 */
[----:B------:R-:W3:Y:S01]  /*e750*/  LDL.LU R18, [R1+0x8c] ;  /* 0x00008c0001127983 */ /* 0x000ee20000300800 */
[----:B------:R-:W-:Y:S02]  /*e760*/  ISETP.GE.AND P6, PT, R16, c[0x0][0x17c], PT ;  /* 0x00005f0010007a0c */ /* 0x000fe40003fc6270 */
[----:B------:R-:W-:-:S02]  /*e770*/  IADD3 R0, R0, c[0x0][0x198], RZ ;  /* 0x0000660000007a10 */ /* 0x000fc40007ffe0ff */
[----:B------:R-:W-:Y:S02]  /*e780*/  ISETP.LT.AND P0, PT, R26, c[0x0][0x178], !P0 ;  /* 0x00005e001a007a0c */ /* 0x000fe40004701270 */
[----:B------:R-:W-:Y:S01]  /*e790*/  ISETP.LT.AND P1, PT, R21, c[0x0][0x178], !P6 ;  /* 0x00005e0015007a0c */ /* 0x000fe20007721270 */
[----:B------:R-:W-:-:S04]  /*e7a0*/  IMAD.WIDE R6, R0, 0x2, R4 ;  /* 0x0000000200067825 */ /* 0x000fc800078e0204 */
[C---:B------:R-:W-:Y:S01]  /*e7b0*/  IMAD.WIDE R8, R0.reuse, 0x2, R2 ;  /* 0x0000000200087825 */ /* 0x040fe200078e0202 */
[----:B------:R-:W-:Y:S01]  /*e7c0*/  IADD3 R0, R0, c[0x0][0x198], RZ ;  /* 0x0000660000007a10 */ /* 0x000fe20007ffe0ff */
[----:B------:R0:W-:Y:S04]  /*e7d0*/  @P3 STG.E.U16 [R6.64], R10 ;  /* 0x0000000a06003986 */ /* 0x0001e8000c101504 */
[----:B------:R-:W-:Y:S01]  /*e7e0*/  @P0 STG.E.U16 [R8.64], R12 ;  /* 0x0000000c08000986 */ /* 0x000fe2000c101504 */
[----:B0-----:R-:W-:Y:S01]  /*e7f0*/  IMAD.WIDE R6, R0, 0x2, R4 ;  /* 0x0000000200067825 */ /* 0x001fe200078e0204 */
[----:B------:R-:W-:-:S04]  /*e800*/  IADD3 R10, R29, 0x30, RZ ;  /* 0x000000301d0a7810 */ /* 0x000fc80007ffe0ff */
[----:B------:R-:W-:Y:S02]  /*e810*/  ISETP.GE.AND P3, PT, R10, c[0x0][0x17c], PT ;  /* 0x00005f000a007a0c */ /* 0x000fe40003f66270 */
[C---:B------:R-:W-:Y:S01]  /*e820*/  IADD3 R10, R0.reuse, c[0x0][0x198], RZ ;  /* 0x00006600000a7a10 */ /* 0x040fe20007ffe0ff */
[----:B--2---:R0:W-:Y:S02]  /*e830*/  @P1 STG.E.U16 [R6.64], R24 ;  /* 0x0000001806001986 */ /* 0x0041e4000c101504 */
[----:B0-----:R-:W-:Y:S01]  /*e840*/  IMAD.WIDE R6, R0, 0x2, R2 ;  /* 0x0000000200067825 */ /* 0x001fe200078e0202 */
[----:B------:R-:W-:Y:S02]  /*e850*/  PRMT R0, R24, 0x7632, R0 ;  /* 0x0000763218007816 */ /* 0x000fe40000000000 */
[----:B------:R-:W2:Y:S01]  /*e860*/  LDL.LU R24, [R1+0x3c] ;  /* 0x00003c0001187983 */ /* 0x000ea20000300800 */
[----:B------:R-:W-:Y:S02]  /*e870*/  ISETP.LT.AND P6, PT, R26, c[0x0][0x178], !P6 ;  /* 0x00005e001a007a0c */ /* 0x000fe400077c1270 */
[----:B------:R-:W-:-:S02]  /*e880*/  ISETP.LT.AND P0, PT, R21, c[0x0][0x178], !P5 ;  /* 0x00005e0015007a0c */ /* 0x000fc40006f01270 */
[C---:B------:R-:W-:Y:S02]  /*e890*/  IADD3 R13, R29.reuse, 0x2e, RZ ;  /* 0x0000002e1d0d7810 */ /* 0x040fe40007ffe0ff */
[----:B------:R-:W-:Y:S02]  /*e8a0*/  IADD3 R8, R29, 0x31, RZ ;  /* 0x000000311d087810 */ /* 0x000fe40007ffe0ff */
[----:B------:R-:W-:Y:S02]  /*e8b0*/  ISETP.GE.AND P4, PT, R13, c[0x0][0x17c], PT ;  /* 0x00005f000d007a0c */ /* 0x000fe40003f86270 */
[----:B------:R-:W-:Y:S01]  /*e8c0*/  ISETP.GE.AND P1, PT, R8, c[0x0][0x17c], PT ;  /* 0x00005f0008007a0c */ /* 0x000fe20003f26270 */
[----:B------:R-:W-:Y:S01]  /*e8d0*/  IMAD.WIDE R8, R10, 0x2, R4 ;  /* 0x000000020a087825 */ /* 0x000fe200078e0204 */
[----:B------:R-:W-:Y:S01]  /*e8e0*/  ISETP.LT.AND P5, PT, R26, c[0x0][0x178], !P5 ;  /* 0x00005e001a007a0c */ /* 0x000fe20006fa1270 */
[----:B------:R0:W-:Y:S01]  /*e8f0*/  @P6 STG.E.U16 [R6.64], R14 ;  /* 0x0000000e06006986 */ /* 0x0001e2000c101504 */
[----:B------:R-:W-:-:S02]  /*e900*/  ISETP.LT.AND P6, PT, R21, c[0x0][0x178], !P4 ;  /* 0x00005e0015007a0c */ /* 0x000fc400067c1270 */
[----:B------:R-:W-:Y:S01]  /*e910*/  ISETP.LT.AND P4, PT, R26, c[0x0][0x178], !P4 ;  /* 0x00005e001a007a0c */ /* 0x000fe20006781270 */
[----:B------:R1:W-:Y:S01]  /*e920*/  @P0 STG.E.U16 [R8.64], R0 ;  /* 0x0000000008000986 */ /* 0x0003e2000c101504 */
[----:B------:R-:W-:Y:S01]  /*e930*/  PRMT R16, R14, 0x7632, R16 ;  /* 0x000076320e107816 */ /* 0x000fe20000000010 */
[C---:B0-----:R-:W-:Y:S01]  /*e940*/  IMAD.WIDE R6, R10.reuse, 0x2, R2 ;  /* 0x000000020a067825 */ /* 0x041fe200078e0202 */
[----:B-1----:R-:W-:Y:S02]  /*e950*/  IADD3 R0, R10, c[0x0][0x198], RZ ;  /* 0x000066000a007a10 */ /* 0x002fe40007ffe0ff */
[C---:B------:R-:W-:Y:S02]  /*e960*/  IADD3 R10, R29.reuse, 0x33, RZ ;  /* 0x000000331d0a7810 */ /* 0x040fe40007ffe0ff */
[----:B------:R-:W-:Y:S01]  /*e970*/  IADD3 R14, R29, 0x32, RZ ;  /* 0x000000321d0e7810 */ /* 0x000fe20007ffe0ff */
[C---:B------:R-:W-:Y:S01]  /*e980*/  IMAD.WIDE R8, R0.reuse, 0x2, R4 ;  /* 0x0000000200087825 */ /* 0x040fe200078e0204 */
[----:B------:R-:W-:Y:S03]  /*e990*/  @P5 STG.E.U16 [R6.64], R16 ;  /* 0x0000001006005986 */ /* 0x000fe6000c101504 */
[----:B------:R-:W-:Y:S01]  /*e9a0*/  IMAD.WIDE R12, R0, 0x2, R2 ;  /* 0x00000002000c7825 */ /* 0x000fe200078e0202 */
[----:B------:R-:W-:Y:S01]  /*e9b0*/  ISETP.GE.AND P5, PT, R10, c[0x0][0x17c], PT ;  /* 0x00005f000a007a0c */ /* 0x000fe20003fa6270 */
[----:B---3--:R0:W-:Y:S01]  /*e9c0*/  @P6 STG.E.U16 [R8.64], R22 ;  /* 0x0000001608006986 */ /* 0x0081e2000c101504 */
[----:B------:R-:W-:-:S02]  /*e9d0*/  ISETP.GE.AND P0, PT, R14, c[0x0][0x17c], PT ;  /* 0x00005f000e007a0c */ /* 0x000fc40003f06270 */
[----:B------:R-:W-:Y:S01]  /*e9e0*/  PRMT R10, R22, 0x7632, R10 ;  /* 0x00007632160a7816 */ /* 0x000fe2000000000a */
[----:B----4-:R1:W-:Y:S01]  /*e9f0*/  @P4 STG.E.U16 [R12.64], R25 ;  /* 0x000000190c004986 */ /* 0x0103e2000c101504 */
[----:B------:R-:W-:-:S03]  /*ea00*/  PRMT R14, R25, 0x7632, R14 ;  /* 0x00007632190e7816 */ /* 0x000fc6000000000e */
[----:B0-----:R-:W3:Y:S04]  /*ea10*/  LDL.LU R22, [R1+0xdc] ;  /* 0x0000dc0001167983 */ /* 0x001ee80000300800 */
[----:B-1----:R-:W4:Y:S01]  /*ea20*/  LDL.LU R25, [R1+0x1c] ;  /* 0x00001c0001197983 */ /* 0x002f220000300800 */
[C---:B------:R-:W-:Y:S02]  /*ea30*/  ISETP.LT.AND P4, PT, R21.reuse, c[0x0][0x178], !P2 ;  /* 0x00005e0015007a0c */ /* 0x040fe40005781270 */
[----:B------:R-:W-:Y:S02]  /*ea40*/  ISETP.LT.AND P2, PT, R26, c[0x0][0x178], !P2 ;  /* 0x00005e001a007a0c */ /* 0x000fe40005741270 */
[----:B------:R-:W-:Y:S02]  /*ea50*/  IADD3 R8, R0, c[0x0][0x198], RZ ;  /* 0x0000660000087a10 */ /* 0x000fe40007ffe0ff */
[----:B------:R-:W-:-:S02]  /*ea60*/  ISETP.LT.AND P6, PT, R21, c[0x0][0x178], !P3 ;  /* 0x00005e0015007a0c */ /* 0x000fc40005fc1270 */
[----:B------:R-:W-:Y:S01]  /*ea70*/  ISETP.LT.AND P3, PT, R26, c[0x0][0x178], !P3 ;  /* 0x00005e001a007a0c */ /* 0x000fe20005f61270 */
[C---:B------:R-:W-:Y:S01]  /*ea80*/  IMAD.WIDE R6, R8.reuse, 0x2, R4 ;  /* 0x0000000208067825 */ /* 0x040fe200078e0204 */
[----:B------:R-:W-:-:S03]  /*ea90*/  IADD3 R0, R8, c[0x0][0x198], RZ ;  /* 0x0000660008007a10 */ /* 0x000fc60007ffe0ff */
[----:B------:R-:W-:Y:S01]  /*eaa0*/  IMAD.WIDE R8, R8, 0x2, R2 ;  /* 0x0000000208087825 */ /* 0x000fe200078e0202 */
[----:B------:R0:W-:Y:S03]  /*eab0*/  @P4 STG.E.U16 [R6.64], R10 ;  /* 0x0000000a06004986 */ /* 0x0001e6000c101504 */
[C---:B------:R-:W-:Y:S01]  /*eac0*/  IMAD.WIDE R12, R0.reuse, 0x2, R4 ;  /* 0x00000002000c7825 */ /* 0x040fe200078e0204 */
[----:B------:R-:W-:Y:S04]  /*ead0*/  @P2 STG.E.U16 [R8.64], R14 ;  /* 0x0000000e08002986 */ /* 0x000fe8000c101504 */
[----:B------:R1:W-:Y:S01]  /*eae0*/  @P6 STG.E.U16 [R12.64], R18 ;  /* 0x000000120c006986 */ /* 0x0003e2000c101504 */
[C---:B0-----:R-:W-:Y:S01]  /*eaf0*/  IMAD.WIDE R6, R0.reuse, 0x2, R2 ;  /* 0x0000000200067825 */ /* 0x041fe200078e0202 */
[----:B-1----:R-:W-:-:S02]  /*eb00*/  IADD3 R13, R0, c[0x0][0x198], RZ ;  /* 0x00006600000d7a10 */ /* 0x002fc40007ffe0ff */
[----:B--2---:R-:W-:Y:S02]  /*eb10*/  PRMT R0, R24, 0x7632, R0 ;  /* 0x0000763218007816 */ /* 0x004fe40000000000 */
[----:B------:R0:W-:Y:S04]  /*eb20*/  @P3 STG.E.U16 [R6.64], R24 ;  /* 0x0000001806003986 */ /* 0x0001e8000c101504 */
[----:B0-----:R-:W2:Y:S01]  /*eb30*/  LDL.LU R24, [R1+0xfc] ;  /* 0x0000fc0001187983 */ /* 0x001ea20000300800 */
[C---:B------:R-:W-:Y:S02]  /*eb40*/  ISETP.LT.AND P6, PT, R21.reuse, c[0x0][0x178], !P1 ;  /* 0x00005e0015007a0c */ /* 0x040fe40004fc1270 */
[C---:B------:R-:W-:Y:S02]  /*eb50*/  ISETP.LT.AND P1, PT, R26.reuse, c[0x0][0x178], !P1 ;  /* 0x00005e001a007a0c */ /* 0x040fe40004f21270 */
[----:B------:R-:W-:Y:S01]  /*eb60*/  ISETP.LT.AND P3, PT, R21, c[0x0][0x178], !P0 ;  /* 0x00005e0015007a0c */ /* 0x000fe20004761270 */
[----:B------:R-:W-:Y:S01]  /*eb70*/  IMAD.WIDE R8, R13, 0x2, R4 ;  /* 0x000000020d087825 */ /* 0x000fe200078e0204 */
[----:B------:R-:W-:-:S02]  /*eb80*/  ISETP.LT.AND P0, PT, R26, c[0x0][0x178], !P0 ;  /* 0x00005e001a007a0c */ /* 0x000fc40004701270 */
[----:B------:R-:W-:Y:S01]  /*eb90*/  PRMT R12, R18, 0x7632, R12 ;  /* 0x00007632120c7816 */ /* 0x000fe2000000000c */
[C---:B------:R-:W-:Y:S01]  /*eba0*/  IMAD.WIDE R6, R13.reuse, 0x2, R2 ;  /* 0x000000020d067825 */ /* 0x040fe200078e0202 */
[----:B------:R-:W-:-:S03]  /*ebb0*/  IADD3 R10, R13, c[0x0][0x198], RZ ;  /* 0x000066000d0a7a10 */ /* 0x000fc60007ffe0ff */
[----:B------:R0:W-:Y:S01]  /*ebc0*/  @P6 STG.E.U16 [R8.64], R12 ;  /* 0x0000000c08006986 */ /* 0x0001e2000c101504 */
[----:B------:R-:W-:-:S03]  /*ebd0*/  IADD3 R14, R29, 0x36, RZ ;  /* 0x000000361d0e7810 */ /* 0x000fc60007ffe0ff */
[----:B------:R1:W-:Y:S01]  /*ebe0*/  @P1 STG.E.U16 [R6.64], R0 ;  /* 0x0000000006001986 */ /* 0x0003e2000c101504 */
[----:B------:R-:W-:Y:S01]  /*ebf0*/  ISETP.GE.AND P6, PT, R14, c[0x0][0x17c], PT ;  /* 0x00005f000e007a0c */ /* 0x000fe20003fc6270 */
[----:B0-----:R-:W-:-:S04]  /*ec00*/  IMAD.WIDE R8, R10, 0x2, R4 ;  /* 0x000000020a087825 */ /* 0x001fc800078e0204 */
[----:B-1----:R-:W-:Y:S01]  /*ec10*/  IMAD.WIDE R6, R10, 0x2, R2 ;  /* 0x000000020a067825 */ /* 0x002fe200078e0202 */
[----:B---3--:R-:W-:Y:S04]  /*ec20*/  @P3 STG.E.U16 [R8.64], R22 ;  /* 0x0000001608003986 */ /* 0x008fe8000c101504 */
[----:B----4-:R0:W-:Y:S01]  /*ec30*/  @P0 STG.E.U16 [R6.64], R25 ;  /* 0x0000001906000986 */ /* 0x0101e2000c101504 */
[----:B------:R-:W-:-:S03]  /*ec40*/  PRMT R14, R25, 0x7632, R14 ;  /* 0x00007632190e7816 */ /* 0x000fc6000000000e */
[----:B0-----:R-:W3:Y:S01]  /*ec50*/  LDL.LU R25, [R1+0xec] ;  /* 0x0000ec0001197983 */ /* 0x001ee20000300800 */
[----:B------:R-:W-:Y:S02]  /*ec60*/  IADD3 R16, R29, 0x34, RZ ;  /* 0x000000341d107810 */ /* 0x000fe40007ffe0ff */
[C---:B------:R-:W-:Y:S01]  /*ec70*/  ISETP.LT.AND P3, PT, R21.reuse, c[0x0][0x178], !P5 ;  /* 0x00005e0015007a0c */ /* 0x040fe20006f61270 */
[----:B------:R-:W4:Y:S01]  /*ec80*/  LDL.LU R18, [R1+0x16c] ;  /* 0x00016c0001127983 */ /* 0x000f220000300800 */
[----:B------:R-:W-:Y:S02]  /*ec90*/  ISETP.GE.AND P4, PT, R16, c[0x0][0x17c], PT ;  /* 0x00005f0010007a0c */ /* 0x000fe40003f86270 */
[----:B------:R-:W-:Y:S02]  /*eca0*/  ISETP.LT.AND P5, PT, R26, c[0x0][0x178], !P5 ;  /* 0x00005e001a007a0c */ /* 0x000fe40006fa1270 */
[----:B------:R-:W-:Y:S02]  /*ecb0*/  IADD3 R8, R10, c[0x0][0x198], RZ ;  /* 0x000066000a087a10 */ /* 0x000fe40007ffe0ff */
[----:B------:R-:W-:-:S02]  /*ecc0*/  ISETP.LT.AND P0, PT, R21, c[0x0][0x178], !P4 ;  /* 0x00005e0015007a0c */ /* 0x000fc40006701270 */
[----:B------:R-:W-:Y:S02]  /*ecd0*/  IADD3 R12, R29, 0x37, RZ ;  /* 0x000000371d0c7810 */ /* 0x000fe40007ffe0ff */
[C---:B------:R-:W-:Y:S01]  /*ece0*/  IADD3 R10, R8.reuse, c[0x0][0x198], RZ ;  /* 0x00006600080a7a10 */ /* 0x040fe20007ffe0ff */
[----:B------:R-:W-:Y:S01]  /*ecf0*/  IMAD.WIDE R6, R8, 0x2, R4 ;  /* 0x0000000208067825 */ /* 0x000fe200078e0204 */
[----:B------:R-:W-:Y:S02]  /*ed00*/  PRMT R0, R22, 0x7632, R0 ;  /* 0x0000763216007816 */ /* 0x000fe40000000000 */
[----:B------:R-:W-:Y:S01]  /*ed10*/  ISETP.GE.AND P1, PT, R12, c[0x0][0x17c], PT ;  /* 0x00005f000c007a0c */ /* 0x000fe20003f26270 */
[----:B------:R-:W-:-:S04]  /*ed20*/  IMAD.WIDE R8, R8, 0x2, R2 ;  /* 0x0000000208087825 */ /* 0x000fc800078e0202 */
[----:B------:R-:W-:Y:S01]  /*ed30*/  IMAD.WIDE R12, R10, 0x2, R4 ;  /* 0x000000020a0c7825 */ /* 0x000fe200078e0204 */
[----:B------:R-:W-:Y:S04]  /*ed40*/  @P3 STG.E.U16 [R6.64], R0 ;  /* 0x0000000006003986 */ /* 0x000fe8000c101504 */
[----:B------:R-:W-:Y:S04]  /*ed50*/  @P5 STG.E.U16 [R8.64], R14 ;  /* 0x0000000e08005986 */ /* 0x000fe8000c101504 */
[----:B--2---:R0:W-:Y:S02]  /*ed60*/  @P0 STG.E.U16 [R12.64], R24 ;  /* 0x000000180c000986 */ /* 0x0041e4000c101504 */
[----:B0-----:R-:W-:-:S02]  /*ed70*/  PRMT R12, R24, 0x7632, R12 ;  /* 0x00007632180c7816 */ /* 0x001fc4000000000c */
[----:B------:R-:W2:Y:S01]  /*ed80*/  LDL.LU R24, [R1+0x2c] ;  /* 0x00002c0001187983 */ /* 0x000ea20000300800 */
[----:B------:R-:W-:Y:S02]  /*ed90*/  IADD3 R17, R29, 0x35, RZ ;  /* 0x000000351d117810 */ /* 0x000fe40007ffe0ff */
[----:B------:R-:W-:Y:S01]  /*eda0*/  ISETP.LT.AND P4, PT, R26, c[0x0][0x178], !P4 ;  /* 0x00005e001a007a0c */ /* 0x000fe20006781270 */
[C---:B------:R-:W-:Y:S01]  /*edb0*/  IMAD.WIDE R6, R10.reuse, 0x2, R2 ;  /* 0x000000020a067825 */ /* 0x040fe200078e0202 */
[----:B------:R-:W-:Y:S01]  /*edc0*/  ISETP.GE.AND P2, PT, R17, c[0x0][0x17c], PT ;  /* 0x00005f0011007a0c */ /* 0x000fe20003f46270 */
[----:B------:R-:W2:Y:S03]  /*edd0*/  LDL.LU R22, [R1+0x15c] ;  /* 0x00015c0001167983 */ /* 0x000ea60000300800 */
[----:B------:R-:W-:Y:S02]  /*ede0*/  ISETP.LT.AND P0, PT, R21, c[0x0][0x178], !P2 ;  /* 0x00005e0015007a0c */ /* 0x000fe40005701270 */
[----:B------:R-:W-:-:S02]  /*edf0*/  IADD3 R13, R10, c[0x0][0x198], RZ ;  /* 0x000066000a0d7a10 */ /* 0x000fc40007ffe0ff */
[----:B------:R-:W-:-:S03]  /*ee00*/  ISETP.LT.AND P2, PT, R26, c[0x0][0x178], !P2 ;  /* 0x00005e001a007a0c */ /* 0x000fc60005741270 */
[----:B------:R0:W-:Y:S01]  /*ee10*/  @P4 STG.E.U16 [R6.64], R11 ;  /* 0x0000000b06004986 */ /* 0x0001e2000c101504 */
[----:B------:R-:W-:Y:S01]  /*ee20*/  ISETP.LT.AND P4, PT, R21, c[0x0][0x178], !P6 ;  /* 0x00005e0015007a0c */ /* 0x000fe20007781270 */
[C---:B------:R-:W-:Y:S01]  /*ee30*/  IMAD.WIDE R8, R13.reuse, 0x2, R4 ;  /* 0x000000020d087825 */ /* 0x040fe200078e0204 */
[----:B------:R-:W-:Y:S02]  /*ee40*/  IADD3 R10, R13, c[0x0][0x198], RZ ;  /* 0x000066000d0a7a10 */ /* 0x000fe40007ffe0ff */
[----:B------:R-:W-:Y:S02]  /*ee50*/  PRMT R0, R11, 0x7632, R0 ;  /* 0x000076320b007816 */ /* 0x000fe40000000000 */
[----:B------:R1:W-:Y:S01]  /*ee60*/  @P0 STG.E.U16 [R8.64], R12 ;  /* 0x0000000c08000986 */ /* 0x0003e2000c101504 */
[----:B0-----:R-:W-:-:S04]  /*ee70*/  IMAD.WIDE R6, R13, 0x2, R2 ;  /* 0x000000020d067825 */ /* 0x001fc800078e0202 */
[----:B-1----:R-:W-:Y:S01]  /*ee80*/  IMAD.WIDE R8, R10, 0x2, R4 ;  /* 0x000000020a087825 */ /* 0x002fe200078e0204 */
[----:B------:R0:W-:Y:S04]  /*ee90*/  @P2 STG.E.U16 [R6.64], R0 ;  /* 0x0000000006002986 */ /* 0x0001e8000c101504 */
[----:B---3--:R1:W-:Y:S01]  /*eea0*/  @P4 STG.E.U16 [R8.64], R25 ;  /* 0x0000001908004986 */ /* 0x0083e2000c101504 */
[----:B0-----:R-:W-:-:S03]  /*eeb0*/  PRMT R0, R25, 0x7632, R0 ;  /* 0x0000763219007816 */ /* 0x001fc60000000000 */
[----:B-1----:R-:W3:Y:S01]  /*eec0*/  LDL.LU R25, [R1+0xc] ;  /* 0x00000c0001197983 */ /* 0x002ee20000300800 */
[----:B------:R-:W-:Y:S02]  /*eed0*/  ISETP.LT.AND P6, PT, R26, c[0x0][0x178], !P6 ;  /* 0x00005e001a007a0c */ /* 0x000fe400077c1270 */
[----:B------:R-:W-:Y:S01]  /*eee0*/  IADD3 R16, R29, 0x38, RZ ;  /* 0x000000381d107810 */ /* 0x000fe20007ffe0ff */
[----:B------:R-:W-:Y:S01]  /*eef0*/  IMAD.WIDE R6, R10, 0x2, R2 ;  /* 0x000000020a067825 */ /* 0x000fe200078e0202 */
[----:B------:R-:W-:Y:S02]  /*ef00*/  ISETP.LT.AND P4, PT, R21, c[0x0][0x178], !P1 ;  /* 0x00005e0015007a0c */ /* 0x000fe40004f81270 */
[----:B------:R-:W-:Y:S02]  /*ef10*/  ISETP.GE.AND P3, PT, R16, c[0x0][0x17c], PT ;  /* 0x00005f0010007a0c */ /* 0x000fe40003f66270 */
[----:B------:R-:W-:Y:S02]  /*ef20*/  IADD3 R11, R29, 0x3a, RZ ;  /* 0x0000003a1d0b7810 */ /* 0x000fe40007ffe0ff */
[----:B------:R-:W-:-:S02]  /*ef30*/  IADD3 R8, R10, c[0x0][0x198], RZ ;  /* 0x000066000a087a10 */ /* 0x000fc40007ffe0ff */
[C---:B------:R-:W-:Y:S01]  /*ef40*/  ISETP.LT.AND P1, PT, R26.reuse, c[0x0][0x178], !P1 ;  /* 0x00005e001a007a0c */ /* 0x040fe20004f21270 */
[----:B------:R0:W-:Y:S01]  /*ef50*/  @P6 STG.E.U16 [R6.64], R19 ;  /* 0x0000001306006986 */ /* 0x0001e2000c101504 */
[----:B------:R-:W-:Y:S02]  /*ef60*/  ISETP.LT.AND P6, PT, R21, c[0x0][0x178], !P3 ;  /* 0x00005e0015007a0c */ /* 0x000fe40005fc1270 */
[----:B------:R-:W-:Y:S02]  /*ef70*/  ISETP.LT.AND P3, PT, R26, c[0x0][0x178], !P3 ;  /* 0x00005e001a007a0c */ /* 0x000fe40005f61270 */
[----:B------:R-:W-:Y:S02]  /*ef80*/  ISETP.GE.AND P0, PT, R11, c[0x0][0x17c], PT ;  /* 0x00005f000b007a0c */ /* 0x000fe40003f06270 */
[----:B------:R-:W-:Y:S02]  /*ef90*/  IADD3 R11, R29, 0x3b, RZ ;  /* 0x0000003b1d0b7810 */ /* 0x000fe40007ffe0ff */
[C---:B------:R-:W-:Y:S01]  /*efa0*/  IADD3 R12, R8.reuse, c[0x0][0x198], RZ ;  /* 0x00006600080c7a10 */ /* 0x040fe20007ffe0ff */
[----:B0-----:R-:W-:Y:S01]  /*efb0*/  IMAD.WIDE R6, R8, 0x2, R4 ;  /* 0x0000000208067825 */ /* 0x001fe200078e0204 */
[----:B------:R-:W-:-:S02]  /*efc0*/  ISETP.GE.AND P2, PT, R11, c[0x0][0x17c], PT ;  /* 0x00005f000b007a0c */ /* 0x000fc40003f46270 */
[----:B------:R-:W-:Y:S01]  /*efd0*/  PRMT R13, R19, 0x7632, R13 ;  /* 0x00007632130d7816 */ /* 0x000fe2000000000d */
[----:B------:R-:W-:Y:S01]  /*efe0*/  IMAD.WIDE R8, R8, 0x2, R2 ;  /* 0x0000000208087825 */ /* 0x000fe200078e0202 */
[----:B------:R0:W-:Y:S03]  /*eff0*/  @P4 STG.E.U16 [R6.64], R0 ;  /* 0x0000000006004986 */ /* 0x0001e6000c101504 */
[C---:B------:R-:W-:Y:S01]  /*f000*/  IMAD.WIDE R10, R12.reuse, 0x2, R4 ;  /* 0x000000020c0a7825 */ /* 0x040fe200078e0204 */
[----:B------:R-:W-:Y:S04]  /*f010*/  @P1 STG.E.U16 [R8.64], R13 ;  /* 0x0000000d08001986 */ /* 0x000fe8000c101504 */
[----:B----4-:R-:W-:Y:S01]  /*f020*/  @P6 STG.E.U16 [R10.64], R18 ;  /* 0x000000120a006986 */ /* 0x010fe2000c101504 */
[----:B0-----:R-:W-:Y:S01]  /*f030*/  IMAD.WIDE R6, R12, 0x2, R2 ;  /* 0x000000020c067825 */ /* 0x001fe200078e0202 */
[----:B--2---:R-:W-:-:S04]  /*f040*/  PRMT R0, R24, 0x7632, R0 ;  /* 0x0000763218007816 */ /* 0x004fc80000000000 */
[----:B------:R0:W-:Y:S04]  /*f050*/  @P3 STG.E.U16 [R6.64], R24 ;  /* 0x0000001806003986 */ /* 0x0001e8000c101504 */
[----:B0-----:R-:W2:Y:S01]  /*f060*/  LDL.LU R24, [R1+0x10c] ;  /* 0x00010c0001187983 */ /* 0x001ea20000300800 */
[----:B------:R-:W-:-:S04]  /*f070*/  IADD3 R17, R29, 0x39, RZ ;  /* 0x000000391d117810 */ /* 0x000fc80007ffe0ff */
[----:B------:R-:W-:-:S04]  /*f080*/  ISETP.GE.AND P5, PT, R17, c[0x0][0x17c], PT ;  /* 0x00005f0011007a0c */ /* 0x000fc80003fa6270 */
[C---:B------:R-:W-:Y:S02]  /*f090*/  ISETP.LT.AND P6, PT, R21.reuse, c[0x0][0x178], !P5 ;  /* 0x00005e0015007a0c */ /* 0x040fe40006fc1270 */
[----:B------:R-:W-:Y:S02]  /*f0a0*/  IADD3 R12, R12, c[0x0][0x198], RZ ;  /* 0x000066000c0c7a10 */ /* 0x000fe40007ffe0ff */
[----:B------:R-:W-:Y:S02]  /*f0b0*/  ISETP.LT.AND P5, PT, R26, c[0x0][0x178], !P5 ;  /* 0x00005e001a007a0c */ /* 0x000fe40006fa1270 */
[----:B------:R-:W-:Y:S01]  /*f0c0*/  ISETP.LT.AND P3, PT, R21, c[0x0][0x178], !P0 ;  /* 0x00005e0015007a0c */ /* 0x000fe20004761270 */
[----:B------:R-:W-:Y:S01]  /*f0d0*/  IMAD.WIDE R8, R12, 0x2, R4 ;  /* 0x000000020c087825 */ /* 0x000fe200078e0204 */
[----:B------:R-:W-:Y:S02]  /*f0e0*/  PRMT R11, R18, 0x7632, R11 ;  /* 0x00007632120b7816 */ /* 0x000fe4000000000b */
[C---:B------:R-:W-:Y:S01]  /*f0f0*/  IADD3 R10, R12.reuse, c[0x0][0x198], RZ ;  /* 0x000066000c0a7a10 */ /* 0x040fe20007ffe0ff */
[----:B------:R-:W-:Y:S01]  /*f100*/  IMAD.WIDE R6, R12, 0x2, R2 ;  /* 0x000000020c067825 */ /* 0x000fe200078e0202 */
[----:B------:R-:W-:Y:S01]  /*f110*/  ISETP.LT.AND P0, PT, R26, c[0x0][0x178], !P0 ;  /* 0x00005e001a007a0c */ /* 0x000fe20004701270 */
[----:B------:R0:W-:Y:S04]  /*f120*/  @P6 STG.E.U16 [R8.64], R11 ;  /* 0x0000000b08006986 */ /* 0x0001e8000c101504 */
[----:B------:R1:W-:Y:S01]  /*f130*/  @P5 STG.E.U16 [R6.64], R0 ;  /* 0x0000000006005986 */ /* 0x0003e2000c101504 */
[----:B0-----:R-:W-:-:S05]  /*f140*/  IMAD.WIDE R8, R10, 0x2, R4 ;  /* 0x000000020a087825 */ /* 0x001fca00078e0204 */
[----:B------:R0:W-:Y:S01]  /*f150*/  @P3 STG.E.U16 [R8.64], R22 ;  /* 0x0000001608003986 */ /* 0x0001e2000c101504 */
[----:B------:R-:W-:Y:S01]  /*f160*/  ISETP.LT.AND P3, PT, R21, c[0x0][0x178], !P2 ;  /* 0x00005e0015007a0c */ /* 0x000fe20005761270 */
[----:B-1----:R-:W-:Y:S01]  /*f170*/  IMAD.WIDE R6, R10, 0x2, R2 ;  /* 0x000000020a067825 */ /* 0x002fe200078e0202 */
[----:B------:R-:W-:Y:S02]  /*f180*/  ISETP.LT.AND P2, PT, R26, c[0x0][0x178], !P2 ;  /* 0x00005e001a007a0c */ /* 0x000fe40005741270 */
[C---:B------:R-:W-:Y:S02]  /*f190*/  IADD3 R13, R29.reuse, 0x3e, RZ ;  /* 0x0000003e1d0d7810 */ /* 0x040fe40007ffe0ff */
[----:B------:R-:W-:Y:S01]  /*f1a0*/  IADD3 R16, R29, 0x3d, RZ ;  /* 0x0000003d1d107810 */ /* 0x000fe20007ffe0ff */
[----:B---3--:R1:W-:Y:S01]  /*f1b0*/  @P0 STG.E.U16 [R6.64], R25 ;  /* 0x0000001906000986 */ /* 0x0083e2000c101504 */
[----:B0-----:R-:W-:Y:S02]  /*f1c0*/  IADD3 R8, R10, c[0x0][0x198], RZ ;  /* 0x000066000a087a10 */ /* 0x001fe40007ffe0ff */
[----:B------:R-:W-:-:S02]  /*f1d0*/  ISETP.GE.AND P6, PT, R13, c[0x0][0x17c], PT ;  /* 0x00005f000d007a0c */ /* 0x000fc40003fc6270 */
[----:B------:R-:W-:Y:S02]  /*f1e0*/  PRMT R0, R22, 0x7632, R0 ;  /* 0x0000763216007816 */ /* 0x000fe40000000000 */
[C---:B------:R-:W-:Y:S01]  /*f1f0*/  IADD3 R12, R8.reuse, c[0x0][0x198], RZ ;  /* 0x00006600080c7a10 */ /* 0x040fe20007ffe0ff */
[----:B------:R-:W3:Y:S01]  /*f200*/  LDL.LU R22, [R1+0x17c] ;  /* 0x00017c0001167983 */ /* 0x000ee20000300800 */
[----:B-1----:R-:W-:Y:S01]  /*f210*/  IMAD.WIDE R6, R8, 0x2, R4 ;  /* 0x0000000208067825 */ /* 0x002fe200078e0204 */
[----:B------:R-:W-:Y:S02]  /*f220*/  ISETP.GE.AND P1, PT, R16, c[0x0][0x17c], PT ;  /* 0x00005f0010007a0c */ /* 0x000fe40003f26270 */
[----:B------:R-:W-:Y:S01]  /*f230*/  PRMT R13, R25, 0x7632, R13 ;  /* 0x00007632190d7816 */ /* 0x000fe2000000000d */
[----:B------:R-:W-:Y:S01]  /*f240*/  IMAD.WIDE R8, R8, 0x2, R2 ;  /* 0x0000000208087825 */ /* 0x000fe200078e0202 */
[----:B------:R-:W-:Y:S01]  /*f250*/  IADD3 R16, R29, 0x41, RZ ;  /* 0x000000411d107810 */ /* 0x000fe20007ffe0ff */
[----:B------:R-:W-:Y:S04]  /*f260*/  @P3 STG.E.U16 [R6.64], R0 ;  /* 0x0000000006003986 */ /* 0x000fe8000c101504 */
[----:B------:R-:W4:Y:S04]  /*f270*/  LDL.LU R25, [R1+0x4c] ;  /* 0x00004c0001197983 */ /* 0x000f280000300800 */
[----:B------:R-:W-:Y:S01]  /*f280*/  @P2 STG.E.U16 [R8.64], R13 ;  /* 0x0000000d08002986 */ /* 0x000fe2000c101504 */
[----:B------:R-:W-:-:S03]  /*f290*/  ISETP.GE.AND P2, PT, R16, c[0x0][0x17c], PT ;  /* 0x00005f0010007a0c */ /* 0x000fc60003f46270 */
[----:B------:R-:W-:Y:S04]  /*f2a0*/  STL [R1+0x668], R16 ;  /* 0x0006681001007387 */ /* 0x000fe80000100800 */
[----:B------:R-:W0:Y:S01]  /*f2b0*/  LDS.128 R16, [R28] ;  /* 0x000000001c107984 */ /* 0x000e220000000c00 */
[----:B------:R-:W-:-:S04]  /*f2c0*/  IADD3 R14, R29, 0x3c, RZ ;  /* 0x0000003c1d0e7810 */ /* 0x000fc80007ffe0ff */
[----:B------:R-:W-:-:S04]  /*f2d0*/  ISETP.GE.AND P4, PT, R14, c[0x0][0x17c], PT ;  /* 0x00005f000e007a0c */ /* 0x000fc80003f86270 */
[----:B------:R-:W-:Y:S02]  /*f2e0*/  ISETP.LT.AND P0, PT, R21, c[0x0][0x178], !P4 ;  /* 0x00005e0015007a0c */ /* 0x000fe40006701270 */
[----:B------:R-:W-:-:S04]  /*f2f0*/  IADD3 R11, R29, 0x3f, RZ ;  /* 0x0000003f1d0b7810 */ /* 0x000fc80007ffe0ff */
[----:B------:R-:W-:Y:S01]  /*f300*/  ISETP.GE.AND P5, PT, R11, c[0x0][0x17c], PT ;  /* 0x00005f000b007a0c */ /* 0x000fe20003fa6270 */
[----:B------:R-:W-:Y:S01]  /*f310*/  IMAD.WIDE R10, R12, 0x2, R4 ;  /* 0x000000020c0a7825 */ /* 0x000fe200078e0204 */
[----:B0-----:R-:W-:Y:S04]  /*f320*/  STL [R1+0x34], R17 ;  /* 0x0000341101007387 */ /* 0x001fe80000100800 */
[----:B------:R-:W-:Y:S04]  /*f330*/  STL.64 [R1+0x38], R18 ;  /* 0x0000381201007387 */ /* 0x000fe80000100a00 */
[----:B--2---:R0:W-:Y:S02]  /*f340*/  @P0 STG.E.U16 [R10.64], R24 ;  /* 0x000000180a000986 */ /* 0x0041e4000c101504 */
[----:B0-----:R-:W-:-:S02]  /*f350*/  PRMT R11, R24, 0x7632, R11 ;  /* 0x00007632180b7816 */ /* 0x001fc4000000000b */
[----:B------:R-:W2:Y:S01]  /*f360*/  LDL.LU R24, [R1+0x50] ;  /* 0x0000500001187983 */ /* 0x000ea20000300800 */
[----:B------:R-:W-:Y:S01]  /*f370*/  ISETP.LT.AND P4, PT, R26, c[0x0][0x178], !P4 ;  /* 0x00005e001a007a0c */ /* 0x000fe20006781270 */
[----:B------:R-:W-:Y:S01]  /*f380*/  IMAD.WIDE R6, R12, 0x2, R2 ;  /* 0x000000020c067825 */ /* 0x000fe200078e0202 */
[----:B------:R-:W-:Y:S02]  /*f390*/  ISETP.LT.AND P0, PT, R21, c[0x0][0x178], !P1 ;  /* 0x00005e0015007a0c */ /* 0x000fe40004f01270 */
[----:B------:R-:W-:Y:S02]  /*f3a0*/  ISETP.LT.AND P1, PT, R26, c[0x0][0x178], !P1 ;  /* 0x00005e001a007a0c */ /* 0x000fe40004f21270 */
[----:B------:R-:W-:Y:S02]  /*f3b0*/  IADD3 R8, R12, c[0x0][0x198], RZ ;  /* 0x000066000c087a10 */ /* 0x000fe40007ffe0ff */
[----:B------:R-:W-:Y:S02]  /*f3c0*/  PRMT R10, R15, 0x7632, R10 ;  /* 0x000076320f0a7816 */ /* 0x000fe4000000000a */
[----:B------:R-:W-:-:S03]  /*f3d0*/  IADD3 R0, R8, c[0x0][0x198], RZ ;  /* 0x0000660008007a10 */ /* 0x000fc60007ffe0ff */
[----:B------:R0:W-:Y:S01]  /*f3e0*/  @P4 STG.E.U16 [R6.64], R15 ;  /* 0x0000000f06004986 */ /* 0x0001e2000c101504 */
[----:B------:R-:W-:Y:S02]  /*f3f0*/  ISETP.LT.AND P4, PT, R21, c[0x0][0x178], !P6 ;  /* 0x00005e0015007a0c */ /* 0x000fe40007781270 */
[----:B------:R-:W-:Y:S02]  /*f400*/  ISETP.LT.AND P6, PT, R26, c[0x0][0x178], !P6 ;  /* 0x00005e001a007a0c */ /* 0x000fe400077c1270 */
[----:B------:R-:W-:Y:S01]  /*f410*/  IADD3 R14, R29, 0x40, RZ ;  /* 0x000000401d0e7810 */ /* 0x000fe20007ffe0ff */
[----:B0-----:R-:W-:-:S04]  /*f420*/  IMAD.WIDE R6, R8, 0x2, R4 ;  /* 0x0000000208067825 */ /* 0x001fc800078e0204 */
[----:B------:R-:W-:Y:S01]  /*f430*/  IMAD.WIDE R8, R8, 0x2, R2 ;  /* 0x0000000208087825 */ /* 0x000fe200078e0202 */
[----:B------:R0:W-:Y:S04]  /*f440*/  @P0 STG.E.U16 [R6.64], R11 ;  /* 0x0000000b06000986 */ /* 0x0001e8000c101504 */
[----:B------:R1:W-:Y:S01]  /*f450*/  @P1 STG.E.U16 [R8.64], R10 ;  /* 0x0000000a08001986 */ /* 0x0003e2000c101504 */
[----:B------:R-:W-:Y:S01]  /*f460*/  ISETP.GE.AND P3, PT, R14, c[0x0][0x17c], PT ;  /* 0x00005f000e007a0c */ /* 0x000fe20003f66270 */
[----:B0-----:R-:W-:-:S04]  /*f470*/  IMAD.WIDE R6, R0, 0x2, R4 ;  /* 0x0000000200067825 */ /* 0x001fc800078e0204 */
[----:B-1----:R-:W-:Y:S01]  /*f480*/  IMAD.WIDE R8, R0, 0x2, R2 ;  /* 0x0000000200087825 */ /* 0x002fe200078e0202 */
[----:B---3--:R-:W-:Y:S01]  /*f490*/  @P4 STG.E.U16 [R6.64], R22 ;  /* 0x0000001606004986 */ /* 0x008fe2000c101504 */
[C---:B------:R-:W-:Y:S02]  /*f4a0*/  ISETP.LT.AND P4, PT, R21.reuse, c[0x0][0x178], !P5 ;  /* 0x00005e0015007a0c */ /* 0x040fe40006f81270 */
[----:B------:R-:W-:Y:S01]  /*f4b0*/  ISETP.LT.AND P5, PT, R26, c[0x0][0x178], !P5 ;  /* 0x00005e001a007a0c */ /* 0x000fe20006fa1270 */
[----:B----4-:R0:W-:Y:S01]  /*f4c0*/  @P6 STG.E.U16 [R8.64], R25 ;  /* 0x0000001908006986 */ /* 0x0101e2000c101504 */
[----:B------:R-:W-:Y:S02]  /*f4d0*/  ISETP.LT.AND P6, PT, R21, c[0x0][0x178], !P3 ;  /* 0x00005e0015007a0c */ /* 0x000fe40005fc1270 */
[C---:B------:R-:W-:Y:S02]  /*f4e0*/  IADD3 R12, R29.reuse, 0x42, RZ ;  /* 0x000000421d0c7810 */ /* 0x040fe40007ffe0ff */
[----:B------:R-:W-:-:S02]  /*f4f0*/  IADD3 R11, R29, 0x43, RZ ;  /* 0x000000431d0b7810 */ /* 0x000fc40007ffe0ff */
[----:B0-----:R-:W-:Y:S02]  /*f500*/  IADD3 R8, R0, c[0x0][0x198], RZ ;  /* 0x0000660000087a10 */ /* 0x001fe40007ffe0ff */
[----:B------:R-:W-:Y:S02]  /*f510*/  ISETP.GE.AND P0, PT, R12, c[0x0][0x17c], PT ;  /* 0x00005f000c007a0c */ /* 0x000fe40003f06270 */
[C---:B------:R-:W-:Y:S01]  /*f520*/  IADD3 R0, R8.reuse, c[0x0][0x198], RZ ;  /* 0x0000660008007a10 */ /* 0x040fe20007ffe0ff */
[----:B------:R-:W-:Y:S01]  /*f530*/  IMAD.WIDE R6, R8, 0x2, R4 ;  /* 0x0000000208067825 */ /* 0x000fe200078e0204 */
[----:B------:R-:W-:Y:S02]  /*f540*/  PRMT R12, R22, 0x7632, R12 ;  /* 0x00007632160c7816 */ /* 0x000fe4000000000c */
[----:B------:R-:W-:Y:S01]  /*f550*/  ISETP.GE.AND P1, PT, R11, c[0x0][0x17c], PT ;  /* 0x00005f000b007a0c */ /* 0x000fe20003f26270 */
[----:B------:R-:W-:Y:S01]  /*f560*/  IMAD.WIDE R8, R8, 0x2, R2 ;  /* 0x0000000208087825 */ /* 0x000fe200078e0202 */
[----:B------:R-:W-:-:S02]  /*f570*/  PRMT R13, R25, 0x7632, R13 ;  /* 0x00007632190d7816 */ /* 0x000fc4000000000d */
[----:B------:R-:W-:Y:S01]  /*f580*/  LOP3.LUT R25, R28, 0x40, RZ, 0x3c, !PT ;  /* 0x000000401c197812 */ /* 0x000fe200078e3cff */
[----:B------:R-:W-:Y:S02]  /*f590*/  IMAD.MOV.U32 R15, RZ, RZ, R16 ;  /* 0x000000ffff0f7224 */ /* 0x000fe400078e0010 */
[----:B------:R-:W-:Y:S01]  /*f5a0*/  IMAD.WIDE R10, R0, 0x2, R4 ;  /* 0x00000002000a7825 */ /* 0x000fe200078e0204 */
[----:B------:R-:W0:Y:S04]  /*f5b0*/  LDS.128 R16, [R27] ;  /* 0x000000001b107984 */ /* 0x000e280000000c00 */
[----:B------:R-:W-:Y:S04]  /*f5c0*/  @P4 STG.E.U16 [R6.64], R12 ;  /* 0x0000000c06004986 */ /* 0x000fe8000c101504 */
[----:B------:R-:W-:Y:S04]  /*f5d0*/  @P5 STG.E.U16 [R8.64], R13 ;  /* 0x0000000d08005986 */ /* 0x000fe8000c101504 */
[----:B0-----:R-:W-:Y:S04]  /*f5e0*/  STL [R1+0x44], R17 ;  /* 0x0000441101007387 */ /* 0x001fe80000100800 */
[----:B------:R0:W-:Y:S02]  /*f5f0*/  STL.64 [R1+0x48], R18 ;  /* 0x0000481201007387 */ /* 0x0001e40000100a00 */
[----:B0-----:R-:W-:-:S02]  /*f600*/  IMAD.MOV.U32 R19, RZ, RZ, R16 ;  /* 0x000000ffff137224 */ /* 0x001fc400078e0010 */
[----:B------:R-:W3:Y:S04]  /*f610*/  LDL.LU R16, [R1+0x668] ;  /* 0x0006680001107983 */ /* 0x000ee80000300800 */
[----:B------:R-:W4:Y:S04]  /*f620*/  LDL.LU R22, [R1+0x70] ;  /* 0x0000700001167983 */ /* 0x000f280000300800 */
[----:B--2---:R-:W-:Y:S04]  /*f630*/  @P6 STG.E.U16 [R10.64], R24 ;  /* 0x000000180a006986 */ /* 0x004fe8000c101504 */
[----:B------:R-:W0:Y:S04]  /*f640*/  LDS.128 R8, [R25] ;  /* 0x0000000019087984 */ /* 0x000e280000000c00 */
[----:B0-----:R0:W-:Y:S04]  /*f650*/  STL [R1+0x648], R10 ;  /* 0x0006480a01007387 */ /* 0x0011e80000100800 */
[----:B0-----:R-:W2:Y:S01]  /*f660*/  LDL R10, [R1+0x468] ;  /* 0x00046800010a7983 */ /* 0x001ea20000100800 */
[----:B------:R-:W-:-:S02]  /*f670*/  ISETP.LT.AND P3, PT, R26, c[0x0][0x178], !P3 ;  /* 0x00005e001a007a0c */ /* 0x000fc40005f61270 */
[----:B------:R-:W-:Y:S01]  /*f680*/  IADD3 R6, R29, 0x45, RZ ;  /* 0x000000451d067810 */ /* 0x000fe20007ffe0ff */
[----:B------:R-:W-:Y:S01]  /*f690*/  IMAD.WIDE R12, R0, 0x2, R2 ;  /* 0x00000002000c7825 */ /* 0x000fe200078e0202 */
[----:B------:R-:W-:Y:S02]  /*f6a0*/  ISETP.LT.AND P6, PT, R21, c[0x0][0x178], !P2 ;  /* 0x00005e0015007a0c */ /* 0x000fe400057c1270 */
[----:B------:R-:W-:Y:S02]  /*f6b0*/  ISETP.GE.AND P5, PT, R6, c[0x0][0x17c], PT ;  /* 0x00005f0006007a0c */ /* 0x000fe40003fa6270 */
[----:B------:R-:W-:Y:S02]  /*f6c0*/  IADD3 R6, R0, c[0x0][0x198], RZ ;  /* 0x0000660000067a10 */ /* 0x000fe40007ffe0ff */
[----:B------:R-:W-:-:S03]  /*f6d0*/  ISETP.LT.AND P2, PT, R26, c[0x0][0x178], !P2 ;  /* 0x00005e001a007a0c */ /* 0x000fc60005741270 */
[----:B------:R0:W-:Y:S01]  /*f6e0*/  @P3 STG.E.U16 [R12.64], R15 ;  /* 0x0000000f0c003986 */ /* 0x0001e2000c101504 */
[----:B------:R-:W-:Y:S02]  /*f6f0*/  IADD3 R14, R29, 0x44, RZ ;  /* 0x000000441d0e7810 */ /* 0x000fe40007ffe0ff */
[----:B------:R-:W-:Y:S02]  /*f700*/  IADD3 R0, R6, c[0x0][0x198], RZ ;  /* 0x0000660006007a10 */ /* 0x000fe40007ffe0ff */
[----:B------:R-:W-:Y:S02]  /*f710*/  ISETP.GE.AND P4, PT, R14, c[0x0][0x17c], PT ;  /* 0x00005f000e007a0c */ /* 0x000fe40003f86270 */
[----:B------:R-:W-:Y:S01]  /*f720*/  PRMT R14, R15, 0x7632, R14 ;  /* 0x000076320f0e7816 */ /* 0x000fe2000000000e */
[----:B0-----:R-:W-:Y:S01]  /*f730*/  IMAD.WIDE R12, R6, 0x2, R4 ;  /* 0x00000002060c7825 */ /* 0x001fe200078e0204 */
[----:B------:R-:W-:-:S03]  /*f740*/  IADD3 R15, R29, 0x46, RZ ;  /* 0x000000461d0f7810 */ /* 0x000fc60007ffe0ff */
[----:B------:R-:W-:Y:S01]  /*f750*/  IMAD.WIDE R6, R6, 0x2, R2 ;  /* 0x0000000206067825 */ /* 0x000fe200078e0202 */
[----:B------:R-:W-:Y:S01]  /*f760*/  LOP3.LUT R21, R28, 0x60, RZ, 0x3c, !PT ;  /* 0x000000601c157812 */ /* 0x000fe200078e3cff */
[----:B------:R-:W-:Y:S01]  /*f770*/  STL [R1+0x644], R11 ;  /* 0x0006440b01007387 */ /* 0x000fe20000100800 */
[----:B---3--:R-:W-:-:S03]  /*f780*/  PRMT R16, R24, 0x7632, R16 ;  /* 0x0000763218107816 */ /* 0x008fc60000000010 */
[----:B------:R-:W3:Y:S04]  /*f790*/  LDL.LU R24, [R1+0x90] ;  /* 0x0000900001187983 */ /* 0x000ee80000300800 */
[----:B------:R0:W-:Y:S01]  /*f7a0*/  @P6 STG.E.U16 [R12.64], R16 ;  /* 0x000000100c006986 */ /* 0x0001e2000c101504 */
[----:B------:R-:W-:-:S03]  /*f7b0*/  ISETP.LT.AND P6, PT, R26, c[0x0][0x178], !P0 ;  /* 0x00005e001a007a0c */ /* 0x000fc600047c1270 */
[----:B------:R-:W-:Y:S01]  /*f7c0*/  @P2 STG.E.U16 [R6.64], R14 ;  /* 0x0000000e06002986 */ /* 0x000fe2000c101504 */
[----:B0-----:R-:W-:Y:S01]  /*f7d0*/  IMAD.WIDE R12, R0, 0x2, R4 ;  /* 0x00000002000c7825 */ /* 0x001fe200078e0204 */
[----:B--2---:R-:W-:Y:S02]  /*f7e0*/  ISETP.LT.AND P3, PT, R10, c[0x0][0x178], !P0 ;  /* 0x00005e000a007a0c */ /* 0x004fe40004761270 */
[----:B------:R-:W-:-:S11]  /*f7f0*/  ISETP.GE.AND P0, PT, R15, c[0x0][0x17c], PT ;  /* 0x00005f000f007a0c */ /* 0x000fd60003f06270 */
[----:B----4-:R-:W-:Y:S04]  /*f800*/  @P3 STG.E.U16 [R12.64], R22 ;  /* 0x000000160c003986 */ /* 0x010fe8000c101504 */
[----:B------:R-:W0:Y:S04]  /*f810*/  LDS.128 R12, [R21] ;  /* 0x00000000150c7984 */ /* 0x000e280000000c00 */
[----:B0-----:R-:W-:Y:S04]  /*f820*/  STL.64 [R1+0x650], R14 ;  /* 0x0006500e01007387 */ /* 0x001fe80000100a00 */
[----:B------:R-:W-:Y:S04]  /*f830*/  STL.64 [R1+0x660], R12 ;  /* 0x0006600c01007387 */ /* 0x000fe80000100a00 */
[----:B------:R-:W0:Y:S04]  /*f840*/  LDS.128 R12, [R28+0x800] ;  /* 0x000800001c0c7984 */ /* 0x000e280000000c00 */
[----:B------:R-:W2:Y:S04]  /*f850*/  LDL.LU R11, [R1+0xa0] ;  /* 0x0000a000010b7983 */ /* 0x000ea80000300800 */
[----:B0-----:R-:W-:Y:S04]  /*f860*/  STL [R1+0x24], R13 ;  /* 0x0000240d01007387 */ /* 0x001fe80000100800 */
[----:B------:R0:W-:Y:S02]  /*f870*/  STL.64 [R1+0x28], R14 ;  /* 0x0000280e01007387 */ /* 0x0001e40000100a00 */
[----:B0-----:R-:W-:-:S02]  /*f880*/  IMAD.MOV.U32 R14, RZ, RZ, R12 ;  /* 0x000000ffff0e7224 */ /* 0x001fc400078e000c */
[----:B------:R-:W4:Y:S01]  /*f890*/  LDL.LU.64 R12, [R1+0x660] ;  /* 0x00066000010c7983 */ /* 0x000f220000300a00 */
[----:B------:R-:W-:Y:S02]  /*f8a0*/  ISETP.LT.AND P2, PT, R10, c[0x0][0x178], !P1 ;  /* 0x00005e000a007a0c */ /* 0x000fe40004f41270 */
[----:B------:R-:W-:Y:S02]  /*f8b0*/  IADD3 R16, R29, 0x47, RZ ;  /* 0x000000471d107810 */ /* 0x000fe40007ffe0ff */
[C---:B------:R-:W-:Y:S01]  /*f8c0*/  IADD3 R18, R0.reuse, c[0x0][0x198], RZ ;  /* 0x0000660000127a10 */ /* 0x040fe20007ffe0ff */
[----:B------:R-:W-:Y:S01]  /*f8d0*/  IMAD.WIDE R6, R0, 0x2, R2 ;  /* 0x0000000200067825 */ /* 0x000fe200078e0202 */
[----:B------:R-:W-:Y:S02]  /*f8e0*/  ISETP.GE.AND P3, PT, R16, c[0x0][0x17c], PT ;  /* 0x00005f0010007a0c */ /* 0x000fe40003f66270 */
[----:B------:R-:W-:Y:S01]  /*f8f0*/  PRMT R0, R22, 0x7632, R0 ;  /* 0x0000763216007816 */ /* 0x000fe20000000000 */
        /* <DEDUP_REMOVED lines=8> */
[----:B-1----:R-:W-:-:S05]  /*f980*/  IADD3 R0, R18, c[0x0][0x198], RZ ;  /* 0x0000660012007a10 */ /* 0x002fca0007ffe0ff */
[----:B------:R-:W-:Y:S01]  /*f990*/  @P1 STG.E.U16 [R6.64], R20 ;  /* 0x0000001406001986 */ /* 0x000fe2000c101504 */
[----:B------:R-:W-:-:S04]  /*f9a0*/  IMAD.WIDE R16, R0, 0x2, R4 ;  /* 0x0000000200107825 */ /* 0x000fc800078e0204 */
[----:B------:R-:W-:Y:S01]  /*f9b0*/  IMAD.WIDE R18, R0, 0x2, R2 ;  /* 0x0000000200127825 */ /* 0x000fe200078e0202 */
[----:B---3--:R0:W-:Y:S01]  /*f9c0*/  @P6 STG.E.U16 [R16.64], R24 ;  /* 0x0000001810006986 */ /* 0x0081e2000c101504 */
[----:B------:R-:W-:-:S03]  /*f9d0*/  ISETP.LT.AND P6, PT, R10, c[0x0][0x178], !P0 ;  /* 0x00005e000a007a0c */ /* 0x000fc600047c1270 */
[----:B------:R1:W-:Y:S01]  /*f9e0*/  @P4 STG.E.U16 [R18.64], R8 ;  /* 0x0000000812004986 */ /* 0x0003e2000c101504 */
[----:B------:R-:W-:Y:S02]  /*f9f0*/  ISETP.LT.AND P4, PT, R10, c[0x0][0x178], !P5 ;  /* 0x00005e000a007a0c */ /* 0x000fe40006f81270 */
[C---:B------:R-:W-:Y:S02]  /*fa00*/  ISETP.LT.AND P5, PT, R26.reuse, c[0x0][0x178], !P5 ;  /* 0x00005e001a007a0c */ /* 0x040fe40006fa1270 */
[----:B------:R-:W-:Y:S02]  /*fa10*/  ISETP.LT.AND P0, PT, R26, c[0x0][0x178], !P0 ;  /* 0x00005e001a007a0c */ /* 0x000fe40004701270 */
[----:B0-----:R-:W-:Y:S02]  /*fa20*/  IADD3 R16, R0, c[0x0][0x198], RZ ;  /* 0x0000660000107a10 */ /* 0x001fe40007ffe0ff */
[----:B------:R-:W-:Y:S02]  /*fa30*/  IADD3 R21, R29, 0x48, RZ ;  /* 0x000000481d157810 */ /* 0x000fe40007ffe0ff */
[----:B------:R-:W-:-:S02]  /*fa40*/  IADD3 R0, R16, c[0x0][0x198], RZ ;  /* 0x0000660010007a10 */ /* 0x000fc40007ffe0ff */
[----:B------:R-:W-:Y:S01]  /*fa50*/  IADD3 R22, R29, 0x49, RZ ;  /* 0x000000491d167810 */ /* 0x000fe20007ffe0ff */
[----:B------:R-:W-:Y:S01]  /*fa60*/  IMAD.WIDE R6, R16, 0x2, R4 ;  /* 0x0000000210067825 */ /* 0x000fe200078e0204 */
[----:B------:R-:W-:Y:S02]  /*fa70*/  PRMT R23, R24, 0x7632, R23 ;  /* 0x0000763218177816 */ /* 0x000fe40000000017 */
[----:B-1----:R-:W-:Y:S01]  /*fa80*/  PRMT R8, R8, 0x7632, R8 ;  /* 0x0000763208087816 */ /* 0x002fe20000000008 */
[----:B------:R-:W-:Y:S01]  /*fa90*/  IMAD.WIDE R16, R16, 0x2, R2 ;  /* 0x0000000210107825 */ /* 0x000fe200078e0202 */
[----:B------:R-:W-:Y:S02]  /*faa0*/  ISETP.GE.AND P2, PT, R21, c[0x0][0x17c], PT ;  /* 0x00005f0015007a0c */ /* 0x000fe40003f46270 */
[----:B------:R-:W-:Y:S01]  /*fab0*/  ISETP.GE.AND P1, PT, R22, c[0x0][0x17c], PT ;  /* 0x00005f0016007a0c */ /* 0x000fe20003f26270 */
[C---:B------:R-:W-:Y:S01]  /*fac0*/  IMAD.WIDE R18, R0.reuse, 0x2, R4 ;  /* 0x0000000200127825 */ /* 0x040fe200078e0204 */
[----:B------:R-:W-:Y:S01]  /*fad0*/  IADD3 R22, R29, 0x4a, RZ ;  /* 0x0000004a1d167810 */ /* 0x000fe20007ffe0ff */
[----:B------:R-:W-:Y:S02]  /*fae0*/  @P4 STG.E.U16 [R6.64], R23 ;  /* 0x0000001706004986 */ /* 0x000fe4000c101504 */
[----:B------:R-:W-:-:S02]  /*faf0*/  IMAD.WIDE R20, R0, 0x2, R2 ;  /* 0x0000000200147825 */ /* 0x000fc400078e0202 */
[----:B------:R0:W-:Y:S01]  /*fb00*/  @P5 STG.E.U16 [R16.64], R8 ;  /* 0x0000000810005986 */ /* 0x0001e2000c101504 */
[----:B------:R-:W-:-:S03]  /*fb10*/  ISETP.GE.AND P4, PT, R22, c[0x0][0x17c], PT ;  /* 0x00005f0016007a0c */ /* 0x000fc60003f86270 */
[----:B------:R-:W3:Y:S04]  /*fb20*/  LDL.LU R24, [R1+0x110] ;  /* 0x0001100001187983 */ /* 0x000ee80000300800 */
[----:B------:R-:W-:Y:S04]  /*fb30*/  STL [R1+0x65c], R22 ;  /* 0x00065c1601007387 */ /* 0x000fe80000100800 */
[----:B--2---:R-:W-:Y:S01]  /*fb40*/  @P6 STG.E.U16 [R18.64], R11 ;  /* 0x0000000b12006986 */ /* 0x004fe2000c101504 */
[----:B0-----:R-:W-:-:S03]  /*fb50*/  PRMT R8, R11, 0x7632, R8 ;  /* 0x000076320b087816 */ /* 0x001fc60000000008 */
[----:B----4-:R-:W-:Y:S04]  /*fb60*/  @P0 STG.E.U16 [R20.64], R12 ;  /* 0x0000000c14000986 */ /* 0x010fe8000c101504 */
[----:B------:R-:W0:Y:S04]  /*fb70*/  LDS.128 R20, [R27+0x800] ;  /* 0x000800001b147984 */ /* 0x000e280000000c00 */
[----:B0-----:R-:W-:Y:S01]  /*fb80*/  STL [R1+0xc], R23 ;  /* 0x00000c1701007387 */ /* 0x001fe20000100800 */
[----:B------:R-:W-:-:S03]  /*fb90*/  IMAD.MOV.U32 R11, RZ, RZ, R22 ;  /* 0x000000ffff0b7224 */ /* 0x000fc600078e0016 */
[----:B------:R-:W2:Y:S01]  /*fba0*/  LDL.LU R22, [R1+0x65c] ;  /* 0x00065c0001167983 */ /* 0x000ea20000300800 */
[----:B------:R-:W-:Y:S02]  /*fbb0*/  ISETP.LT.AND P0, PT, R10, c[0x0][0x178], !P3 ;  /* 0x00005e000a007a0c */ /* 0x000fe40005f01270 */
[----:B------:R-:W-:Y:S02]  /*fbc0*/  ISETP.LT.AND P3, PT, R26, c[0x0][0x178], !P3 ;  /* 0x00005e001a007a0c */ /* 0x000fe40005f61270 */
[----:B------:R-:W-:Y:S02]  /*fbd0*/  IADD3 R6, R0, c[0x0][0x198], RZ ;  /* 0x0000660000067a10 */ /* 0x000fe40007ffe0ff */
[----:B------:R-:W-:Y:S02]  /*fbe0*/  PRMT R19, R12, 0x7632, R19 ;  /* 0x000076320c137816 */ /* 0x000fe40000000013 */
[----:B------:R-:W-:Y:S01]  /*fbf0*/  ISETP.LT.AND P5, PT, R10, c[0x0][0x178], !P2 ;  /* 0x00005e000a007a0c */ /* 0x000fe200057a1270 */
[C---:B------:R-:W-:Y:S01]  /*fc00*/  IMAD.WIDE R16, R6.reuse, 0x2, R4 ;  /* 0x0000000206107825 */ /* 0x040fe200078e0204 */
[----:B------:R-:W-:Y:S01]  /*fc10*/  IADD3 R0, R6, c[0x0][0x198], RZ ;  /* 0x0000660006007a10 */ /* 0x000fe20007ffe0ff */
[----:B------:R-:W4:Y:S01]  /*fc20*/  LDL.LU R27, [R1+0xc0] ;  /* 0x0000c000011b7983 */ /* 0x000f220000300800 */
[----:B------:R-:W-:Y:S01]  /*fc30*/  ISETP.LT.AND P2, PT, R26, c[0x0][0x178], !P2 ;  /* 0x00005e001a007a0c */ /* 0x000fe20005741270 */
[----:B------:R-:W-:-:S02]  /*fc40*/  IMAD.WIDE R6, R6, 0x2, R2 ;  /* 0x0000000206067825 */ /* 0x000fc400078e0202 */
[----:B------:R0:W-:Y:S04]  /*fc50*/  @P0 STG.E.U16 [R16.64], R8 ;  /* 0x0000000810000986 */ /* 0x0001e8000c101504 */
[----:B------:R1:W-:Y:S01]  /*fc60*/  @P3 STG.E.U16 [R6.64], R19 ;  /* 0x0000001306003986 */ /* 0x0003e2000c101504 */
[----:B------:R-:W-:Y:S02]  /*fc70*/  ISETP.LT.AND P3, PT, R10, c[0x0][0x178], !P1 ;  /* 0x00005e000a007a0c */ /* 0x000fe40004f61270 */
[----:B------:R-:W-:Y:S02]  /*fc80*/  ISETP.LT.AND P1, PT, R26, c[0x0][0x178], !P1 ;  /* 0x00005e001a007a0c */ /* 0x000fe40004f21270 */
[----:B------:R-:W-:Y:S01]  /*fc90*/  IADD3 R12, R29, 0x4b, RZ ;  /* 0x0000004b1d0c7810 */ /* 0x000fe20007ffe0ff */
[----:B0-----:R-:W-:-:S04]  /*fca0*/  IMAD.WIDE R16, R0, 0x2, R4 ;  /* 0x0000000200107825 */ /* 0x001fc800078e0204 */
[C---:B-1----:R-:W-:Y:S01]  /*fcb0*/  IMAD.WIDE R6, R0.reuse, 0x2, R2 ;  /* 0x0000000200067825 */ /* 0x042fe200078e0202 */
[----:B------:R-:W-:Y:S01]  /*fcc0*/  IADD3 R0, R0, c[0x0][0x198], RZ ;  /* 0x0000660000007a10 */ /* 0x000fe20007ffe0ff */
[----:B---3--:R-:W-:Y:S01]  /*fcd0*/  @P5 STG.E.U16 [R16.64], R24 ;  /* 0x0000001810005986 */ /* 0x008fe2000c101504 */
[----:B------:R-:W-:Y:S01]  /*fce0*/  ISETP.GE.AND P6, PT, R12, c[0x0][0x17c], PT ;  /* 0x00005f000c007a0c */ /* 0x000fe20003fc6270 */
[----:B------:R-:W-:Y:S01]  /*fcf0*/  IMAD.MOV.U32 R15, RZ, RZ, R20 ;  /* 0x000000ffff0f7224 */ /* 0x000fe200078e0014 */
[----:B------:R-:W-:Y:S01]  /*fd00*/  PRMT R12, R24, 0x7632, R12 ;  /* 0x00007632180c7816 */ /* 0x000fe2000000000c */
[----:B------:R-:W-:Y:S01]  /*fd10*/  IMAD.MOV.U32 R28, RZ, RZ, R21 ;  /* 0x000000ffff1c7224 */ /* 0x000fe200078e0015 */
[----:B------:R0:W-:Y:S01]  /*fd20*/  @P2 STG.E.U16 [R6.64], R14 ;  /* 0x0000000e06002986 */ /* 0x0001e2000c101504 */
[----:B------:R-:W-:Y:S01]  /*fd30*/  IMAD.WIDE R20, R0, 0x2, R4 ;  /* 0x0000000200147825 */ /* 0x000fe200078e0204 */
[----:B------:R-:W-:-:S04]  /*fd40*/  ISETP.LT.AND P2, PT, R10, c[0x0][0x178], !P4 ;  /* 0x00005e000a007a0c */ /* 0x000fc80006741270 */
[----:B------:R-:W-:Y:S01]  /*fd50*/  @P3 STG.E.U16 [R20.64], R12 ;  /* 0x0000000c14003986 */ /* 0x000fe2000c101504 */
[----:B0-----:R-:W-:Y:S01]  /*fd60*/  IMAD.WIDE R6, R0, 0x2, R2 ;  /* 0x0000000200067825 */ /* 0x001fe200078e0202 */
[----:B------:R-:W-:Y:S02]  /*fd70*/  ISETP.LT.AND P4, PT, R26, c[0x0][0x178], !P4 ;  /* 0x00005e001a007a0c */ /* 0x000fe40006781270 */
[----:B------:R-:W0:Y:S01]  /*fd80*/  S2R R24, SR_TID.X ;  /* 0x0000000000187919 */ /* 0x000e220000002100 */
[----:B------:R-:W-:-:S04]  /*fd90*/  IADD3 R18, R29, 0x4c, RZ ;  /* 0x0000004c1d127810 */ /* 0x000fc80007ffe0ff */
[----:B------:R-:W-:Y:S02]  /*fda0*/  ISETP.GE.AND P0, PT, R18, c[0x0][0x17c], PT ;  /* 0x00005f0012007a0c */ /* 0x000fe40003f06270 */
[----:B------:R0:W-:Y:S02]  /*fdb0*/  LDS.128 R16, [R25+0x800] ;  /* 0x0008000019107984 */ /* 0x0001e40000000c00 */
[----:B0-----:R-:W-:Y:S01]  /*fdc0*/  IMAD.SHL.U32 R25, R24, 0x800, RZ ;  /* 0x0000080018197824 */ /* 0x001fe200078e00ff */
[----:B--2---:R-:W-:Y:S02]  /*fdd0*/  PRMT R22, R14, 0x7632, R22 ;  /* 0x000076320e167816 */ /* 0x004fe40000000016 */
[----:B------:R-:W2:Y:S04]  /*fde0*/  LDL.LU R14, [R1+0xb0] ;  /* 0x0000b000010e7983 */ /* 0x000ea80000300800 */
[----:B------:R0:W-:Y:S01]  /*fdf0*/  @P1 STG.E.U16 [R6.64], R22 ;  /* 0x0000001606001986 */ /* 0x0001e2000c101504 */
[----:B------:R-:W-:-:S02]  /*fe00*/  ISETP.LT.AND P1, PT, R10, c[0x0][0x178], !P6 ;  /* 0x00005e000a007a0c */ /* 0x000fc40007721270 */
[----:B------:R-:W-:Y:S02]  /*fe10*/  ISETP.LT.AND P6, PT, R26, c[0x0][0x178], !P6 ;  /* 0x00005e001a007a0c */ /* 0x000fe400077c1270 */
[----:B------:R-:W3:Y:S01]  /*fe20*/  LDL.LU R26, [R1+0x658] ;  /* 0x00065800011a7983 */ /* 0x000ee20000300800 */
[----:B------:R-:W-:Y:S02]  /*fe30*/  LOP3.LUT R23, R24, 0x7f, RZ, 0xc0, !PT ;  /* 0x0000007f18177812 */ /* 0x000fe400078ec0ff */
[----:B------:R-:W-:-:S05]  /*fe40*/  LOP3.LUT R25, R25, 0x3000, RZ, 0xc0, !PT ;  /* 0x0000300019197812 */ /* 0x000fca00078ec0ff */
[----:B------:R-:W-:-:S05]  /*fe50*/  IMAD R23, R23, 0x10, R25 ;  /* 0x0000001017177824 */ /* 0x000fca00078e0219 */
[----:B------:R-:W-:-:S06]  /*fe60*/  LOP3.LUT R23, R23, 0x60, RZ, 0x3c, !PT ;  /* 0x0000006017177812 */ /* 0x000fcc00078e3cff */
[----:B------:R-:W1:Y:S01]  /*fe70*/  LDS.128 R20, [R23+0x800] ;  /* 0x0008000017147984 */ /* 0x000e620000000c00 */
[----:B------:R-:W-:-:S05]  /*fe80*/  IADD3 R0, R0, c[0x0][0x198], RZ ;  /* 0x0000660000007a10 */ /* 0x000fca0007ffe0ff */
[----:B------:R-:W-:-:S04]  /*fe90*/  IMAD.WIDE R24, R0, 0x2, R4 ;  /* 0x0000000200187825 */ /* 0x000fc800078e0204 */
[----:B0-----:R-:W-:Y:S01]  /*fea0*/  IMAD.WIDE R6, R0, 0x2, R2 ;  /* 0x0000000200067825 */ /* 0x001fe200078e0202 */
[----:B----4-:R-:W-:Y:S04]  /*feb0*/  @P2 STG.E.U16 [R24.64], R27 ;  /* 0x0000001b18002986 */ /* 0x010fe8000c101504 */
[----:B-1----:R0:W-:Y:S04]  /*fec0*/  STL [R1+0x640], R23 ;  /* 0x0006401701007387 */ /* 0x0021e80000100800 */
[----:B0-----:R-:W4:Y:S04]  /*fed0*/  LDL.LU R23, [R1+0x46c] ;  /* 0x00046c0001177983 */ /* 0x001f280000300800 */
[----:B------:R0:W-:Y:S01]  /*fee0*/  @P4 STG.E.U16 [R6.64], R15 ;  /* 0x0000000f06004986 */ /* 0x0001e2000c101504 */
[----:B---3--:R-:W-:-:S03]  /*fef0*/  PRMT R26, R15, 0x7632, R26 ;  /* 0x000076320f1a7816 */ /* 0x008fc6000000001a */
[----:B0-----:R-:W3:Y:S01]  /*ff00*/  LDL.LU R15, [R1+0x60] ;  /* 0x00006000010f7983 */ /* 0x001ee20000300800 */
[C---:B------:R-:W-:Y:S02]  /*ff10*/  IADD3 R8, R29.reuse, 0x4d, RZ ;  /* 0x0000004d1d087810 */ /* 0x040fe40007ffe0ff */
[----:B------:R-:W-:Y:S02]  /*ff20*/  IADD3 R0, R0, c[0x0][0x198], RZ ;  /* 0x0000660000007a10 */ /* 0x000fe40007ffe0ff */
[----:B------:R-:W-:Y:S02]  /*ff30*/  ISETP.GE.AND P5, PT, R8, c[0x0][0x17c], PT ;  /* 0x00005f0008007a0c */ /* 0x000fe40003fa6270 */
[----:B------:R-:W-:Y:S01]  /*ff40*/  IADD3 R8, R29, 0x4e, RZ ;  /* 0x0000004e1d087810 */ /* 0x000fe20007ffe0ff */
[----:B------:R-:W-:Y:S01]  /*ff50*/  IMAD.WIDE R24, R0, 0x2, R4 ;  /* 0x0000000200187825 */ /* 0x000fe200078e0204 */
[----:B------:R-:W-:Y:S02]  /*ff60*/  PRMT R12, R27, 0x7632, R12 ;  /* 0x000076321b0c7816 */ /* 0x000fe4000000000c */
[----:B------:R-:W-:-:S02]  /*ff70*/  ISETP.GE.AND P3, PT, R8, c[0x0][0x17c], PT ;  /* 0x00005f0008007a0c */ /* 0x000fc40003f66270 */
[C---:B------:R-:W-:Y:S01]  /*ff80*/  IADD3 R8, R29.reuse, 0x4f, RZ ;  /* 0x0000004f1d087810 */ /* 0x040fe20007ffe0ff */
[----:B------:R-:W-:Y:S01]  /*ff90*/  IMAD.WIDE R6, R0, 0x2, R2 ;  /* 0x0000000200067825 */ /* 0x000fe200078e0202 */
[----:B------:R-:W-:Y:S02]  /*ffa0*/  ISETP.LT.AND P4, PT, R10, c[0x0][0x178], !P0 ;  /* 0x00005e000a007a0c */ /* 0x000fe40004781270 */
[----:B------:R-:W-:Y:S01]  /*ffb0*/  ISETP.GE.AND P2, PT, R8, c[0x0][0x17c], PT ;  /* 0x00005f0008007a0c */ /* 0x000fe20003f46270 */
[----:B------:R0:W-:Y:S01]  /*ffc0*/  @P1 STG.E.U16 [R24.64], R12 ;  /* 0x0000000c18001986 */ /* 0x0001e2000c101504 */
[----:B------:R-:W-:Y:S02]  /*ffd0*/  IADD3 R8, R0, c[0x0][0x198], RZ ;  /* 0x0000660000087a10 */ /* 0x000fe40007ffe0ff */
[----:B------:R-:W-:Y:S01]  /*ffe0*/  IADD3 R0, R29, 0x50, RZ ;  /* 0x000000501d007810 */ /* 0x000fe20007ffe0ff */
[----:B------:R1:W-:Y:S01]  /*fff0*/  @P6 STG.E.U16 [R6.64], R26 ;  /* 0x0000001a06006986 */ /* 0x0003e2000c101504 */
[----:B------:R-:W-:-:S02]  /*10000*/  ISETP.LT.AND P6, PT, R10, c[0x0][0x178], !P5 ;  /* 0x00005e000a007a0c */ /* 0x000fc40006fc1270 */
[----:B------:R-:W-:Y:S02]  /*10010*/  ISETP.GE.AND P1, PT, R0, c[0x0][0x17c], PT ;  /* 0x00005f0000007a0c */ /* 0x000fe40003f26270 */
[C---:B------:R-:W-:Y:S01]  /*10020*/  IADD3 R0, R8.reuse, c[0x0][0x198], RZ ;  /* 0x0000660008007a10 */ /* 0x040fe20007ffe0ff */
[----:B0-----:R-:W-:-:S04]  /*10030*/  IMAD.WIDE R24, R8, 0x2, R2 ;  /* 0x0000000208187825 */ /* 0x001fc800078e0202 */
[----:B-1----:R-:W-:Y:S01]  /*10040*/  IMAD.WIDE R6, R8, 0x2, R4 ;  /* 0x0000000208067825 */ /* 0x002fe200078e0204 */
[----:B--2---:R-:W-:-:S04]  /*10050*/  PRMT R8, R14, 0x7632, R8 ;  /* 0x000076320e087816 */ /* 0x004fc80000000008 */
[----:B------:R0:W-:Y:S01]  /*10060*/  @P4 STG.E.U16 [R6.64], R14 ;  /* 0x0000000e06004986 */ /* 0x0001e2000c101504 */
[----:B------:R-:W-:-:S04]  /*10070*/  IMAD.WIDE R26, R0, 0x2, R2 ;  /* 0x00000002001a7825 */ /* 0x000fc800078e0202 */
[----:B0-----:R-:W-:Y:S01]  /*10080*/  IMAD.WIDE R6, R0, 0x2, R4 ;  /* 0x0000000200067825 */ /* 0x001fe200078e0204 */
[C---:B----4-:R-:W-:Y:S02]  /*10090*/  ISETP.LT.AND P0, PT, R23.reuse, c[0x0][0x178], !P0 ;  /* 0x00005e0017007a0c */ /* 0x050fe40004701270 */
[----:B------:R-:W-:-:S11]  /*100a0*/  ISETP.LT.AND P5, PT, R23, c[0x0][0x178], !P5 ;  /* 0x00005e0017007a0c */ /* 0x000fd60006fa1270 */
[----:B------:R0:W-:Y:S01]  /*100b0*/  @P0 STG.E.U16 [R24.64], R16 ;  /* 0x0000001018000986 */ /* 0x0001e2000c101504 */
[----:B------:R-:W-:Y:S02]  /*100c0*/  ISETP.LT.AND P0, PT, R10, c[0x0][0x178], !P3 ;  /* 0x00005e000a007a0c */ /* 0x000fe40005f01270 */
[----:B------:R-:W-:Y:S01]  /*100d0*/  ISETP.LT.AND P3, PT, R23, c[0x0][0x178], !P3 ;  /* 0x00005e0017007a0c */ /* 0x000fe20005f61270 */
[----:B------:R1:W-:Y:S01]  /*100e0*/  @P6 STG.E.U16 [R6.64], R8 ;  /* 0x0000000806006986 */ /* 0x0003e2000c101504 */
[----:B------:R-:W-:Y:S02]  /*100f0*/  IADD3 R12, R29, 0x51, RZ ;  /* 0x000000511d0c7810 */ /* 0x000fe40007ffe0ff */
[----:B0-----:R-:W-:Y:S02]  /*10100*/  PRMT R16, R16, 0x7632, R16 ;  /* 0x0000763210107816 */ /* 0x001fe40000000010 */
[----:B-1----:R-:W-:-:S03]  /*10110*/  IADD3 R8, R0, c[0x0][0x198], RZ ;  /* 0x0000660000087a10 */ /* 0x002fc60007ffe0ff */
[----:B------:R-:W-:Y:S02]  /*10120*/  @P5 STG.E.U16 [R26.64], R16 ;  /* 0x000000101a005986 */ /* 0x000fe4000c101504 */
[----:B------:R-:W-:-:S04]  /*10130*/  IMAD.WIDE R24, R8, 0x2, R4 ;  /* 0x0000000208187825 */ /* 0x000fc800078e0204 */
[----:B------:R-:W-:Y:S01]  /*10140*/  IMAD.WIDE R6, R8, 0x2, R2 ;  /* 0x0000000208067825 */ /* 0x000fe200078e0202 */
[----:B------:R-:W-:Y:S02]  /*10150*/  ISETP.GE.AND P4, PT, R12, c[0x0][0x17c], PT ;  /* 0x00005f000c007a0c */ /* 0x000fe40003f86270 */
[----:B------:R-:W-:-:S04]  /*10160*/  IADD3 R12, R29, 0x52, RZ ;  /* 0x000000521d0c7810 */ /* 0x000fc80007ffe0ff */
[----:B------:R-:W-:Y:S01]  /*10170*/  ISETP.GE.AND P6, PT, R12, c[0x0][0x17c], PT ;  /* 0x00005f000c007a0c */ /* 0x000fe20003fc6270 */
[----:B---3--:R-:W-:Y:S01]  /*10180*/  @P0 STG.E.U16 [R24.64], R15 ;  /* 0x0000000f18000986 */ /* 0x008fe2000c101504 */
[----:B------:R-:W-:Y:S02]  /*10190*/  ISETP.LT.AND P0, PT, R10, c[0x0][0x178], !P2 ;  /* 0x00005e000a007a0c */ /* 0x000fe40005701270 */
[----:B------:R-:W-:Y:S01]  /*101a0*/  ISETP.LT.AND P2, PT, R23, c[0x0][0x178], !P2 ;  /* 0x00005e0017007a0c */ /* 0x000fe20005741270 */
[----:B------:R0:W-:Y:S01]  /*101b0*/  @P3 STG.E.U16 [R6.64], R20 ;  /* 0x0000001406003986 */ /* 0x0001e2000c101504 */
[----:B------:R-:W-:Y:S02]  /*101c0*/  PRMT R12, R15, 0x7632, R12 ;  /* 0x000076320f0c7816 */ /* 0x000fe4000000000c */
[----:B0-----:R-:W-:Y:S02]  /*101d0*/  IADD3 R6, R8, c[0x0][0x198], RZ ;  /* 0x0000660008067a10 */ /* 0x001fe40007ffe0ff */
[----:B------:R-:W-:-:S03]  /*101e0*/  IADD3 R8, R29, 0x54, RZ ;  /* 0x000000541d087810 */ /* 0x000fc60007ffe0ff */
[----:B------:R-:W-:Y:S01]  /*101f0*/  IMAD.WIDE R14, R6, 0x2, R4 ;  /* 0x00000002060e7825 */ /* 0x000fe200078e0204 */
[----:B------:R-:W-:-:S03]  /*10200*/  PRMT R20, R20, 0x7632, R20 ;  /* 0x0000763214147816 */ /* 0x000fc60000000014 */
[----:B------:R-:W-:Y:S01]  /*10210*/  IMAD.WIDE R26, R6, 0x2, R2 ;  /* 0x00000002061a7825 */ /* 0x000fe200078e0202 */
[----:B------:R0:W-:Y:S01]  /*10220*/  @P0 STG.E.U16 [R14.64], R12 ;  /* 0x0000000c0e000986 */ /* 0x0001e2000c101504 */
[----:B------:R-:W-:-:S03]  /*10230*/  ISETP.GE.AND P0, PT, R8, c[0x0][0x17c], PT ;  /* 0x00005f0008007a0c */ /* 0x000fc60003f06270 */
[----:B------:R1:W-:Y:S04]  /*10240*/  @P2 STG.E.U16 [R26.64], R20 ;  /* 0x000000141a002986 */ /* 0x0003e8000c101504 */
[----:B0-----:R-:W2:Y:S04]  /*10250*/  LDL.LU.64 R14, [R1+0x650] ;  /* 0x00065000010e7983 */ /* 0x001ea80000300a00 */
[----:B------:R-:W3:Y:S04]  /*10260*/  LDL.LU R8, [R1+0x34] ;  /* 0x0000340001087983 */ /* 0x000ee80000300800 */
[----:B-1----:R-:W4:Y:S01]  /*10270*/  LDL.LU R27, [R1+0x54] ;  /* 0x00005400011b7983 */ /* 0x002f220000300800 */
[----:B------:R-:W-:-:S02]  /*10280*/  IADD3 R0, R29, 0x53, RZ ;  /* 0x000000531d007810 */ /* 0x000fc40007ffe0ff */
[----:B------:R-:W-:Y:S02]  /*10290*/  ISETP.LT.AND P3, PT, R10, c[0x0][0x178], !P1 ;  /* 0x00005e000a007a0c */ /* 0x000fe40004f61270 */
[----:B------:R-:W-:Y:S02]  /*102a0*/  ISETP.LT.AND P1, PT, R23, c[0x0][0x178], !P1 ;  /* 0x00005e0017007a0c */ /* 0x000fe40004f21270 */
[----:B------:R-:W-:Y:S02]  /*102b0*/  ISETP.GE.AND P5, PT, R0, c[0x0][0x17c], PT ;  /* 0x00005f0000007a0c */ /* 0x000fe40003fa6270 */
[----:B------:R-:W-:-:S05]  /*102c0*/  IADD3 R0, R6, c[0x0][0x198], RZ ;  /* 0x0000660006007a10 */ /* 0x000fca0007ffe0ff */
[----:B------:R-:W-:-:S04]  /*102d0*/  IMAD.WIDE R24, R0, 0x2, R4 ;  /* 0x0000000200187825 */ /* 0x000fc800078e0204 */
[----:B------:R-:W-:Y:S01]  /*102e0*/  IMAD.WIDE R6, R0, 0x2, R2 ;  /* 0x0000000200067825 */ /* 0x000fe200078e0202 */
[----:B----4-:R0:W-:Y:S04]  /*102f0*/  @P3 STG.E.U16 [R24.64], R27 ;  /* 0x0000001b18003986 */ /* 0x0101e8000c101504 */
[----:B---3--:R-:W-:Y:S01]  /*10300*/  @P1 STG.E.U16 [R6.64], R8 ;  /* 0x0000000806001986 */ /* 0x008fe2000c101504 */
[----:B------:R-:W-:Y:S02]  /*10310*/  ISETP.LT.AND P1, PT, R10, c[0x0][0x178], !P4 ;  /* 0x00005e000a007a0c */ /* 0x000fe40006721270 */
[----:B------:R-:W-:Y:S02]  /*10320*/  ISETP.LT.AND P4, PT, R23, c[0x0][0x178], !P4 ;  /* 0x00005e0017007a0c */ /* 0x000fe40006781270 */
[----:B0-----:R-:W-:-:S02]  /*10330*/  IADD3 R24, R0, c[0x0][0x198], RZ ;  /* 0x0000660000187a10 */ /* 0x001fc40007ffe0ff */
[----:B------:R-:W-:Y:S02]  /*10340*/  PRMT R16, R27, 0x7632, R16 ;  /* 0x000076321b107816 */ /* 0x000fe40000000010 */
[C---:B------:R-:W-:Y:S01]  /*10350*/  IADD3 R0, R24.reuse, c[0x0][0x198], RZ ;  /* 0x0000660018007a10 */ /* 0x040fe20007ffe0ff */
[----:B------:R-:W-:Y:S01]  /*10360*/  IMAD.WIDE R26, R24, 0x2, R4 ;  /* 0x00000002181a7825 */ /* 0x000fe200078e0204 */
[----:B------:R-:W-:-:S03]  /*10370*/  PRMT R12, R8, 0x7632, R12 ;  /* 0x00007632080c7816 */ /* 0x000fc6000000000c */
[----:B------:R-:W-:Y:S01]  /*10380*/  IMAD.WIDE R24, R24, 0x2, R2 ;  /* 0x0000000218187825 */ /* 0x000fe200078e0202 */
[----:B------:R0:W-:Y:S04]  /*10390*/  @P1 STG.E.U16 [R26.64], R16 ;  /* 0x000000101a001986 */ /* 0x0001e8000c101504 */
[----:B------:R1:W-:Y:S04]  /*103a0*/  @P4 STG.E.U16 [R24.64], R12 ;  /* 0x0000000c18004986 */ /* 0x0003e8000c101504 */
[----:B0-----:R-:W3:Y:S04]  /*103b0*/  LDL.LU R27, [R1+0x94] ;  /* 0x00009400011b7983 */ /* 0x001ee80000300800 */
[----:B-1----:R-:W4:Y:S04]  /*103c0*/  LDL.LU R24, [R1+0x74] ;  /* 0x0000740001187983 */ /* 0x002f280000300800 */
[----:B------:R-:W2:Y:S01]  /*103d0*/  LDL.LU R25, [R1+0x44] ;  /* 0x0000440001197983 */ /* 0x000ea20000300800 */
[----:B------:R-:W-:-:S02]  /*103e0*/  ISETP.LT.AND P2, PT, R10, c[0x0][0x178], !P6 ;  /* 0x00005e000a007a0c */ /* 0x000fc40007741270 */
[----:B------:R-:W-:Y:S02]  /*103f0*/  IADD3 R6, R29, 0x55, RZ ;  /* 0x000000551d067810 */ /* 0x000fe40007ffe0ff */
[C---:B------:R-:W-:Y:S02]  /*10400*/  ISETP.LT.AND P6, PT, R23.reuse, c[0x0][0x178], !P6 ;  /* 0x00005e0017007a0c */ /* 0x040fe400077c1270 */
[----:B------:R-:W-:Y:S01]  /*10410*/  ISETP.GE.AND P3, PT, R6, c[0x0][0x17c], PT ;  /* 0x00005f0006007a0c */ /* 0x000fe20003f66270 */
[----:B------:R-:W-:Y:S01]  /*10420*/  IMAD.WIDE R6, R0, 0x2, R4 ;  /* 0x0000000200067825 */ /* 0x000fe200078e0204 */
[----:B------:R-:W-:Y:S02]  /*10430*/  ISETP.LT.AND P4, PT, R10, c[0x0][0x178], !P5 ;  /* 0x00005e000a007a0c */ /* 0x000fe40006f81270 */
[----:B------:R-:W-:-:S03]  /*10440*/  ISETP.LT.AND P5, PT, R23, c[0x0][0x178], !P5 ;  /* 0x00005e0017007a0c */ /* 0x000fc60006fa1270 */
[----:B----4-:R0:W-:Y:S01]  /*10450*/  @P2 STG.E.U16 [R6.64], R24 ;  /* 0x0000001806002986 */ /* 0x0101e2000c101504 */
[----:B------:R-:W-:Y:S02]  /*10460*/  PRMT R16, R24, 0x7632, R16 ;  /* 0x0000763218107816 */ /* 0x000fe40000000010 */
[----:B--2---:R-:W-:Y:S01]  /*10470*/  PRMT R12, R25, 0x7632, R12 ;  /* 0x00007632190c7816 */ /* 0x004fe2000000000c */
[C---:B0-----:R-:W-:Y:S01]  /*10480*/  IMAD.WIDE R6, R0.reuse, 0x2, R2 ;  /* 0x0000000200067825 */ /* 0x041fe200078e0202 */
[----:B------:R-:W-:-:S04]  /*10490*/  IADD3 R0, R0, c[0x0][0x198], RZ ;  /* 0x0000660000007a10 */ /* 0x000fc80007ffe0ff */
[----:B------:R0:W-:Y:S01]  /*104a0*/  @P6 STG.E.U16 [R6.64], R25 ;  /* 0x0000001906006986 */ /* 0x0001e2000c101504 */
[----:B------:R-:W-:Y:S02]  /*104b0*/  ISETP.LT.AND P6, PT, R10, c[0x0][0x178], !P0 ;  /* 0x00005e000a007a0c */ /* 0x000fe400047c1270 */
[----:B------:R-:W-:Y:S01]  /*104c0*/  ISETP.LT.AND P0, PT, R23, c[0x0][0x178], !P0 ;  /* 0x00005e0017007a0c */ /* 0x000fe20004701270 */
[----:B0-----:R-:W-:-:S04]  /*104d0*/  IMAD.WIDE R24, R0, 0x2, R4 ;  /* 0x0000000200187825 */ /* 0x001fc800078e0204 */
[C---:B------:R-:W-:Y:S01]  /*104e0*/  IMAD.WIDE R6, R0.reuse, 0x2, R2 ;  /* 0x0000000200067825 */ /* 0x040fe200078e0202 */
[----:B------:R-:W-:Y:S01]  /*104f0*/  IADD3 R0, R0, c[0x0][0x198], RZ ;  /* 0x0000660000007a10 */ /* 0x000fe20007ffe0ff */
[----:B------:R0:W-:Y:S04]  /*10500*/  @P4 STG.E.U16 [R24.64], R16 ;  /* 0x0000001018004986 */ /* 0x0001e8000c101504 */
[----:B------:R1:W-:Y:S01]  /*10510*/  @P5 STG.E.U16 [R6.64], R12 ;  /* 0x0000000c06005986 */ /* 0x0003e2000c101504 */
[----:B------:R-:W-:Y:S01]  /*10520*/  ISETP.LT.AND P5, PT, R10, c[0x0][0x178], !P3 ;  /* 0x00005e000a007a0c */ /* 0x000fe20005fa1270 */
[----:B0-----:R-:W-:-:S04]  /*10530*/  IMAD.WIDE R24, R0, 0x2, R4 ;  /* 0x0000000200187825 */ /* 0x001fc800078e0204 */
[C---:B-1----:R-:W-:Y:S01]  /*10540*/  IMAD.WIDE R6, R0.reuse, 0x2, R2 ;  /* 0x0000000200067825 */ /* 0x042fe200078e0202 */
[----:B------:R-:W-:Y:S01]  /*10550*/  IADD3 R0, R0, c[0x0][0x198], RZ ;  /* 0x0000660000007a10 */ /* 0x000fe20007ffe0ff */
[----:B---3--:R0:W-:Y:S01]  /*10560*/  @P6 STG.E.U16 [R24.64], R27 ;  /* 0x0000001b18006986 */ /* 0x0081e2000c101504 */
[----:B------:R-:W-:-:S03]  /*10570*/  PRMT R16, R27, 0x7632, R16 ;  /* 0x000076321b107816 */ /* 0x000fc60000000010 */
[----:B------:R1:W-:Y:S04]  /*10580*/  @P0 STG.E.U16 [R6.64], R9 ;  /* 0x0000000906000986 */ /* 0x0003e8000c101504 */
[----:B0-----:R-:W2:Y:S01]  /*10590*/  LDL.LU R25, [R1+0x114] ;  /* 0x0001140001197983 */ /* 0x001ea20000300800 */
[----:B-1----:R-:W-:-:S03]  /*105a0*/  IMAD.WIDE R6, R0, 0x2, R4 ;  /* 0x0000000200067825 */ /* 0x002fc600078e0204 */
[----:B------:R-:W3:Y:S04]  /*105b0*/  LDL.LU R27, [R1+0x24] ;  /* 0x00002400011b7983 */ /* 0x000ee80000300800 */
[----:B------:R0:W-:Y:S04]  /*105c0*/  @P5 STG.E.U16 [R6.64], R16 ;  /* 0x0000001006005986 */ /* 0x0001e8000c101504 */
[----:B0-----:R-:W4:Y:S01]  /*105d0*/  LDL.LU R16, [R1+0xa4] ;  /* 0x0000a40001107983 */ /* 0x001f220000300800 */
[----:B------:R-:W-:-:S04]  /*105e0*/  IADD3 R8, R29, 0x56, RZ ;  /* 0x000000561d087810 */ /* 0x000fc80007ffe0ff */
[----:B------:R-:W-:Y:S02]  /*105f0*/  ISETP.GE.AND P1, PT, R8, c[0x0][0x17c], PT ;  /* 0x00005f0008007a0c */ /* 0x000fe40003f26270 */
[----:B------:R-:W-:-:S04]  /*10600*/  IADD3 R8, R29, 0x57, RZ ;  /* 0x000000571d087810 */ /* 0x000fc80007ffe0ff */
[----:B------:R-:W-:Y:S02]  /*10610*/  ISETP.GE.AND P2, PT, R8, c[0x0][0x17c], PT ;  /* 0x00005f0008007a0c */ /* 0x000fe40003f46270 */
[----:B------:R-:W-:Y:S02]  /*10620*/  IADD3 R8, R29, 0x58, RZ ;  /* 0x000000581d087810 */ /* 0x000fe40007ffe0ff */
[----:B------:R-:W-:Y:S02]  /*10630*/  ISETP.LT.AND P3, PT, R23, c[0x0][0x178], !P3 ;  /* 0x00005e0017007a0c */ /* 0x000fe40005f61270 */
[----:B------:R-:W-:Y:S02]  /*10640*/  ISETP.LT.AND P0, PT, R10, c[0x0][0x178], !P1 ;  /* 0x00005e000a007a0c */ /* 0x000fe40004f01270 */
[----:B------:R-:W-:Y:S02]  /*10650*/  ISETP.GE.AND P4, PT, R8, c[0x0][0x17c], PT ;  /* 0x00005f0008007a0c */ /* 0x000fe40003f86270 */
[----:B------:R-:W-:-:S02]  /*10660*/  IADD3 R8, R29, 0x59, RZ ;  /* 0x000000591d087810 */ /* 0x000fc40007ffe0ff */
[----:B------:R-:W-:Y:S02]  /*10670*/  IADD3 R12, R0, c[0x0][0x198], RZ ;  /* 0x00006600000c7a10 */ /* 0x000fe40007ffe0ff */
[----:B------:R-:W-:Y:S02]  /*10680*/  ISETP.GE.AND P6, PT, R8, c[0x0][0x17c], PT ;  /* 0x00005f0008007a0c */ /* 0x000fe40003fc6270 */
[----:B------:R-:W-:Y:S01]  /*10690*/  PRMT R20, R9, 0x7632, R20 ;  /* 0x0000763209147816 */ /* 0x000fe20000000014 */
[----:B------:R-:W-:Y:S01]  /*106a0*/  IMAD.WIDE R8, R0, 0x2, R2 ;  /* 0x0000000200087825 */ /* 0x000fe200078e0202 */
[----:B------:R-:W-:-:S03]  /*106b0*/  ISETP.LT.AND P1, PT, R23, c[0x0][0x178], !P1 ;  /* 0x00005e0017007a0c */ /* 0x000fc60004f21270 */
[----:B------:R-:W-:Y:S01]  /*106c0*/  IMAD.WIDE R6, R12, 0x2, R4 ;  /* 0x000000020c067825 */ /* 0x000fe200078e0204 */
[----:B------:R-:W-:Y:S01]  /*106d0*/  IADD3 R0, R29, 0x5a, RZ ;  /* 0x0000005a1d007810 */ /* 0x000fe20007ffe0ff */
[----:B------:R0:W-:Y:S01]  /*106e0*/  @P3 STG.E.U16 [R8.64], R20 ;  /* 0x0000001408003986 */ /* 0x0001e2000c101504 */
[----:B------:R-:W-:Y:S02]  /*106f0*/  ISETP.LT.AND P5, PT, R10, c[0x0][0x178], !P2 ;  /* 0x00005e000a007a0c */ /* 0x000fe400057a1270 */
[----:B------:R-:W-:Y:S02]  /*10700*/  ISETP.GE.AND P3, PT, R0, c[0x0][0x17c], PT ;  /* 0x00005f0000007a0c */ /* 0x000fe40003f66270 */
[----:B------:R-:W-:Y:S02]  /*10710*/  IADD3 R0, R12, c[0x0][0x198], RZ ;  /* 0x000066000c007a10 */ /* 0x000fe40007ffe0ff */
[----:B------:R-:W-:Y:S02]  /*10720*/  ISETP.LT.AND P2, PT, R23, c[0x0][0x178], !P2 ;  /* 0x00005e0017007a0c */ /* 0x000fe40005741270 */
[----:B0-----:R-:W-:-:S02]  /*10730*/  IADD3 R8, R29, 0x5b, RZ ;  /* 0x0000005b1d087810 */ /* 0x001fc40007ffe0ff */
[----:B------:R-:W-:Y:S02]  /*10740*/  PRMT R24, R13, 0x7632, R24 ;  /* 0x000076320d187816 */ /* 0x000fe40000000018 */
[----:B------:R-:W-:Y:S01]  /*10750*/  IADD3 R20, R29, 0x5c, RZ ;  /* 0x0000005c1d147810 */ /* 0x000fe20007ffe0ff */
[----:B----4-:R0:W-:Y:S01]  /*10760*/  @P0 STG.E.U16 [R6.64], R16 ;  /* 0x0000001006000986 */ /* 0x0101e2000c101504 */
[----:B------:R-:W-:Y:S01]  /*10770*/  ISETP.GE.AND P0, PT, R8, c[0x0][0x17c], PT ;  /* 0x00005f0008007a0c */ /* 0x000fe20003f06270 */
[----:B------:R-:W-:-:S04]  /*10780*/  IMAD.WIDE R8, R0, 0x2, R4 ;  /* 0x0000000200087825 */ /* 0x000fc800078e0204 */
[----:B0-----:R-:W-:Y:S01]  /*10790*/  IMAD.WIDE R6, R12, 0x2, R2 ;  /* 0x000000020c067825 */ /* 0x001fe200078e0202 */
[----:B------:R-:W-:-:S04]  /*107a0*/  PRMT R12, R16, 0x7632, R12 ;  /* 0x00007632100c7816 */ /* 0x000fc8000000000c */
[----:B------:R0:W-:Y:S01]  /*107b0*/  @P1 STG.E.U16 [R6.64], R13 ;  /* 0x0000000d06001986 */ /* 0x0001e2000c101504 */
[----:B------:R-:W-:Y:S02]  /*107c0*/  ISETP.LT.AND P1, PT, R10, c[0x0][0x178], !P4 ;  /* 0x00005e000a007a0c */ /* 0x000fe40006721270 */
[C---:B------:R-:W-:Y:S01]  /*107d0*/  IADD3 R16, R0.reuse, c[0x0][0x198], RZ ;  /* 0x0000660000107a10 */ /* 0x040fe20007ffe0ff */
[----:B------:R1:W-:Y:S01]  /*107e0*/  @P5 STG.E.U16 [R8.64], R12 ;  /* 0x0000000c08005986 */ /* 0x0003e2000c101504 */
[----:B------:R-:W-:Y:S01]  /*107f0*/  ISETP.LT.AND P4, PT, R23, c[0x0][0x178], !P4 ;  /* 0x00005e0017007a0c */ /* 0x000fe20006781270 */
[----:B0-----:R-:W-:-:S04]  /*10800*/  IMAD.WIDE R6, R0, 0x2, R2 ;  /* 0x0000000200067825 */ /* 0x001fc800078e0202 */
[----:B-1----:R-:W-:Y:S01]  /*10810*/  IMAD.WIDE R8, R16, 0x2, R4 ;  /* 0x0000000210087825 */ /* 0x002fe200078e0204 */
[----:B------:R0:W-:Y:S04]  /*10820*/  @P2 STG.E.U16 [R6.64], R24 ;  /* 0x0000001806002986 */ /* 0x0001e8000c101504 */
[----:B--2---:R1:W-:Y:S01]  /*10830*/  @P1 STG.E.U16 [R8.64], R25 ;  /* 0x0000001908001986 */ /* 0x0043e2000c101504 */
[----:B------:R-:W-:Y:S01]  /*10840*/  ISETP.LT.AND P1, PT, R10, c[0x0][0x178], !P6 ;  /* 0x00005e000a007a0c */ /* 0x000fe20007721270 */
[C---:B------:R-:W-:Y:S01]  /*10850*/  IMAD.WIDE R12, R16.reuse, 0x2, R2 ;  /* 0x00000002100c7825 */ /* 0x040fe200078e0202 */
[----:B------:R-:W-:Y:S02]  /*10860*/  PRMT R26, R25, 0x7632, R26 ;  /* 0x00007632191a7816 */ /* 0x000fe4000000001a */
[----:B0-----:R-:W-:-:S02]  /*10870*/  IADD3 R6, R16, c[0x0][0x198], RZ ;  /* 0x0000660010067a10 */ /* 0x001fc40007ffe0ff */
[----:B---3--:R0:W-:Y:S01]  /*10880*/  @P4 STG.E.U16 [R12.64], R27 ;  /* 0x0000001b0c004986 */ /* 0x0081e2000c101504 */
[----:B------:R-:W-:Y:S02]  /*10890*/  ISETP.GE.AND P5, PT, R20, c[0x0][0x17c], PT ;  /* 0x00005f0014007a0c */ /* 0x000fe40003fa6270 */
[----:B-1----:R-:W-:Y:S01]  /*108a0*/  IMAD.WIDE R24, R6, 0x2, R4 ;  /* 0x0000000206187825 */ /* 0x002fe200078e0204 */
[----:B------:R-:W-:Y:S02]  /*108b0*/  ISETP.LT.AND P4, PT, R10, c[0x0][0x178], !P3 ;  /* 0x00005e000a007a0c */ /* 0x000fe40005f81270 */
[----:B------:R-:W2:Y:S01]  /*108c0*/  LDL.LU R10, [R1+0x648] ;  /* 0x00064800010a7983 */ /* 0x000ea20000300800 */
[----:B------:R-:W-:-:S03]  /*108d0*/  PRMT R20, R27, 0x7632, R20 ;  /* 0x000076321b147816 */ /* 0x000fc60000000014 */
[----:B------:R1:W-:Y:S04]  /*108e0*/  @P1 STG.E.U16 [R24.64], R26 ;  /* 0x0000001a18001986 */ /* 0x0003e8000c101504 */
[----:B0-----:R-:W3:Y:S04]  /*108f0*/  LDL.LU R27, [R1+0xb4] ;  /* 0x0000b400011b7983 */ /* 0x001ee80000300800 */
[----:B-1----:R-:W4:Y:S04]  /*10900*/  LDL.LU R26, [R1+0xc4] ;  /* 0x0000c400011a7983 */ /* 0x002f280000300800 */
[----:B------:R-:W2:Y:S01]  /*10910*/  LDL.LU R25, [R1+0x468] ;  /* 0x0004680001197983 */ /* 0x000ea20000300800 */
[----:B------:R-:W-:-:S02]  /*10920*/  IADD3 R0, R29, 0x5d, RZ ;  /* 0x0000005d1d007810 */ /* 0x000fc40007ffe0ff */
[C---:B------:R-:W-:Y:S02]  /*10930*/  ISETP.LT.AND P6, PT, R23.reuse, c[0x0][0x178], !P6 ;  /* 0x00005e0017007a0c */ /* 0x040fe400077c1270 */
[----:B------:R-:W-:Y:S02]  /*10940*/  ISETP.LT.AND P3, PT, R23, c[0x0][0x178], !P3 ;  /* 0x00005e0017007a0c */ /* 0x000fe40005f61270 */
[----:B------:R-:W-:Y:S02]  /*10950*/  ISETP.GE.AND P2, PT, R0, c[0x0][0x17c], PT ;  /* 0x00005f0000007a0c */ /* 0x000fe40003f46270 */
[C---:B------:R-:W-:Y:S01]  /*10960*/  IADD3 R0, R6.reuse, c[0x0][0x198], RZ ;  /* 0x0000660006007a10 */ /* 0x040fe20007ffe0ff */
[----:B------:R-:W-:-:S04]  /*10970*/  IMAD.WIDE R6, R6, 0x2, R2 ;  /* 0x0000000206067825 */ /* 0x000fc800078e0202 */
[----:B------:R-:W-:-:S04]  /*10980*/  IMAD.WIDE R8, R0, 0x2, R4 ;  /* 0x0000000200087825 */ /* 0x000fc800078e0204 */
[----:B------:R-:W-:Y:S01]  /*10990*/  IMAD.WIDE R12, R0, 0x2, R2 ;  /* 0x00000002000c7825 */ /* 0x000fe200078e0202 */
[----:B------:R0:W-:Y:S02]  /*109a0*/  @P6 STG.E.U16 [R6.64], R20 ;  /* 0x0000001406006986 */ /* 0x0001e4000c101504 */
[----:B0-----:R-:W-:Y:S02]  /*109b0*/  PRMT R20, R28, 0x7632, R20 ;  /* 0x000076321c147816 */ /* 0x001fe40000000014 */
[----:B----4-:R-:W-:Y:S04]  /*109c0*/  @P4 STG.E.U16 [R8.64], R26 ;  /* 0x0000001a08004986 */ /* 0x010fe8000c101504 */
[----:B------:R0:W-:Y:S01]  /*109d0*/  @P3 STG.E.U16 [R12.64], R28 ;  /* 0x0000001c0c003986 */ /* 0x0001e2000c101504 */
[----:B--2---:R-:W-:-:S02]  /*109e0*/  ISETP.LT.AND P4, PT, R25, c[0x0][0x178], !P0 ;  /* 0x00005e0019007a0c */ /* 0x004fc40004781270 */
[----:B------:R-:W-:Y:S02]  /*109f0*/  ISETP.LT.AND P0, PT, R23, c[0x0][0x178], !P0 ;  /* 0x00005e0017007a0c */ /* 0x000fe40004701270 */
[----:B------:R-:W-:Y:S01]  /*10a00*/  ISETP.LT.AND P6, PT, R25, c[0x0][0x178], !P5 ;  /* 0x00005e0019007a0c */ /* 0x000fe20006fc1270 */
[----:B0-----:R-:W2:Y:S01]  /*10a10*/  LDL.LU R28, [R1+0x64] ;  /* 0x00006400011c7983 */ /* 0x001ea20000300800 */
        /* <DEDUP_REMOVED lines=8> */
[----:B------:R-:W-:Y:S04]  /*10aa0*/  @P4 STG.E.U16 [R6.64], R24 ;  /* 0x0000001806004986 */ /* 0x000fe8000c101504 */
[----:B------:R-:W-:Y:S04]  /*10ab0*/  @P0 STG.E.U16 [R8.64], R20 ;  /* 0x0000001408000986 */ /* 0x000fe8000c101504 */
[----:B---3--:R0:W-:Y:S02]  /*10ac0*/  @P6 STG.E.U16 [R12.64], R27 ;  /* 0x0000001b0c006986 */ /* 0x0081e4000c101504 */
[----:B0-----:R-:W-:-:S02]  /*10ad0*/  PRMT R12, R27, 0x7632, R12 ;  /* 0x000076321b0c7816 */ /* 0x001fc4000000000c */
[----:B------:R-:W3:Y:S01]  /*10ae0*/  LDL.LU R27, [R1+0x58] ;  /* 0x00005800011b7983 */ /* 0x000ee20000300800 */
[----:B------:R-:W-:Y:S02]  /*10af0*/  ISETP.LT.AND P5, PT, R23, c[0x0][0x178], !P5 ;  /* 0x00005e0017007a0c */ /* 0x000fe40006fa1270 */
[----:B------:R-:W-:Y:S01]  /*10b00*/  IADD3 R16, R29, 0x5e, RZ ;  /* 0x0000005e1d107810 */ /* 0x000fe20007ffe0ff */
[----:B------:R-:W-:Y:S01]  /*10b10*/  IMAD.WIDE R6, R0, 0x2, R2 ;  /* 0x0000000200067825 */ /* 0x000fe200078e0202 */
[----:B------:R-:W-:Y:S01]  /*10b20*/  ISETP.LT.AND P6, PT, R25, c[0x0][0x178], !P2 ;  /* 0x00005e0019007a0c */ /* 0x000fe200057c1270 */
[----:B------:R-:W4:Y:S01]  /*10b30*/  LDL.LU R20, [R1+0x38] ;  /* 0x0000380001147983 */ /* 0x000f220000300800 */
[----:B------:R-:W-:Y:S02]  /*10b40*/  ISETP.LT.AND P2, PT, R23, c[0x0][0x178], !P2 ;  /* 0x00005e0017007a0c */ /* 0x000fe40005741270 */
[----:B------:R-:W-:Y:S01]  /*10b50*/  ISETP.GE.AND P1, PT, R16, c[0x0][0x17c], PT ;  /* 0x00005f0010007a0c */ /* 0x000fe20003f26270 */
[----:B------:R-:W4:Y:S01]  /*10b60*/  LDL.LU R26, [R1+0x78] ;  /* 0x00007800011a7983 */ /* 0x000f220000300800 */
[----:B------:R-:W-:-:S02]  /*10b70*/  IADD3 R8, R29, 0x61, RZ ;  /* 0x000000611d087810 */ /* 0x000fc40007ffe0ff */
[----:B------:R-:W-:Y:S01]  /*10b80*/  IADD3 R0, R0, c[0x0][0x198], RZ ;  /* 0x0000660000007a10 */ /* 0x000fe20007ffe0ff */
[----:B------:R0:W-:Y:S01]  /*10b90*/  @P5 STG.E.U16 [R6.64], R17 ;  /* 0x0000001106005986 */ /* 0x0001e2000c101504 */
[----:B------:R-:W-:Y:S02]  /*10ba0*/  ISETP.GE.AND P0, PT, R8, c[0x0][0x17c], PT ;  /* 0x00005f0008007a0c */ /* 0x000fe40003f06270 */
[----:B------:R-:W-:Y:S01]  /*10bb0*/  ISETP.LT.AND P5, PT, R25, c[0x0][0x178], !P1 ;  /* 0x00005e0019007a0c */ /* 0x000fe20004fa1270 */
[C---:B------:R-:W-:Y:S01]  /*10bc0*/  IMAD.WIDE R8, R0.reuse, 0x2, R4 ;  /* 0x0000000200087825 */ /* 0x040fe200078e0204 */
[----:B------:R-:W-:Y:S02]  /*10bd0*/  ISETP.LT.AND P1, PT, R23, c[0x0][0x178], !P1 ;  /* 0x00005e0017007a0c */ /* 0x000fe40004f21270 */
[----:B0-----:R-:W-:Y:S01]  /*10be0*/  PRMT R17, R17, 0x7632, R17 ;  /* 0x0000763211117816 */ /* 0x001fe20000000011 */
[C---:B------:R-:W-:Y:S01]  /*10bf0*/  IMAD.WIDE R6, R0.reuse, 0x2, R2 ;  /* 0x0000000200067825 */ /* 0x040fe200078e0202 */
[----:B------:R-:W-:Y:S01]  /*10c00*/  IADD3 R0, R0, c[0x0][0x198], RZ ;  /* 0x0000660000007a10 */ /* 0x000fe20007ffe0ff */
[----:B------:R0:W-:Y:S04]  /*10c10*/  @P6 STG.E.U16 [R8.64], R12 ;  /* 0x0000000c08006986 */ /* 0x0001e8000c101504 */
[----:B------:R1:W-:Y:S01]  /*10c20*/  @P2 STG.E.U16 [R6.64], R17 ;  /* 0x0000001106002986 */ /* 0x0003e2000c101504 */
[----:B------:R-:W-:-:S02]  /*10c30*/  IADD3 R16, R29, 0x60, RZ ;  /* 0x000000601d107810 */ /* 0x000fc40007ffe0ff */
[----:B0-----:R-:W-:Y:S01]  /*10c40*/  IADD3 R12, R29, 0x63, RZ ;  /* 0x000000631d0c7810 */ /* 0x001fe20007ffe0ff */
[----:B-1----:R-:W-:Y:S01]  /*10c50*/  IMAD.WIDE R6, R0, 0x2, R4 ;  /* 0x0000000200067825 */ /* 0x002fe200078e0204 */
[----:B------:R-:W-:-:S03]  /*10c60*/  ISETP.LT.AND P2, PT, R25, c[0x0][0x178], !P3 ;  /* 0x00005e0019007a0c */ /* 0x000fc60005f41270 */
[----:B------:R-:W-:Y:S01]  /*10c70*/  IMAD.WIDE R8, R0, 0x2, R2 ;  /* 0x0000000200087825 */ /* 0x000fe200078e0202 */
[----:B------:R-:W-:Y:S02]  /*10c80*/  ISETP.GE.AND P4, PT, R16, c[0x0][0x17c], PT ;  /* 0x00005f0010007a0c */ /* 0x000fe40003f86270 */
[----:B------:R-:W-:Y:S02]  /*10c90*/  IADD3 R0, R0, c[0x0][0x198], RZ ;  /* 0x0000660000007a10 */ /* 0x000fe40007ffe0ff */
[----:B------:R-:W-:Y:S01]  /*10ca0*/  ISETP.LT.AND P3, PT, R23, c[0x0][0x178], !P3 ;  /* 0x00005e0017007a0c */ /* 0x000fe20005f61270 */
[----:B--2---:R0:W-:Y:S01]  /*10cb0*/  @P5 STG.E.U16 [R6.64], R28 ;  /* 0x0000001c06005986 */ /* 0x0041e2000c101504 */
[----:B------:R-:W-:Y:S02]  /*10cc0*/  ISETP.GE.AND P5, PT, R12, c[0x0][0x17c], PT ;  /* 0x00005f000c007a0c */ /* 0x000fe40003fa6270 */
[----:B------:R-:W-:Y:S01]  /*10cd0*/  PRMT R12, R28, 0x7632, R12 ;  /* 0x000076321c0c7816 */ /* 0x000fe2000000000c */
[----:B------:R1:W-:Y:S01]  /*10ce0*/  @P1 STG.E.U16 [R8.64], R21 ;  /* 0x0000001508001986 */ /* 0x0003e2000c101504 */
[----:B------:R-:W-:-:S03]  /*10cf0*/  ISETP.LT.AND P1, PT, R25, c[0x0][0x178], !P4 ;  /* 0x00005e0019007a0c */ /* 0x000fc60006721270 */
[----:B0-----:R-:W2:Y:S01]  /*10d00*/  LDL.LU R28, [R1+0x48] ;  /* 0x00004800011c7983 */ /* 0x001ea20000300800 */
[----:B------:R-:W-:-:S04]  /*10d10*/  IMAD.WIDE R6, R0, 0x2, R4 ;  /* 0x0000000200067825 */ /* 0x000fc800078e0204 */
[C---:B-1----:R-:W-:Y:S01]  /*10d20*/  IMAD.WIDE R8, R0.reuse, 0x2, R2 ;  /* 0x0000000200087825 */ /* 0x042fe200078e0202 */
[----:B------:R-:W-:Y:S01]  /*10d30*/  IADD3 R0, R0, c[0x0][0x198], RZ ;  /* 0x0000660000007a10 */ /* 0x000fe20007ffe0ff */
[----:B------:R0:W-:Y:S01]  /*10d40*/  @P2 STG.E.U16 [R6.64], R12 ;  /* 0x0000000c06002986 */ /* 0x0001e2000c101504 */
[----:B------:R-:W-:-:S05]  /*10d50*/  PRMT R21, R21, 0x7632, R21 ;  /* 0x0000763215157816 */ /* 0x000fca0000000015 */
[----:B------:R-:W-:Y:S01]  /*10d60*/  @P3 STG.E.U16 [R8.64], R21 ;  /* 0x0000001508003986 */ /* 0x000fe2000c101504 */
[----:B0-----:R-:W-:Y:S01]  /*10d70*/  IMAD.WIDE R6, R0, 0x2, R4 ;  /* 0x0000000200067825 */ /* 0x001fe200078e0204 */
[----:B------:R-:W-:-:S04]  /*10d80*/  IADD3 R12, R29, 0x64, RZ ;  /* 0x000000641d0c7810 */ /* 0x000fc80007ffe0ff */
[----:B------:R-:W-:Y:S01]  /*10d90*/  ISETP.GE.AND P2, PT, R12, c[0x0][0x17c], PT ;  /* 0x00005f000c007a0c */ /* 0x000fe20003f46270 */
[----:B---3--:R0:W-:Y:S01]  /*10da0*/  @P1 STG.E.U16 [R6.64], R27 ;  /* 0x0000001b06001986 */ /* 0x0081e2000c101504 */
[C---:B------:R-:W-:Y:S01]  /*10db0*/  IADD3 R12, R0.reuse, c[0x0][0x198], RZ ;  /* 0x00006600000c7a10 */ /* 0x040fe20007ffe0ff */
[----:B0-----:R-:W-:Y:S01]  /*10dc0*/  IMAD.WIDE R6, R0, 0x2, R2 ;  /* 0x0000000200067825 */ /* 0x001fe200078e0202 */
[----:B------:R-:W-:Y:S02]  /*10dd0*/  PRMT R0, R27, 0x7632, R0 ;  /* 0x000076321b007816 */ /* 0x000fe40000000000 */
[----:B------:R-:W3:Y:S01]  /*10de0*/  LDL.LU R27, [R1+0x98] ;  /* 0x00009800011b7983 */ /* 0x000ee20000300800 */
[----:B------:R-:W-:Y:S02]  /*10df0*/  ISETP.LT.AND P4, PT, R23, c[0x0][0x178], !P4 ;  /* 0x00005e0017007a0c */ /* 0x000fe40006781270 */
[----:B------:R-:W-:Y:S02]  /*10e00*/  ISETP.LT.AND P3, PT, R25, c[0x0][0x178], !P0 ;  /* 0x00005e0019007a0c */ /* 0x000fe40004761270 */
[----:B------:R-:W-:-:S02]  /*10e10*/  IADD3 R13, R29, 0x62, RZ ;  /* 0x000000621d0d7810 */ /* 0x000fc40007ffe0ff */
[----:B------:R-:W-:Y:S02]  /*10e20*/  IADD3 R8, R29, 0x65, RZ ;  /* 0x000000651d087810 */ /* 0x000fe40007ffe0ff */
[----:B------:R-:W-:Y:S02]  /*10e30*/  ISETP.GE.AND P6, PT, R13, c[0x0][0x17c], PT ;  /* 0x00005f000d007a0c */ /* 0x000fe40003fc6270 */
[----:B------:R-:W-:Y:S01]  /*10e40*/  ISETP.GE.AND P1, PT, R8, c[0x0][0x17c], PT ;  /* 0x00005f0008007a0c */ /* 0x000fe20003f26270 */
[----:B------:R-:W-:Y:S01]  /*10e50*/  IMAD.WIDE R8, R12, 0x2, R4 ;  /* 0x000000020c087825 */ /* 0x000fe200078e0204 */
[----:B------:R-:W-:Y:S01]  /*10e60*/  ISETP.LT.AND P0, PT, R23, c[0x0][0x178], !P0 ;  /* 0x00005e0017007a0c */ /* 0x000fe20004701270 */
[----:B----4-:R0:W-:Y:S01]  /*10e70*/  @P4 STG.E.U16 [R6.64], R20 ;  /* 0x0000001406004986 */ /* 0x0101e2000c101504 */
[----:B------:R-:W-:Y:S02]  /*10e80*/  ISETP.LT.AND P4, PT, R25, c[0x0][0x178], !P6 ;  /* 0x00005e0019007a0c */ /* 0x000fe40007781270 */
[----:B------:R-:W-:Y:S01]  /*10e90*/  ISETP.LT.AND P6, PT, R23, c[0x0][0x178], !P6 ;  /* 0x00005e0017007a0c */ /* 0x000fe200077c1270 */
[----:B------:R1:W-:Y:S01]  /*10ea0*/  @P3 STG.E.U16 [R8.64], R0 ;  /* 0x0000000008003986 */ /* 0x0003e2000c101504 */
[----:B------:R-:W-:Y:S01]  /*10eb0*/  PRMT R16, R20, 0x7632, R16 ;  /* 0x0000763214107816 */ /* 0x000fe20000000010 */
[C---:B0-----:R-:W-:Y:S01]  /*10ec0*/  IMAD.WIDE R6, R12.reuse, 0x2, R2 ;  /* 0x000000020c067825 */ /* 0x041fe200078e0202 */
[----:B-1----:R-:W-:-:S05]  /*10ed0*/  IADD3 R0, R12, c[0x0][0x198], RZ ;  /* 0x000066000c007a10 */ /* 0x002fca0007ffe0ff */
[----:B------:R-:W-:Y:S01]  /*10ee0*/  @P0 STG.E.U16 [R6.64], R16 ;  /* 0x0000001006000986 */ /* 0x000fe2000c101504 */
[----:B------:R-:W-:-:S04]  /*10ef0*/  IMAD.WIDE R8, R0, 0x2, R4 ;  /* 0x0000000200087825 */ /* 0x000fc800078e0204 */
[C---:B------:R-:W-:Y:S01]  /*10f00*/  IMAD.WIDE R12, R0.reuse, 0x2, R2 ;  /* 0x00000002000c7825 */ /* 0x040fe200078e0202 */
[----:B------:R0:W-:Y:S01]  /*10f10*/  @P4 STG.E.U16 [R8.64], R26 ;  /* 0x0000001a08004986 */ /* 0x0001e2000c101504 */
[----:B------:R-:W-:Y:S02]  /*10f20*/  ISETP.LT.AND P4, PT, R25, c[0x0][0x178], !P5 ;  /* 0x00005e0019007a0c */ /* 0x000fe40006f81270 */
[----:B------:R-:W-:Y:S02]  /*10f30*/  ISETP.LT.AND P5, PT, R23, c[0x0][0x178], !P5 ;  /* 0x00005e0017007a0c */ /* 0x000fe40006fa1270 */
[----:B------:R-:W-:Y:S02]  /*10f40*/  IADD3 R17, R29, 0x66, RZ ;  /* 0x000000661d117810 */ /* 0x000fe40007ffe0ff */
[----:B0-----:R-:W-:-:S04]  /*10f50*/  IADD3 R8, R0, c[0x0][0x198], RZ ;  /* 0x0000660000087a10 */ /* 0x001fc80007ffe0ff */
[C---:B------:R-:W-:Y:S01]  /*10f60*/  IADD3 R0, R8.reuse, c[0x0][0x198], RZ ;  /* 0x0000660008007a10 */ /* 0x040fe20007ffe0ff */
[----:B------:R-:W-:Y:S01]  /*10f70*/  IMAD.WIDE R6, R8, 0x2, R4 ;  /* 0x0000000208067825 */ /* 0x000fe200078e0204 */
[----:B------:R-:W-:Y:S02]  /*10f80*/  PRMT R24, R26, 0x7632, R24 ;  /* 0x000076321a187816 */ /* 0x000fe40000000018 */
[----:B------:R-:W-:Y:S01]  /*10f90*/  ISETP.GE.AND P3, PT, R17, c[0x0][0x17c], PT ;  /* 0x00005f0011007a0c */ /* 0x000fe20003f66270 */
[----:B------:R-:W-:-:S04]  /*10fa0*/  IMAD.WIDE R8, R8, 0x2, R2 ;  /* 0x0000000208087825 */ /* 0x000fc800078e0202 */
[----:B------:R-:W-:Y:S01]  /*10fb0*/  IMAD.WIDE R16, R0, 0x2, R2 ;  /* 0x0000000200107825 */ /* 0x000fe200078e0202 */
[----:B--2---:R0:W-:Y:S01]  /*10fc0*/  @P6 STG.E.U16 [R12.64], R28 ;  /* 0x0000001c0c006986 */ /* 0x0041e2000c101504 */
[----:B------:R-:W-:Y:S02]  /*10fd0*/  PRMT R21, R28, 0x7632, R21 ;  /* 0x000076321c157816 */ /* 0x000fe40000000015 */
[----:B------:R-:W-:Y:S01]  /*10fe0*/  ISETP.LT.AND P6, PT, R25, c[0x0][0x178], !P2 ;  /* 0x00005e0019007a0c */ /* 0x000fe200057c1270 */
[----:B0-----:R-:W2:Y:S01]  /*10ff0*/  LDL.LU R28, [R1+0xa8] ;  /* 0x0000a800011c7983 */ /* 0x001ea20000300800 */
[----:B------:R-:W-:Y:S01]  /*11000*/  ISETP.LT.AND P2, PT, R23, c[0x0][0x178], !P2 ;  /* 0x00005e0017007a0c */ /* 0x000fe20005741270 */
[----:B------:R-:W-:Y:S02]  /*11010*/  IMAD.WIDE R12, R0, 0x2, R4 ;  /* 0x00000002000c7825 */ /* 0x000fe400078e0204 */
[----:B------:R-:W-:Y:S04]  /*11020*/  @P4 STG.E.U16 [R6.64], R24 ;  /* 0x0000001806004986 */ /* 0x000fe8000c101504 */
[----:B------:R-:W-:Y:S04]  /*11030*/  @P5 STG.E.U16 [R8.64], R21 ;  /* 0x0000001508005986 */ /* 0x000fe8000c101504 */
[----:B------:R-:W4:Y:S04]  /*11040*/  LDL.LU R26, [R1+0x118] ;  /* 0x00011800011a7983 */ /* 0x000f280000300800 */
[----:B---3--:R-:W-:Y:S04]  /*11050*/  @P6 STG.E.U16 [R12.64], R27 ;  /* 0x0000001b0c006986 */ /* 0x008fe8000c101504 */
[----:B------:R0:W-:Y:S02]  /*11060*/  @P2 STG.E.U16 [R16.64], R10 ;  /* 0x0000000a10002986 */ /* 0x0001e4000c101504 */
[----:B0-----:R-:W-:-:S02]  /*11070*/  PRMT R10, R27, 0x7632, R10 ;  /* 0x000076321b0a7816 */ /* 0x001fc4000000000a */
[----:B------:R-:W3:Y:S01]  /*11080*/  LDL.LU R27, [R1+0x28] ;  /* 0x00002800011b7983 */ /* 0x000ee20000300800 */
[----:B------:R-:W-:Y:S02]  /*11090*/  ISETP.LT.AND P5, PT, R25, c[0x0][0x178], !P1 ;  /* 0x00005e0019007a0c */ /* 0x000fe40004fa1270 */
[----:B------:R-:W-:Y:S02]  /*110a0*/  ISETP.LT.AND P1, PT, R23, c[0x0][0x178], !P1 ;  /* 0x00005e0017007a0c */ /* 0x000fe40004f21270 */
[----:B------:R-:W-:Y:S02]  /*110b0*/  IADD3 R8, R0, c[0x0][0x198], RZ ;  /* 0x0000660000087a10 */ /* 0x000fe40007ffe0ff */
[----:B------:R-:W-:Y:S02]  /*110c0*/  ISETP.LT.AND P6, PT, R25, c[0x0][0x178], !P3 ;  /* 0x00005e0019007a0c */ /* 0x000fe40005fc1270 */
[----:B------:R-:W-:Y:S02]  /*110d0*/  IADD3 R12, R29, 0x69, RZ ;  /* 0x000000691d0c7810 */ /* 0x000fe40007ffe0ff */
[C---:B------:R-:W-:Y:S01]  /*110e0*/  IADD3 R0, R8.reuse, c[0x0][0x198], RZ ;  /* 0x0000660008007a10 */ /* 0x040fe20007ffe0ff */
[----:B------:R-:W-:Y:S01]  /*110f0*/  IMAD.WIDE R6, R8, 0x2, R4 ;  /* 0x0000000208067825 */ /* 0x000fe200078e0204 */
[----:B------:R-:W-:-:S02]  /*11100*/  PRMT R16, R10, 0x7632, R16 ;  /* 0x000076320a107816 */ /* 0x000fc40000000010 */
[----:B------:R-:W-:Y:S01]  /*11110*/  ISETP.GE.AND P2, PT, R12, c[0x0][0x17c], PT ;  /* 0x00005f000c007a0c */ /* 0x000fe20003f46270 */
[----:B------:R-:W-:Y:S01]  /*11120*/  IMAD.WIDE R8, R8, 0x2, R2 ;  /* 0x0000000208087825 */ /* 0x000fe200078e0202 */
[----:B------:R-:W-:Y:S02]  /*11130*/  IADD3 R20, R29, 0x67, RZ ;  /* 0x000000671d147810 */ /* 0x000fe40007ffe0ff */
[----:B------:R-:W-:Y:S01]  /*11140*/  ISETP.LT.AND P3, PT, R23, c[0x0][0x178], !P3 ;  /* 0x00005e0017007a0c */ /* 0x000fe20005f61270 */
[----:B------:R-:W-:Y:S01]  /*11150*/  IMAD.WIDE R12, R0, 0x2, R4 ;  /* 0x00000002000c7825 */ /* 0x000fe200078e0204 */
[----:B------:R0:W-:Y:S01]  /*11160*/  @P5 STG.E.U16 [R6.64], R10 ;  /* 0x0000000a06005986 */ /* 0x0001e2000c101504 */
[----:B------:R-:W-:-:S03]  /*11170*/  ISETP.GE.AND P0, PT, R20, c[0x0][0x17c], PT ;  /* 0x00005f0014007a0c */ /* 0x000fc60003f06270 */
[----:B------:R1:W-:Y:S01]  /*11180*/  @P1 STG.E.U16 [R8.64], R16 ;  /* 0x0000001008001986 */ /* 0x0003e2000c101504 */
[----:B------:R-:W-:-:S04]  /*11190*/  IADD3 R20, R29, 0x68, RZ ;  /* 0x000000681d147810 */ /* 0x000fc80007ffe0ff */
[----:B------:R-:W-:Y:S01]  /*111a0*/  ISETP.GE.AND P4, PT, R20, c[0x0][0x17c], PT ;  /* 0x00005f0014007a0c */ /* 0x000fe20003f86270 */
[C---:B0-----:R-:W-:Y:S01]  /*111b0*/  IMAD.WIDE R6, R0.reuse, 0x2, R2 ;  /* 0x0000000200067825 */ /* 0x041fe200078e0202 */
[----:B------:R-:W-:Y:S02]  /*111c0*/  IADD3 R0, R0, c[0x0][0x198], RZ ;  /* 0x0000660000007a10 */ /* 0x000fe40007ffe0ff */
[----:B-1----:R-:W-:-:S04]  /*111d0*/  IADD3 R8, R29, 0x6b, RZ ;  /* 0x0000006b1d087810 */ /* 0x002fc80007ffe0ff */
[----:B------:R-:W-:Y:S01]  /*111e0*/  ISETP.GE.AND P1, PT, R8, c[0x0][0x17c], PT ;  /* 0x00005f0008007a0c */ /* 0x000fe20003f26270 */
[----:B------:R-:W-:Y:S01]  /*111f0*/  IMAD.WIDE R8, R0, 0x2, R2 ;  /* 0x0000000200087825 */ /* 0x000fe200078e0202 */
[----:B--2---:R0:W-:Y:S01]  /*11200*/  @P6 STG.E.U16 [R12.64], R28 ;  /* 0x0000001c0c006986 */ /* 0x0041e2000c101504 */
[----:B------:R-:W-:Y:S02]  /*11210*/  PRMT R10, R28, 0x7632, R10 ;  /* 0x000076321c0a7816 */ /* 0x000fe4000000000a */
[----:B------:R-:W-:Y:S02]  /*11220*/  ISETP.LT.AND P6, PT, R25, c[0x0][0x178], !P0 ;  /* 0x00005e0019007a0c */ /* 0x000fe400047c1270 */
[----:B------:R-:W-:Y:S01]  /*11230*/  ISETP.LT.AND P0, PT, R23, c[0x0][0x178], !P0 ;  /* 0x00005e0017007a0c */ /* 0x000fe20004701270 */
[----:B0-----:R-:W2:Y:S04]  /*11240*/  LDL.LU R28, [R1+0xc8] ;  /* 0x0000c800011c7983 */ /* 0x001ea80000300800 */
[----:B------:R0:W-:Y:S01]  /*11250*/  @P3 STG.E.U16 [R6.64], R14 ;  /* 0x0000000e06003986 */ /* 0x0001e2000c101504 */
[----:B------:R-:W-:-:S02]  /*11260*/  ISETP.LT.AND P3, PT, R25, c[0x0][0x178], !P4 ;  /* 0x00005e0019007a0c */ /* 0x000fc40006761270 */
[----:B------:R-:W-:Y:S02]  /*11270*/  ISETP.LT.AND P4, PT, R23, c[0x0][0x178], !P4 ;  /* 0x00005e0017007a0c */ /* 0x000fe40006781270 */
[----:B------:R-:W-:Y:S01]  /*11280*/  IADD3 R12, R29, 0x6c, RZ ;  /* 0x0000006c1d0c7810 */ /* 0x000fe20007ffe0ff */
[----:B0-----:R-:W-:Y:S01]  /*11290*/  IMAD.WIDE R6, R0, 0x2, R4 ;  /* 0x0000000200067825 */ /* 0x001fe200078e0204 */
[----:B------:R-:W-:Y:S02]  /*112a0*/  PRMT R14, R14, 0x7632, R14 ;  /* 0x000076320e0e7816 */ /* 0x000fe4000000000e */
[----:B------:R-:W-:Y:S02]  /*112b0*/  IADD3 R0, R0, c[0x0][0x198], RZ ;  /* 0x0000660000007a10 */ /* 0x000fe40007ffe0ff */
[----:B------:R0:W-:Y:S04]  /*112c0*/  @P6 STG.E.U16 [R6.64], R10 ;  /* 0x0000000a06006986 */ /* 0x0001e8000c101504 */
[----:B------:R1:W-:Y:S01]  /*112d0*/  @P0 STG.E.U16 [R8.64], R14 ;  /* 0x0000000e08000986 */ /* 0x0003e2000c101504 */
[----:B------:R-:W-:Y:S01]  /*112e0*/  ISETP.GE.AND P6, PT, R12, c[0x0][0x17c], PT ;  /* 0x00005f000c007a0c */ /* 0x000fe20003fc6270 */
[----:B0-----:R-:W-:-:S04]  /*112f0*/  IMAD.WIDE R6, R0, 0x2, R4 ;  /* 0x0000000200067825 */ /* 0x001fc800078e0204 */
[----:B-1----:R-:W-:Y:S01]  /*11300*/  IMAD.WIDE R8, R0, 0x2, R2 ;  /* 0x0000000200087825 */ /* 0x002fe200078e0202 */
[----:B----4-:R-:W-:Y:S01]  /*11310*/  @P3 STG.E.U16 [R6.64], R26 ;  /* 0x0000001a06003986 */ /* 0x010fe2000c101504 */
[----:B---3--:R-:W-:-:S03]  /*11320*/  PRMT R12, R27, 0x7632, R12 ;  /* 0x000076321b0c7816 */ /* 0x008fc6000000000c */
[----:B------:R0:W-:Y:S04]  /*11330*/  @P4 STG.E.U16 [R8.64], R27 ;  /* 0x0000001b08004986 */ /* 0x0001e8000c101504 */
[----:B0-----:R-:W3:Y:S01]  /*11340*/  LDL.LU R27, [R1+0xb8] ;  /* 0x0000b800011b7983 */ /* 0x001ee20000300800 */
[----:B------:R-:W-:Y:S02]  /*11350*/  IADD3 R17, R29, 0x6a, RZ ;  /* 0x0000006a1d117810 */ /* 0x000fe40007ffe0ff */
[----:B------:R-:W-:Y:S02]  /*11360*/  ISETP.LT.AND P0, PT, R25, c[0x0][0x178], !P2 ;  /* 0x00005e0019007a0c */ /* 0x000fe40005701270 */
[----:B------:R-:W-:Y:S02]  /*11370*/  ISETP.GE.AND P5, PT, R17, c[0x0][0x17c], PT ;  /* 0x00005f0011007a0c */ /* 0x000fe40003fa6270 */
[----:B------:R-:W-:-:S02]  /*11380*/  IADD3 R10, R29, 0x6d, RZ ;  /* 0x0000006d1d0a7810 */ /* 0x000fc40007ffe0ff */
[----:B------:R-:W-:Y:S02]  /*11390*/  IADD3 R0, R0, c[0x0][0x198], RZ ;  /* 0x0000660000007a10 */ /* 0x000fe40007ffe0ff */
[----:B------:R-:W-:Y:S02]  /*113a0*/  ISETP.LT.AND P2, PT, R23, c[0x0][0x178], !P2 ;  /* 0x00005e0017007a0c */ /* 0x000fe40005741270 */
[----:B------:R-:W-:Y:S01]  /*113b0*/  ISETP.LT.AND P4, PT, R25, c[0x0][0x178], !P5 ;  /* 0x00005e0019007a0c */ /* 0x000fe20006f81270 */
[----:B------:R-:W-:Y:S01]  /*113c0*/  IMAD.WIDE R6, R0, 0x2, R4 ;  /* 0x0000000200067825 */ /* 0x000fe200078e0204 */
[----:B------:R-:W-:Y:S02]  /*113d0*/  ISETP.GE.AND P3, PT, R10, c[0x0][0x17c], PT ;  /* 0x00005f000a007a0c */ /* 0x000fe40003f66270 */
[----:B------:R-:W-:Y:S01]  /*113e0*/  PRMT R10, R26, 0x7632, R10 ;  /* 0x000076321a0a7816 */ /* 0x000fe2000000000a */
[C---:B------:R-:W-:Y:S01]  /*113f0*/  IMAD.WIDE R8, R0.reuse, 0x2, R2 ;  /* 0x0000000200087825 */ /* 0x040fe200078e0202 */
[----:B------:R-:W-:-:S03]  /*11400*/  IADD3 R0, R0, c[0x0][0x198], RZ ;  /* 0x0000660000007a10 */ /* 0x000fc60007ffe0ff */
[----:B------:R0:W-:Y:S01]  /*11410*/  @P0 STG.E.U16 [R6.64], R10 ;  /* 0x0000000a06000986 */ /* 0x0001e2000c101504 */
[----:B------:R-:W-:-:S03]  /*11420*/  ISETP.LT.AND P5, PT, R23, c[0x0][0x178], !P5 ;  /* 0x00005e0017007a0c */ /* 0x000fc60006fa1270 */
[----:B------:R1:W-:Y:S01]  /*11430*/  @P2 STG.E.U16 [R8.64], R12 ;  /* 0x0000000c08002986 */ /* 0x0003e2000c101504 */
[----:B------:R-:W-:Y:S01]  /*11440*/  ISETP.LT.AND P2, PT, R25, c[0x0][0x178], !P1 ;  /* 0x00005e0019007a0c */ /* 0x000fe20004f41270 */
[----:B0-----:R-:W-:Y:S01]  /*11450*/  IMAD.WIDE R6, R0, 0x2, R4 ;  /* 0x0000000200067825 */ /* 0x001fe200078e0204 */
[----:B------:R-:W-:-:S04]  /*11460*/  IADD3 R10, R29, 0x6e, RZ ;  /* 0x0000006e1d0a7810 */ /* 0x000fc80007ffe0ff */
[----:B------:R-:W-:Y:S02]  /*11470*/  ISETP.GE.AND P0, PT, R10, c[0x0][0x17c], PT ;  /* 0x00005f000a007a0c */ /* 0x000fe40003f06270 */
[----:B------:R-:W-:Y:S02]  /*11480*/  IADD3 R10, R0, c[0x0][0x198], RZ ;  /* 0x00006600000a7a10 */ /* 0x000fe40007ffe0ff */
[----:B-1----:R-:W-:Y:S02]  /*11490*/  IADD3 R8, R29, 0x6f, RZ ;  /* 0x0000006f1d087810 */ /* 0x002fe40007ffe0ff */
[----:B------:R-:W-:Y:S02]  /*114a0*/  ISETP.LT.AND P1, PT, R23, c[0x0][0x178], !P1 ;  /* 0x00005e0017007a0c */ /* 0x000fe40004f21270 */
[----:B------:R-:W-:Y:S01]  /*114b0*/  PRMT R14, R11, 0x7632, R14 ;  /* 0x000076320b0e7816 */ /* 0x000fe2000000000e */
[----:B--2---:R0:W-:Y:S01]  /*114c0*/  @P4 STG.E.U16 [R6.64], R28 ;  /* 0x0000001c06004986 */ /* 0x0041e2000c101504 */
[----:B------:R-:W-:Y:S01]  /*114d0*/  ISETP.GE.AND P4, PT, R8, c[0x0][0x17c], PT ;  /* 0x00005f0008007a0c */ /* 0x000fe20003f86270 */
[----:B------:R-:W-:-:S04]  /*114e0*/  IMAD.WIDE R8, R10, 0x2, R4 ;  /* 0x000000020a087825 */ /* 0x000fc800078e0204 */
[----:B0-----:R-:W-:Y:S01]  /*114f0*/  IMAD.WIDE R6, R0, 0x2, R2 ;  /* 0x0000000200067825 */ /* 0x001fe200078e0202 */
[----:B------:R-:W-:Y:S02]  /*11500*/  PRMT R0, R28, 0x7632, R0 ;  /* 0x000076321c007816 */ /* 0x000fe40000000000 */
[----:B------:R-:W2:Y:S04]  /*11510*/  LDL.LU R28, [R1+0x68] ;  /* 0x00006800011c7983 */ /* 0x000ea80000300800 */
[----:B------:R0:W-:Y:S01]  /*11520*/  @P5 STG.E.U16 [R6.64], R11 ;  /* 0x0000000b06005986 */ /* 0x0001e2000c101504 */
[----:B------:R-:W-:-:S03]  /*11530*/  ISETP.LT.AND P5, PT, R25, c[0x0][0x178], !P6 ;  /* 0x00005e0019007a0c */ /* 0x000fc600077a1270 */
[----:B------:R1:W-:Y:S01]  /*11540*/  @P2 STG.E.U16 [R8.64], R0 ;  /* 0x0000000008002986 */ /* 0x0003e2000c101504 */
[----:B0-----:R-:W-:-:S03]  /*11550*/  IMAD.WIDE R6, R10, 0x2, R2 ;  /* 0x000000020a067825 */ /* 0x001fc600078e0202 */
[----:B------:R-:W4:Y:S01]  /*11560*/  LDL.LU R11, [R1+0x644] ;  /* 0x00064400010b7983 */ /* 0x000f220000300800 */
[----:B-1----:R-:W-:-:S03]  /*11570*/  IADD3 R0, R10, c[0x0][0x198], RZ ;  /* 0x000066000a007a10 */ /* 0x002fc60007ffe0ff */
[----:B------:R-:W-:Y:S01]  /*11580*/  @P1 STG.E.U16 [R6.64], R14 ;  /* 0x0000000e06001986 */ /* 0x000fe2000c101504 */
[----:B------:R-:W-:Y:S01]  /*11590*/  IADD3 R10, R29, 0x71, RZ ;  /* 0x000000711d0a7810 */ /* 0x000fe20007ffe0ff */
[----:B------:R-:W-:-:S03]  /*115a0*/  IMAD.WIDE R8, R0, 0x2, R4 ;  /* 0x0000000200087825 */ /* 0x000fc600078e0204 */
[----:B------:R-:W-:Y:S01]  /*115b0*/  ISETP.GE.AND P1, PT, R10, c[0x0][0x17c], PT ;  /* 0x00005f000a007a0c */ /* 0x000fe20003f26270 */
[----:B------:R-:W4:Y:S04]  /*115c0*/  LDL.LU R24, [R1+0x5c] ;  /* 0x00005c0001187983 */ /* 0x000f280000300800 */
[----:B---3--:R0:W-:Y:S01]  /*115d0*/  @P5 STG.E.U16 [R8.64], R27 ;  /* 0x0000001b08005986 */ /* 0x0081e2000c101504 */
[----:B------:R-:W-:-:S03]  /*115e0*/  PRMT R10, R27, 0x7632, R10 ;  /* 0x000076321b0a7816 */ /* 0x000fc6000000000a */
[----:B0-----:R-:W3:Y:S01]  /*115f0*/  LDL.LU R27, [R1+0x3c] ;  /* 0x00003c00011b7983 */ /* 0x001ee20000300800 */
[----:B------:R-:W-:Y:S01]  /*11600*/  ISETP.LT.AND P6, PT, R23, c[0x0][0x178], !P6 ;  /* 0x00005e0017007a0c */ /* 0x000fe200077c1270 */
[C---:B------:R-:W-:Y:S01]  /*11610*/  IMAD.WIDE R12, R0.reuse, 0x2, R2 ;  /* 0x00000002000c7825 */ /* 0x040fe200078e0202 */
[----:B------:R-:W-:Y:S01]  /*11620*/  ISETP.LT.AND P5, PT, R25, c[0x0][0x178], !P3 ;  /* 0x00005e0019007a0c */ /* 0x000fe20005fa1270 */
[----:B------:R-:W3:Y:S01]  /*11630*/  LDL.LU R26, [R1+0x7c] ;  /* 0x00007c00011a7983 */ /* 0x000ee20000300800 */
[----:B------:R-:W-:Y:S02]  /*11640*/  ISETP.LT.AND P3, PT, R23, c[0x0][0x178], !P3 ;  /* 0x00005e0017007a0c */ /* 0x000fe40005f61270 */
[----:B------:R-:W-:Y:S02]  /*11650*/  IADD3 R8, R0, c[0x0][0x198], RZ ;  /* 0x0000660000087a10 */ /* 0x000fe40007ffe0ff */
[----:B------:R-:W-:-:S05]  /*11660*/  IADD3 R16, R29, 0x70, RZ ;  /* 0x000000701d107810 */ /* 0x000fca0007ffe0ff */
[----:B------:R0:W-:Y:S01]  /*11670*/  @P6 STG.E.U16 [R12.64], R18 ;  /* 0x000000120c006986 */ /* 0x0001e2000c101504 */
[----:B------:R-:W-:Y:S02]  /*11680*/  ISETP.LT.AND P6, PT, R25, c[0x0][0x178], !P0 ;  /* 0x00005e0019007a0c */ /* 0x000fe400047c1270 */
[----:B------:R-:W-:Y:S02]  /*11690*/  ISETP.LT.AND P0, PT, R23, c[0x0][0x178], !P0 ;  /* 0x00005e0017007a0c */ /* 0x000fe40004701270 */
[C---:B------:R-:W-:Y:S01]  /*116a0*/  IADD3 R0, R8.reuse, c[0x0][0x198], RZ ;  /* 0x0000660008007a10 */ /* 0x040fe20007ffe0ff */
[----:B------:R-:W-:Y:S01]  /*116b0*/  IMAD.WIDE R6, R8, 0x2, R4 ;  /* 0x0000000208067825 */ /* 0x000fe200078e0204 */
[----:B------:R-:W-:-:S03]  /*116c0*/  ISETP.GE.AND P2, PT, R16, c[0x0][0x17c], PT ;  /* 0x00005f0010007a0c */ /* 0x000fc60003f46270 */
[----:B------:R-:W-:Y:S01]  /*116d0*/  IMAD.WIDE R8, R8, 0x2, R2 ;  /* 0x0000000208087825 */ /* 0x000fe200078e0202 */
[----:B0-----:R-:W-:-:S03]  /*116e0*/  PRMT R18, R18, 0x7632, R18 ;  /* 0x0000763212127816 */ /* 0x001fc60000000012 */
[C---:B------:R-:W-:Y:S01]  /*116f0*/  IMAD.WIDE R12, R0.reuse, 0x2, R4 ;  /* 0x00000002000c7825 */ /* 0x040fe200078e0204 */
[----:B------:R0:W-:Y:S03]  /*11700*/  @P5 STG.E.U16 [R6.64], R10 ;  /* 0x0000000a06005986 */ /* 0x0001e6000c101504 */
[C---:B------:R-:W-:Y:S01]  /*11710*/  IMAD.WIDE R16, R0.reuse, 0x2, R2 ;  /* 0x0000000200107825 */ /* 0x040fe200078e0202 */
[----:B------:R1:W-:Y:S01]  /*11720*/  @P3 STG.E.U16 [R8.64], R18 ;  /* 0x0000001208003986 */ /* 0x0003e2000c101504 */
[----:B------:R-:W-:Y:S02]  /*11730*/  ISETP.LT.AND P3, PT, R25, c[0x0][0x178], !P2 ;  /* 0x00005e0019007a0c */ /* 0x000fe40005761270 */
[----:B------:R-:W-:Y:S02]  /*11740*/  ISETP.LT.AND P2, PT, R23, c[0x0][0x178], !P2 ;  /* 0x00005e0017007a0c */ /* 0x000fe40005741270 */
[----:B0-----:R-:W-:-:S04]  /*11750*/  IADD3 R6, R0, c[0x0][0x198], RZ ;  /* 0x0000660000067a10 */ /* 0x001fc80007ffe0ff */
[C---:B------:R-:W-:Y:S01]  /*11760*/  IADD3 R10, R6.reuse, c[0x0][0x198], RZ ;  /* 0x00006600060a7a10 */ /* 0x040fe20007ffe0ff */
[----:B-1----:R-:W-:-:S04]  /*11770*/  IMAD.WIDE R8, R6, 0x2, R4 ;  /* 0x0000000206087825 */ /* 0x002fc800078e0204 */
[----:B------:R-:W-:Y:S01]  /*11780*/  IMAD.WIDE R6, R6, 0x2, R2 ;  /* 0x0000000206067825 */ /* 0x000fe200078e0202 */
[----:B------:R-:W-:-:S04]  /*11790*/  IADD3 R14, R29, 0x72, RZ ;  /* 0x000000721d0e7810 */ /* 0x000fc80007ffe0ff */
[----:B------:R-:W-:Y:S01]  /*117a0*/  ISETP.GE.AND P5, PT, R14, c[0x0][0x17c], PT ;  /* 0x00005f000e007a0c */ /* 0x000fe20003fa6270 */
[----:B--2---:R0:W-:Y:S04]  /*117b0*/  @P6 STG.E.U16 [R12.64], R28 ;  /* 0x0000001c0c006986 */ /* 0x0041e8000c101504 */
[----:B------:R1:W-:Y:S01]  /*117c0*/  @P0 STG.E.U16 [R16.64], R22 ;  /* 0x0000001610000986 */ /* 0x0003e2000c101504 */
[----:B------:R-:W-:Y:S02]  /*117d0*/  ISETP.LT.AND P0, PT, R25, c[0x0][0x178], !P4 ;  /* 0x00005e0019007a0c */ /* 0x000fe40006701270 */
[----:B------:R-:W-:Y:S02]  /*117e0*/  ISETP.LT.AND P4, PT, R23, c[0x0][0x178], !P4 ;  /* 0x00005e0017007a0c */ /* 0x000fe40006781270 */
[----:B0-----:R-:W-:-:S02]  /*117f0*/  PRMT R12, R28, 0x7632, R12 ;  /* 0x000076321c0c7816 */ /* 0x001fc4000000000c */
[----:B------:R-:W2:Y:S01]  /*11800*/  LDL.LU R28, [R1+0x4c] ;  /* 0x00004c00011c7983 */ /* 0x000ea20000300800 */
[----:B-1----:R-:W-:-:S06]  /*11810*/  PRMT R22, R22, 0x7632, R22 ;  /* 0x0000763216167816 */ /* 0x002fcc0000000016 */
[----:B------:R0:W-:Y:S04]  /*11820*/  @P0 STG.E.U16 [R8.64], R12 ;  /* 0x0000000c08000986 */ /* 0x0001e8000c101504 */
[----:B------:R1:W-:Y:S01]  /*11830*/  @P4 STG.E.U16 [R6.64], R22 ;  /* 0x0000001606004986 */ /* 0x0003e2000c101504 */
        /* <DEDUP_REMOVED lines=8> */
[----:B------:R-:W-:Y:S02]  /*118c0*/  ISETP.LT.AND P1, PT, R23, c[0x0][0x178], !P1 ;  /* 0x00005e0017007a0c */ /* 0x000fe40004f21270 */
[----:B------:R-:W-:-:S02]  /*118d0*/  ISETP.GE.AND P6, PT, R13, c[0x0][0x17c], PT ;  /* 0x00005f000d007a0c */ /* 0x000fc40003fc6270 */
[----:B------:R-:W-:Y:S02]  /*118e0*/  IADD3 R0, R29, 0x74, RZ ;  /* 0x000000741d007810 */ /* 0x000fe40007ffe0ff */
[----:B------:R-:W-:Y:S02]  /*118f0*/  IADD3 R13, R10, c[0x0][0x198], RZ ;  /* 0x000066000a0d7a10 */ /* 0x000fe40007ffe0ff */
[----:B------:R-:W-:Y:S02]  /*11900*/  ISETP.LT.AND P4, PT, R25, c[0x0][0x178], !P5 ;  /* 0x00005e0019007a0c */ /* 0x000fe40006f81270 */
[----:B------:R-:W-:Y:S01]  /*11910*/  ISETP.LT.AND P5, PT, R23, c[0x0][0x178], !P5 ;  /* 0x00005e0017007a0c */ /* 0x000fe20006fa1270 */
[C---:B------:R-:W-:Y:S01]  /*11920*/  IMAD.WIDE R6, R13.reuse, 0x2, R4 ;  /* 0x000000020d067825 */ /* 0x040fe200078e0204 */
[----:B------:R-:W-:Y:S02]  /*11930*/  ISETP.GE.AND P0, PT, R0, c[0x0][0x17c], PT ;  /* 0x00005f0000007a0c */ /* 0x000fe40003f06270 */
[----:B------:R-:W-:Y:S01]  /*11940*/  PRMT R0, R24, 0x7632, R0 ;  /* 0x0000763218007816 */ /* 0x000fe20000000000 */
[----:B------:R-:W-:Y:S01]  /*11950*/  IMAD.WIDE R8, R13, 0x2, R2 ;  /* 0x000000020d087825 */ /* 0x000fe200078e0202 */
[----:B------:R-:W-:-:S02]  /*11960*/  IADD3 R12, R29, 0x75, RZ ;  /* 0x000000751d0c7810 */ /* 0x000fc40007ffe0ff */
[----:B------:R-:W-:Y:S01]  /*11970*/  IADD3 R10, R13, c[0x0][0x198], RZ ;  /* 0x000066000d0a7a10 */ /* 0x000fe20007ffe0ff */
[----:B------:R0:W-:Y:S01]  /*11980*/  @P3 STG.E.U16 [R6.64], R0 ;  /* 0x0000000006003986 */ /* 0x0001e2000c101504 */
[----:B------:R-:W-:-:S03]  /*11990*/  ISETP.GE.AND P2, PT, R12, c[0x0][0x17c], PT ;  /* 0x00005f000c007a0c */ /* 0x000fc60003f46270 */
[C---:B------:R-:W-:Y:S01]  /*119a0*/  IMAD.WIDE R12, R10.reuse, 0x2, R4 ;  /* 0x000000020a0c7825 */ /* 0x040fe200078e0204 */
[----:B------:R1:W-:Y:S01]  /*119b0*/  @P1 STG.E.U16 [R8.64], R14 ;  /* 0x0000000e08001986 */ /* 0x0003e2000c101504 */
[----:B------:R-:W-:Y:S02]  /*119c0*/  ISETP.LT.AND P1, PT, R25, c[0x0][0x178], !P6 ;  /* 0x00005e0019007a0c */ /* 0x000fe40007721270 */
[C---:B------:R-:W-:Y:S01]  /*119d0*/  IADD3 R17, R10.reuse, c[0x0][0x198], RZ ;  /* 0x000066000a117a10 */ /* 0x040fe20007ffe0ff */
[----:B0-----:R-:W-:Y:S01]  /*119e0*/  IMAD.WIDE R6, R10, 0x2, R2 ;  /* 0x000000020a067825 */ /* 0x001fe200078e0202 */
[----:B------:R2:W-:Y:S01]  /*119f0*/  @P4 STG.E.U16 [R12.64], R26 ;  /* 0x0000001a0c004986 */ /* 0x0005e2000c101504 */
[----:B------:R-:W-:Y:S02]  /*11a00*/  ISETP.LT.AND P6, PT, R23, c[0x0][0x178], !P6 ;  /* 0x00005e0017007a0c */ /* 0x000fe400077c1270 */
[----:B------:R-:W-:Y:S01]  /*11a10*/  ISETP.LT.AND P4, PT, R25, c[0x0][0x178], !P0 ;  /* 0x00005e0019007a0c */ /* 0x000fe20004781270 */
[----:B-1----:R-:W-:Y:S01]  /*11a20*/  IMAD.WIDE R8, R17, 0x2, R4 ;  /* 0x0000000211087825 */ /* 0x002fe200078e0204 */
[----:B------:R-:W-:-:S02]  /*11a30*/  PRMT R0, R26, 0x7632, R0 ;  /* 0x000076321a007816 */ /* 0x000fc40000000000 */
[C---:B------:R-:W-:Y:S02]  /*11a40*/  IADD3 R10, R17.reuse, c[0x0][0x198], RZ ;  /* 0x00006600110a7a10 */ /* 0x040fe40007ffe0ff */
[----:B--2---:R-:W-:Y:S01]  /*11a50*/  PRMT R12, R28, 0x7632, R12 ;  /* 0x000076321c0c7816 */ /* 0x004fe2000000000c */
[----:B------:R0:W-:Y:S04]  /*11a60*/  @P5 STG.E.U16 [R6.64], R28 ;  /* 0x0000001c06005986 */ /* 0x0001e8000c101504 */
[----:B------:R1:W-:Y:S04]  /*11a70*/  @P1 STG.E.U16 [R8.64], R0 ;  /* 0x0000000008001986 */ /* 0x0003e8000c101504 */
[----:B0-----:R-:W2:Y:S01]  /*11a80*/  LDL.LU R28, [R1+0xac] ;  /* 0x0000ac00011c7983 */ /* 0x001ea20000300800 */
[----:B------:R-:W-:-:S04]  /*11a90*/  IMAD.WIDE R6, R17, 0x2, R2 ;  /* 0x0000000211067825 */ /* 0x000fc800078e0202 */
[----:B-1----:R-:W-:Y:S01]  /*11aa0*/  IMAD.WIDE R8, R10, 0x2, R4 ;  /* 0x000000020a087825 */ /* 0x002fe200078e0204 */
[----:B------:R-:W-:Y:S04]  /*11ab0*/  @P6 STG.E.U16 [R6.64], R12 ;  /* 0x0000000c06006986 */ /* 0x000fe8000c101504 */
[----:B---3--:R0:W-:Y:S02]  /*11ac0*/  @P4 STG.E.U16 [R8.64], R27 ;  /* 0x0000001b08004986 */ /* 0x0081e4000c101504 */
[----:B0-----:R-:W-:Y:S02]  /*11ad0*/  PRMT R9, R27, 0x7632, R9 ;  /* 0x000076321b097816 */ /* 0x001fe40000000009 */
[----:B------:R-:W3:Y:S01]  /*11ae0*/  LDL.LU R27, [R1+0x11c] ;  /* 0x00011c00011b7983 */ /* 0x000ee20000300800 */
[----:B------:R-:W-:-:S02]  /*11af0*/  ISETP.LT.AND P0, PT, R23, c[0x0][0x178], !P0 ;  /* 0x00005e0017007a0c */ /* 0x000fc40004701270 */
[----:B------:R-:W-:Y:S01]  /*11b00*/  IADD3 R16, R29, 0x76, RZ ;  /* 0x000000761d107810 */ /* 0x000fe20007ffe0ff */
[----:B------:R-:W-:Y:S01]  /*11b10*/  IMAD.WIDE R6, R10, 0x2, R2 ;  /* 0x000000020a067825 */ /* 0x000fe200078e0202 */
[----:B------:R-:W-:Y:S01]  /*11b20*/  ISETP.LT.AND P6, PT, R25, c[0x0][0x178], !P2 ;  /* 0x00005e0019007a0c */ /* 0x000fe200057c1270 */
[----:B------:R-:W4:Y:S01]  /*11b30*/  LDL.LU R24, [R1+0x2c] ;  /* 0x00002c0001187983 */ /* 0x000f220000300800 */
[----:B------:R-:W-:Y:S02]  /*11b40*/  ISETP.GE.AND P3, PT, R16, c[0x0][0x17c], PT ;  /* 0x00005f0010007a0c */ /* 0x000fe40003f66270 */
[----:B------:R-:W-:Y:S02]  /*11b50*/  IADD3 R17, R10, c[0x0][0x198], RZ ;  /* 0x000066000a117a10 */ /* 0x000fe40007ffe0ff */
[----:B------:R-:W-:Y:S02]  /*11b60*/  IADD3 R13, R29, 0x79, RZ ;  /* 0x000000791d0d7810 */ /* 0x000fe40007ffe0ff */
[----:B------:R-:W-:Y:S01]  /*11b70*/  ISETP.LT.AND P2, PT, R23, c[0x0][0x178], !P2 ;  /* 0x00005e0017007a0c */ /* 0x000fe20005741270 */
[----:B------:R0:W-:Y:S01]  /*11b80*/  @P0 STG.E.U16 [R6.64], R11 ;  /* 0x0000000b06000986 */ /* 0x0001e2000c101504 */
[----:B------:R-:W-:-:S02]  /*11b90*/  ISETP.LT.AND P0, PT, R25, c[0x0][0x178], !P3 ;  /* 0x00005e0019007a0c */ /* 0x000fc40005f01270 */
[----:B------:R-:W-:Y:S02]  /*11ba0*/  ISETP.GE.AND P4, PT, R13, c[0x0][0x17c], PT ;  /* 0x00005f000d007a0c */ /* 0x000fe40003f86270 */
[----:B------:R-:W-:Y:S02]  /*11bb0*/  ISETP.LT.AND P3, PT, R23, c[0x0][0x178], !P3 ;  /* 0x00005e0017007a0c */ /* 0x000fe40005f61270 */
[C---:B------:R-:W-:Y:S01]  /*11bc0*/  IADD3 R13, R17.reuse, c[0x0][0x198], RZ ;  /* 0x00006600110d7a10 */ /* 0x040fe20007ffe0ff */
[----:B0-----:R-:W-:Y:S01]  /*11bd0*/  IMAD.WIDE R6, R17, 0x2, R4 ;  /* 0x0000000211067825 */ /* 0x001fe200078e0204 */
[C---:B------:R-:W-:Y:S02]  /*11be0*/  IADD3 R10, R29.reuse, 0x7a, RZ ;  /* 0x0000007a1d0a7810 */ /* 0x040fe40007ffe0ff */
[----:B------:R-:W-:Y:S02]  /*11bf0*/  IADD3 R18, R29, 0x77, RZ ;  /* 0x000000771d127810 */ /* 0x000fe40007ffe0ff */
[----:B------:R0:W-:Y:S01]  /*11c00*/  @P6 STG.E.U16 [R6.64], R9 ;  /* 0x0000000906006986 */ /* 0x0001e2000c101504 */
[----:B------:R-:W-:-:S02]  /*11c10*/  PRMT R0, R11, 0x7632, R0 ;  /* 0x000076320b007816 */ /* 0x000fc40000000000 */
[----:B------:R-:W-:Y:S02]  /*11c20*/  IADD3 R16, R29, 0x78, RZ ;  /* 0x000000781d107810 */ /* 0x000fe40007ffe0ff */
[----:B------:R-:W-:Y:S01]  /*11c30*/  ISETP.GE.AND P6, PT, R10, c[0x0][0x17c], PT ;  /* 0x00005f000a007a0c */ /* 0x000fe20003fc6270 */
[----:B------:R-:W-:Y:S01]  /*11c40*/  IMAD.WIDE R10, R13, 0x2, R2 ;  /* 0x000000020d0a7825 */ /* 0x000fe200078e0202 */
[----:B------:R-:W-:-:S03]  /*11c50*/  ISETP.GE.AND P5, PT, R18, c[0x0][0x17c], PT ;  /* 0x00005f0012007a0c */ /* 0x000fc60003fa6270 */
[----:B0-----:R-:W-:-:S04]  /*11c60*/  IMAD.WIDE R6, R17, 0x2, R2 ;  /* 0x0000000211067825 */ /* 0x001fc800078e0202 */
[C---:B------:R-:W-:Y:S01]  /*11c70*/  IMAD.WIDE R8, R13.reuse, 0x2, R4 ;  /* 0x000000020d087825 */ /* 0x040fe200078e0204 */
[----:B------:R-:W-:Y:S01]  /*11c80*/  ISETP.GE.AND P1, PT, R16, c[0x0][0x17c], PT ;  /* 0x00005f0010007a0c */ /* 0x000fe20003f26270 */
[----:B------:R0:W-:Y:S01]  /*11c90*/  @P2 STG.E.U16 [R6.64], R0 ;  /* 0x0000000006002986 */ /* 0x0001e2000c101504 */
[----:B------:R-:W-:-:S04]  /*11ca0*/  IADD3 R13, R13, c[0x0][0x198], RZ ;  /* 0x000066000d0d7a10 */ /* 0x000fc80007ffe0ff */
[----:B------:R-:W-:Y:S02]  /*11cb0*/  IADD3 R17, R13, c[0x0][0x198], RZ ;  /* 0x000066000d117a10 */ /* 0x000fe40007ffe0ff */
[----:B------:R-:W-:Y:S01]  /*11cc0*/  PRMT R16, R15, 0x7632, R16 ;  /* 0x000076320f107816 */ /* 0x000fe20000000010 */
[----:B0-----:R-:W-:Y:S01]  /*11cd0*/  IMAD.WIDE R6, R13, 0x2, R4 ;  /* 0x000000020d067825 */ /* 0x001fe200078e0204 */
[----:B------:R-:W-:Y:S01]  /*11ce0*/  IADD3 R0, R29, 0x7c, RZ ;  /* 0x0000007c1d007810 */ /* 0x000fe20007ffe0ff */
[----:B--2---:R0:W-:Y:S01]  /*11cf0*/  @P0 STG.E.U16 [R8.64], R28 ;  /* 0x0000001c08000986 */ /* 0x0041e2000c101504 */
[----:B------:R-:W-:Y:S02]  /*11d00*/  ISETP.LT.AND P0, PT, R25, c[0x0][0x178], !P5 ;  /* 0x00005e0019007a0c */ /* 0x000fe40006f01270 */
[----:B------:R-:W-:Y:S01]  /*11d10*/  ISETP.LT.AND P5, PT, R23, c[0x0][0x178], !P5 ;  /* 0x00005e0017007a0c */ /* 0x000fe20006fa1270 */
[----:B------:R1:W-:Y:S01]  /*11d20*/  @P3 STG.E.U16 [R10.64], R15 ;  /* 0x0000000f0a003986 */ /* 0x0003e2000c101504 */
[----:B------:R-:W-:-:S02]  /*11d30*/  PRMT R14, R28, 0x7632, R14 ;  /* 0x000076321c0e7816 */ /* 0x000fc4000000000e */
[----:B------:R-:W-:Y:S01]  /*11d40*/  ISETP.LT.AND P3, PT, R25, c[0x0][0x178], !P1 ;  /* 0x00005e0019007a0c */ /* 0x000fe20004f61270 */
[----:B0-----:R-:W2:Y:S01]  /*11d50*/  LDL.LU R28, [R1+0xcc] ;  /* 0x0000cc00011c7983 */ /* 0x001ea20000300800 */
[----:B------:R-:W-:-:S03]  /*11d60*/  IMAD.WIDE R8, R13, 0x2, R2 ;  /* 0x000000020d087825 */ /* 0x000fc600078e0202 */
[----:B------:R-:W2:Y:S01]  /*11d70*/  LDL.LU R26, [R1+0xc] ;  /* 0x00000c00011a7983 */ /* 0x000ea20000300800 */
[----:B-1----:R-:W-:-:S03]  /*11d80*/  IMAD.WIDE R10, R17, 0x2, R4 ;  /* 0x00000002110a7825 */ /* 0x002fc600078e0204 */
[----:B------:R-:W-:Y:S01]  /*11d90*/  @P0 STG.E.U16 [R6.64], R14 ;  /* 0x0000000e06000986 */ /* 0x000fe2000c101504 */
[----:B------:R-:W-:-:S03]  /*11da0*/  ISETP.GE.AND P0, PT, R0, c[0x0][0x17c], PT ;  /* 0x00005f0000007a0c */ /* 0x000fc60003f06270 */
[----:B------:R-:W-:Y:S01]  /*11db0*/  @P5 STG.E.U16 [R8.64], R16 ;  /* 0x0000001008005986 */ /* 0x000fe2000c101504 */
[----:B---3--:R-:W-:-:S03]  /*11dc0*/  PRMT R0, R27, 0x7632, R0 ;  /* 0x000076321b007816 */ /* 0x008fc60000000000 */
[----:B------:R0:W-:Y:S04]  /*11dd0*/  @P3 STG.E.U16 [R10.64], R27 ;  /* 0x0000001b0a003986 */ /* 0x0001e8000c101504 */
[----:B0-----:R-:W3:Y:S01]  /*11de0*/  LDL.LU R27, [R1+0xbc] ;  /* 0x0000bc00011b7983 */ /* 0x001ee20000300800 */
[----:B------:R-:W-:Y:S02]  /*11df0*/  IADD3 R12, R29, 0x7b, RZ ;  /* 0x0000007b1d0c7810 */ /* 0x000fe40007ffe0ff */
[----:B------:R-:W-:Y:S02]  /*11e00*/  ISETP.LT.AND P1, PT, R23, c[0x0][0x178], !P1 ;  /* 0x00005e0017007a0c */ /* 0x000fe40004f21270 */
[----:B------:R-:W-:Y:S01]  /*11e10*/  ISETP.GE.AND P2, PT, R12, c[0x0][0x17c], PT ;  /* 0x00005f000c007a0c */ /* 0x000fe20003f46270 */
[----:B------:R-:W-:Y:S01]  /*11e20*/  IMAD.WIDE R12, R17, 0x2, R2 ;  /* 0x00000002110c7825 */ /* 0x000fe200078e0202 */
[----:B------:R-:W-:-:S02]  /*11e30*/  ISETP.LT.AND P3, PT, R25, c[0x0][0x178], !P4 ;  /* 0x00005e0019007a0c */ /* 0x000fc40006761270 */
[----:B------:R-:W-:Y:S02]  /*11e40*/  ISETP.LT.AND P4, PT, R23, c[0x0][0x178], !P4 ;  /* 0x00005e0017007a0c */ /* 0x000fe40006781270 */
[----:B------:R-:W-:Y:S02]  /*11e50*/  IADD3 R17, R17, c[0x0][0x198], RZ ;  /* 0x0000660011117a10 */ /* 0x000fe40007ffe0ff */
[----:B------:R-:W-:Y:S02]  /*11e60*/  ISETP.LT.AND P5, PT, R25, c[0x0][0x178], !P6 ;  /* 0x00005e0019007a0c */ /* 0x000fe400077a1270 */
[C---:B------:R-:W-:Y:S01]  /*11e70*/  IADD3 R21, R17.reuse, c[0x0][0x198], RZ ;  /* 0x0000660011157a10 */ /* 0x040fe20007ffe0ff */
[----:B------:R-:W-:Y:S01]  /*11e80*/  IMAD.WIDE R6, R17, 0x2, R4 ;  /* 0x0000000211067825 */ /* 0x000fe200078e0204 */
[----:B----4-:R-:W-:-:S03]  /*11e90*/  PRMT R18, R24, 0x7632, R18 ;  /* 0x0000763218127816 */ /* 0x010fc60000000012 */
[----:B------:R-:W-:Y:S01]  /*11ea0*/  IMAD.WIDE R8, R17, 0x2, R2 ;  /* 0x0000000211087825 */ /* 0x000fe200078e0202 */
[----:B------:R0:W-:Y:S01]  /*11eb0*/  @P1 STG.E.U16 [R12.64], R24 ;  /* 0x000000180c001986 */ /* 0x0001e2000c101504 */
[----:B------:R-:W-:Y:S02]  /*11ec0*/  ISETP.LT.AND P6, PT, R23, c[0x0][0x178], !P6 ;  /* 0x00005e0017007a0c */ /* 0x000fe400077c1270 */
[----:B------:R-:W-:Y:S01]  /*11ed0*/  IMAD.WIDE R10, R21, 0x2, R4 ;  /* 0x00000002150a7825 */ /* 0x000fe200078e0204 */
[----:B------:R1:W-:Y:S01]  /*11ee0*/  @P3 STG.E.U16 [R6.64], R0 ;  /* 0x0000000006003986 */ /* 0x0003e2000c101504 */
[----:B------:R-:W-:-:S03]  /*11ef0*/  IADD3 R15, R29, 0x7d, RZ ;  /* 0x0000007d1d0f7810 */ /* 0x000fc60007ffe0ff */
[----:B------:R4:W-:Y:S01]  /*11f00*/  @P4 STG.E.U16 [R8.64], R18 ;  /* 0x0000001208004986 */ /* 0x0009e2000c101504 */
[----:B------:R-:W-:Y:S02]  /*11f10*/  ISETP.LT.AND P4, PT, R25, c[0x0][0x178], !P2 ;  /* 0x00005e0019007a0c */ /* 0x000fe40005781270 */
[----:B------:R-:W-:Y:S02]  /*11f20*/  ISETP.LT.AND P2, PT, R23, c[0x0][0x178], !P2 ;  /* 0x00005e0017007a0c */ /* 0x000fe40005741270 */
[----:B0-----:R-:W-:Y:S02]  /*11f30*/  IADD3 R13, R21, c[0x0][0x198], RZ ;  /* 0x00006600150d7a10 */ /* 0x001fe40007ffe0ff */
[----:B------:R-:W-:Y:S02]  /*11f40*/  IADD3 R14, R29, 0x7e, RZ ;  /* 0x0000007e1d0e7810 */ /* 0x000fe40007ffe0ff */
[----:B------:R-:W-:Y:S01]  /*11f50*/  ISETP.GE.AND P1, PT, R15, c[0x0][0x17c], PT ;  /* 0x00005f000f007a0c */ /* 0x000fe20003f26270 */
[----:B-1----:R-:W-:Y:S01]  /*11f60*/  IMAD.WIDE R6, R21, 0x2, R2 ;  /* 0x0000000215067825 */ /* 0x002fe200078e0202 */
[----:B------:R-:W-:-:S02]  /*11f70*/  IADD3 R15, R13, c[0x0][0x198], RZ ;  /* 0x000066000d0f7a10 */ /* 0x000fc40007ffe0ff */
[----:B------:R-:W-:Y:S01]  /*11f80*/  ISETP.GE.AND P3, PT, R14, c[0x0][0x17c], PT ;  /* 0x00005f000e007a0c */ /* 0x000fe20003f66270 */
[----:B----4-:R-:W-:Y:S01]  /*11f90*/  IMAD.WIDE R8, R13, 0x2, R4 ;  /* 0x000000020d087825 */ /* 0x010fe200078e0204 */
[----:B------:R-:W-:Y:S01]  /*11fa0*/  IADD3 R29, R29, 0x7f, RZ ;  /* 0x0000007f1d1d7810 */ /* 0x000fe20007ffe0ff */
[----:B--2---:R0:W-:Y:S01]  /*11fb0*/  @P5 STG.E.U16 [R10.64], R28 ;  /* 0x0000001c0a005986 */ /* 0x0041e2000c101504 */
[----:B------:R-:W-:Y:S02]  /*11fc0*/  ISETP.LT.AND P5, PT, R25, c[0x0][0x178], !P0 ;  /* 0x00005e0019007a0c */ /* 0x000fe400047a1270 */
[----:B------:R-:W-:Y:S02]  /*11fd0*/  PRMT R14, R28, 0x7632, R14 ;  /* 0x000076321c0e7816 */ /* 0x000fe4000000000e */
[----:B------:R-:W-:Y:S01]  /*11fe0*/  PRMT R0, R26, 0x7632, R0 ;  /* 0x000076321a007816 */ /* 0x000fe20000000000 */
[----:B------:R1:W-:Y:S01]  /*11ff0*/  @P6 STG.E.U16 [R6.64], R26 ;  /* 0x0000001a06006986 */ /* 0x0003e2000c101504 */
[----:B------:R-:W-:Y:S01]  /*12000*/  ISETP.GE.AND P6, PT, R29, c[0x0][0x17c], PT ;  /* 0x00005f001d007a0c */ /* 0x000fe20003fc6270 */
[----:B0-----:R-:W-:-:S02]  /*12010*/  IMAD.WIDE R10, R13, 0x2, R2 ;  /* 0x000000020d0a7825 */ /* 0x001fc400078e0202 */
[----:B------:R0:W-:Y:S02]  /*12020*/  @P4 STG.E.U16 [R8.64], R14 ;  /* 0x0000000e08004986 */ /* 0x0001e4000c101504 */
[----:B------:R-:W-:Y:S02]  /*12030*/  IMAD.WIDE R12, R15, 0x2, R4 ;  /* 0x000000020f0c7825 */ /* 0x000fe400078e0204 */
[----:B------:R-:W2:Y:S01]  /*12040*/  LDL.LU R28, [R1+0x6c] ;  /* 0x00006c00011c7983 */ /* 0x000ea20000300800 */
[----:B------:R-:W-:-:S03]  /*12050*/  ISETP.LT.AND P4, PT, R25, c[0x0][0x178], !P3 ;  /* 0x00005e0019007a0c */ /* 0x000fc60005f81270 */
[----:B------:R4:W-:Y:S01]  /*12060*/  @P2 STG.E.U16 [R10.64], R0 ;  /* 0x000000000a002986 */ /* 0x0009e2000c101504 */
[----:B------:R-:W-:Y:S02]  /*12070*/  ISETP.LT.AND P2, PT, R25, c[0x0][0x178], !P6 ;  /* 0x00005e0019007a0c */ /* 0x000fe40007741270 */
[C---:B------:R-:W-:Y:S02]  /*12080*/  ISETP.LT.AND P0, PT, R23.reuse, c[0x0][0x178], !P0 ;  /* 0x00005e0017007a0c */ /* 0x040fe40004701270 */
[C---:B------:R-:W-:Y:S02]  /*12090*/  ISETP.LT.AND P3, PT, R23.reuse, c[0x0][0x178], !P3 ;  /* 0x00005e0017007a0c */ /* 0x040fe40005f61270 */
[----:B------:R-:W-:Y:S01]  /*120a0*/  ISETP.LT.AND P6, PT, R23, c[0x0][0x178], !P6 ;  /* 0x00005e0017007a0c */ /* 0x000fe200077c1270 */
[----:B---3--:R3:W-:Y:S01]  /*120b0*/  @P5 STG.E.U16 [R12.64], R27 ;  /* 0x0000001b0c005986 */ /* 0x0087e2000c101504 */
[----:B------:R-:W-:Y:S02]  /*120c0*/  ISETP.LT.AND P5, PT, R25, c[0x0][0x178], !P1 ;  /* 0x00005e0019007a0c */ /* 0x000fe40004fa1270 */
[----:B------:R-:W-:-:S02]  /*120d0*/  ISETP.LT.AND P1, PT, R23, c[0x0][0x178], !P1 ;  /* 0x00005e0017007a0c */ /* 0x000fc40004f21270 */
[----:B------:R-:W2:Y:S01]  /*120e0*/  LDL.LU R23, [R1+0x640] ;  /* 0x0006400001177983 */ /* 0x000ea20000300800 */
[C---:B------:R-:W-:Y:S01]  /*120f0*/  IADD3 R17, R15.reuse, c[0x0][0x198], RZ ;  /* 0x000066000f117a10 */ /* 0x040fe20007ffe0ff */
[----:B-1----:R-:W-:-:S03]  /*12100*/  IMAD.WIDE R6, R15, 0x2, R2 ;  /* 0x000000020f067825 */ /* 0x002fc600078e0202 */
[C---:B------:R-:W-:Y:S01]  /*12110*/  IADD3 R21, R17.reuse, c[0x0][0x198], RZ ;  /* 0x0000660011157a10 */ /* 0x040fe20007ffe0ff */
[----:B0-----:R-:W-:Y:S01]  /*12120*/  IMAD.WIDE R8, R17, 0x2, R4 ;  /* 0x0000000211087825 */ /* 0x001fe200078e0204 */
[----:B----4-:R-:W-:Y:S02]  /*12130*/  PRMT R0, R27, 0x7632, R0 ;  /* 0x000076321b007816 */ /* 0x010fe40000000000 */
[----:B------:R-:W-:Y:S01]  /*12140*/  IADD3 R25, R21, c[0x0][0x198], RZ ;  /* 0x0000660015197a10 */ /* 0x000fe20007ffe0ff */
[----:B------:R-:W-:Y:S01]  /*12150*/  IMAD.WIDE R10, R17, 0x2, R2 ;  /* 0x00000002110a7825 */ /* 0x000fe200078e0202 */
[----:B------:R-:W-:Y:S01]  /*12160*/  PRMT R16, R19, 0x7632, R16 ;  /* 0x0000763213107816 */ /* 0x000fe20000000010 */
[----:B------:R2:W-:Y:S02]  /*12170*/  @P0 STG.E.U16 [R6.64], R19 ;  /* 0x0000001306000986 */ /* 0x0005e4000c101504 */
[C---:B---3--:R-:W-:Y:S02]  /*12180*/  IMAD.WIDE R12, R21.reuse, 0x2, R4 ;  /* 0x00000002150c7825 */ /* 0x048fe400078e0204 */
[----:B------:R0:W-:Y:S02]  /*12190*/  @P5 STG.E.U16 [R8.64], R0 ;  /* 0x0000000008005986 */ /* 0x0001e4000c101504 */
[----:B------:R-:W-:-:S02]  /*121a0*/  IMAD.WIDE R14, R21, 0x2, R2 ;  /* 0x00000002150e7825 */ /* 0x000fc400078e0202 */
[----:B------:R0:W-:Y:S02]  /*121b0*/  @P1 STG.E.U16 [R10.64], R16 ;  /* 0x000000100a001986 */ /* 0x0001e4000c101504 */
[----:B------:R-:W-:-:S04]  /*121c0*/  IMAD.WIDE R4, R25, 0x2, R4 ;  /* 0x0000000219047825 */ /* 0x000fc800078e0204 */
[----:B------:R-:W-:Y:S01]  /*121d0*/  IMAD.WIDE R2, R25, 0x2, R2 ;  /* 0x0000000219027825 */ /* 0x000fe200078e0202 */
[----:B--2---:R-:W-:Y:S01]  /*121e0*/  PRMT R7, R28, 0x7632, R7 ;  /* 0x000076321c077816 */ /* 0x004fe20000000007 */
[----:B------:R0:W-:Y:S04]  /*121f0*/  @P4 STG.E.U16 [R12.64], R28 ;  /* 0x0000001c0c004986 */ /* 0x0001e8000c101504 */
[----:B------:R0:W-:Y:S04]  /*12200*/  @P3 STG.E.U16 [R14.64], R23 ;  /* 0x000000170e003986 */ /* 0x0001e8000c101504 */
[----:B------:R0:W-:Y:S01]  /*12210*/  @P2 STG.E.U16 [R4.64], R7 ;  /* 0x0000000704002986 */ /* 0x0001e2000c101504 */
[----:B------:R-:W-:Y:S05]  /*12220*/  @!P6 EXIT ;  /* 0x000000000000e94d */ /* 0x000fea0003800000 */
[----:B0-----:R-:W-:-:S05]  /*12230*/  PRMT R23, R23, 0x7632, R23 ;  /* 0x0000763217177816 */ /* 0x001fca0000000017 */
[----:B------:R-:W-:Y:S01]  /*12240*/  STG.E.U16 [R2.64], R23 ;  /* 0x0000001702007986 */ /* 0x000fe2000c101504 */
[----:B------:R-:W-:Y:S05]  /*12250*/  EXIT ;  /* 0x000000000000794d */ /* 0x000fea0003800000 */
.L_x_4:
[----:B------:R-:W-:-:S00]  /*12260*/  BRA `(.L_x_4) ;  /* 0xfffffff000007947 */ /* 0x000fc0000383ffff */
[----:B------:R-:W-:-:S00]  /*12270*/  NOP ;  /* 0x0000000000007918 */ /* 0x000fc00000000000 */
        /* <DEDUP_REMOVED lines=8> */
.L_x_5:


//--------------------- .nv.shared.matmul_kernel  --------------------------
	.section	.nv.shared.matmul_kernel,"aw",@nobits
	.sectionflags	@""
	.align	16
